	.target	sm_80

	.elftype	@"ET_EXEC"


//--------------------- .note.nv.tkinfo           --------------------------
	.section	.note.nv.tkinfo,"",@"SHT_NOTE"
	.sectionflags	@"SHF_NOTE_NV_TKINFO"
	.tkinfo
        /*0018*/ 	.word	0x00000002
        /*0030*/ 	.string	""
        /*0030*/ 	.string	"ptxas"
        /*0030*/ 	.string	"Cuda compilation tools, release 13.0, V13.0.88"
        /*0030*/ 	.string	"Build cuda_13.0.r13.0/compiler.36424714_0"
        /*0030*/ 	.string	"-v  -suppress-debug-info  -lineinfo  -arch sm_80 "



//--------------------- .note.nv.cuinfo           --------------------------
	.section	.note.nv.cuinfo,"",@"SHT_NOTE"
	.sectionflags	@"SHF_NOTE_NV_CUINFO"
        /*0018*/ 	.short	0x0002
        /*001a*/ 	.short	0x0050
        /*001c*/ 	.short	0x0082
	.zero		2


//--------------------- .nv.info                  --------------------------
	.section	.nv.info,"",@"SHT_CUDA_INFO"
	.align	4


	//----- nvinfo : EIATTR_REGCOUNT
	.align		4
        /*0000*/ 	.byte	0x04, 0x2f
        /*0002*/ 	.short	(.L_1 - .L_0)
	.align		4
.L_0:
        /*0004*/ 	.word	index@(matmul_kernel)
        /*0008*/ 	.word	0x000000ff


	//----- nvinfo : EIATTR_FRAME_SIZE
	.align		4
.L_1:
        /*000c*/ 	.byte	0x04, 0x11
        /*000e*/ 	.short	(.L_3 - .L_2)
	.align		4
.L_2:
        /*0010*/ 	.word	index@(matmul_kernel)
        /*0014*/ 	.word	0x00000b28


	//----- nvinfo : EIATTR_MIN_STACK_SIZE
	.align		4
.L_3:
        /*0018*/ 	.byte	0x04, 0x12
        /*001a*/ 	.short	(.L_5 - .L_4)
	.align		4
.L_4:
        /*001c*/ 	.word	index@(matmul_kernel)
        /*0020*/ 	.word	0x00000b28
.L_5:


//--------------------- .nv.info.matmul_kernel    --------------------------
	.section	.nv.info.matmul_kernel,"",@"SHT_CUDA_INFO"
	.sectionflags	@""
	.align	4


	//----- nvinfo : EIATTR_CUDA_API_VERSION
	.align		4
        /*0000*/ 	.byte	0x04, 0x37
        /*0002*/ 	.short	(.L_7 - .L_6)
.L_6:
        /*0004*/ 	.word	0x00000082


	//----- nvinfo : EIATTR_SW2861232_WAR
	.align		4
.L_7:
        /*0008*/ 	.byte	0x01, 0x35
	.zero		2


	//----- nvinfo : EIATTR_PARAM_CBANK
	.align		4
        /*000c*/ 	.byte	0x04, 0x0a
        /*000e*/ 	.short	(.L_9 - .L_8)
	.align		4
.L_8:
        /*0010*/ 	.word	index@(.nv.constant0.matmul_kernel)
        /*0014*/ 	.short	0x0160
        /*0016*/ 	.short	0x0050


	//----- nvinfo : EIATTR_CBANK_PARAM_SIZE
	.align		4
.L_9:
        /*0018*/ 	.byte	0x03, 0x19
        /*001a*/ 	.short	0x0050


	//----- nvinfo : EIATTR_KPARAM_INFO
	.align		4
        /*001c*/ 	.byte	0x04, 0x17
        /*001e*/ 	.short	(.L_11 - .L_10)
.L_10:
        /*0020*/ 	.word	0x00000000
        /*0024*/ 	.short	0x000d
        /*0026*/ 	.short	0x0048
        /*0028*/ 	.byte	0x00, 0xf4, 0x21, 0x00


	//----- nvinfo : EIATTR_KPARAM_INFO
	.align		4
.L_11:
        /*002c*/ 	.byte	0x04, 0x17
        /*002e*/ 	.short	(.L_13 - .L_12)
.L_12:
        /*0030*/ 	.word	0x00000000
        /*0034*/ 	.short	0x000c
        /*0036*/ 	.short	0x0040
        /*0038*/ 	.byte	0x00, 0xf4, 0x21, 0x00


	//----- nvinfo : EIATTR_KPARAM_INFO
	.align		4
.L_13:
        /*003c*/ 	.byte	0x04, 0x17
        /*003e*/ 	.short	(.L_15 - .L_14)
.L_14:
        /*0040*/ 	.word	0x00000000
        /*0044*/ 	.short	0x000b
        /*0046*/ 	.short	0x0038
        /*0048*/ 	.byte	0x00, 0xf0, 0x11, 0x00


	//----- nvinfo : EIATTR_KPARAM_INFO
	.align		4
.L_15:
        /*004c*/ 	.byte	0x04, 0x17
        /*004e*/ 	.short	(.L_17 - .L_16)
.L_16:
        /*0050*/ 	.word	0x00000000
        /*0054*/ 	.short	0x000a
        /*0056*/ 	.short	0x0034
        /*0058*/ 	.byte	0x00, 0xf0, 0x11, 0x00


	//----- nvinfo : EIATTR_KPARAM_INFO
	.align		4
.L_17:
        /*005c*/ 	.byte	0x04, 0x17
        /*005e*/ 	.short	(.L_19 - .L_18)
.L_18:
        /*0060*/ 	.word	0x00000000
        /*0064*/ 	.short	0x0009
        /*0066*/ 	.short	0x0030
        /*0068*/ 	.byte	0x00, 0xf0, 0x11, 0x00


	//----- nvinfo : EIATTR_KPARAM_INFO
	.align		4
.L_19:
        /*006c*/ 	.byte	0x04, 0x17
        /*006e*/ 	.short	(.L_21 - .L_20)
.L_20:
        /*0070*/ 	.word	0x00000000
        /*0074*/ 	.short	0x0008
        /*0076*/ 	.short	0x002c
        /*0078*/ 	.byte	0x00, 0xf0, 0x11, 0x00


	//----- nvinfo : EIATTR_KPARAM_INFO
	.align		4
.L_21:
        /*007c*/ 	.byte	0x04, 0x17
        /*007e*/ 	.short	(.L_23 - .L_22)
.L_22:
        /*0080*/ 	.word	0x00000000
        /*0084*/ 	.short	0x0007
        /*0086*/ 	.short	0x0028
        /*0088*/ 	.byte	0x00, 0xf0, 0x11, 0x00


	//----- nvinfo : EIATTR_KPARAM_INFO
	.align		4
.L_23:
        /*008c*/ 	.byte	0x04, 0x17
        /*008e*/ 	.short	(.L_25 - .L_24)
.L_24:
        /*0090*/ 	.word	0x00000000
        /*0094*/ 	.short	0x0006
        /*0096*/ 	.short	0x0024
        /*0098*/ 	.byte	0x00, 0xf0, 0x11, 0x00


	//----- nvinfo : EIATTR_KPARAM_INFO
	.align		4
.L_25:
        /*009c*/ 	.byte	0x04, 0x17
        /*009e*/ 	.short	(.L_27 - .L_26)
.L_26:
        /*00a0*/ 	.word	0x00000000
        /*00a4*/ 	.short	0x0005
        /*00a6*/ 	.short	0x0020
        /*00a8*/ 	.byte	0x00, 0xf0, 0x11, 0x00


	//----- nvinfo : EIATTR_KPARAM_INFO
	.align		4
.L_27:
        /*00ac*/ 	.byte	0x04, 0x17
        /*00ae*/ 	.short	(.L_29 - .L_28)
.L_28:
        /*00b0*/ 	.word	0x00000000
        /*00b4*/ 	.short	0x0004
        /*00b6*/ 	.short	0x001c
        /*00b8*/ 	.byte	0x00, 0xf0, 0x11, 0x00


	//----- nvinfo : EIATTR_KPARAM_INFO
	.align		4
.L_29:
        /*00bc*/ 	.byte	0x04, 0x17
        /*00be*/ 	.short	(.L_31 - .L_30)
.L_30:
        /*00c0*/ 	.word	0x00000000
        /*00c4*/ 	.short	0x0003
        /*00c6*/ 	.short	0x0018
        /*00c8*/ 	.byte	0x00, 0xf0, 0x11, 0x00


	//----- nvinfo : EIATTR_KPARAM_INFO
	.align		4
.L_31:
        /*00cc*/ 	.byte	0x04, 0x17
        /*00ce*/ 	.short	(.L_33 - .L_32)
.L_32:
        /*00d0*/ 	.word	0x00000000
        /*00d4*/ 	.short	0x0002
        /*00d6*/ 	.short	0x0010
        /*00d8*/ 	.byte	0x00, 0xf4, 0x21, 0x00


	//----- nvinfo : EIATTR_KPARAM_INFO
	.align		4
.L_33:
        /*00dc*/ 	.byte	0x04, 0x17
        /*00de*/ 	.short	(.L_35 - .L_34)
.L_34:
        /*00e0*/ 	.word	0x00000000
        /*00e4*/ 	.short	0x0001
        /*00e6*/ 	.short	0x0008
        /*00e8*/ 	.byte	0x00, 0xf4, 0x21, 0x00


	//----- nvinfo : EIATTR_KPARAM_INFO
	.align		4
.L_35:
        /*00ec*/ 	.byte	0x04, 0x17
        /*00ee*/ 	.short	(.L_37 - .L_36)
.L_36:
        /*00f0*/ 	.word	0x00000000
        /*00f4*/ 	.short	0x0000
        /*00f6*/ 	.short	0x0000
        /*00f8*/ 	.byte	0x00, 0xf4, 0x21, 0x00


	//----- nvinfo : EIATTR_MAXREG_COUNT
	.align		4
.L_37:
        /*00fc*/ 	.byte	0x03, 0x1b
        /*00fe*/ 	.short	0x00ff


	//----- nvinfo : EIATTR_NUM_BARRIERS
	.align		4
        /*0100*/ 	.byte	0x02, 0x4c
        /*0102*/ 	.byte	0x01
	.zero		1


	//----- nvinfo : EIATTR_ANNOTATIONS
	.align		4
        /*0104*/ 	.byte	0x04, 0x55
        /*0106*/ 	.short	(.L_39 - .L_38)


	//   ....[0]....
.L_38:
        /*0108*/ 	.word	0x00000001
        /*010c*/ 	.byte	0x10, 0x06, 0x00, 0x00, 0x01, 0x00, 0x00, 0x00, 0xb0, 0x09, 0x00, 0x00, 0x01, 0x00, 0x00, 0x00
        /* <DEDUP_REMOVED lines=761> */
        /*30ac*/ 	.byte	0x90, 0xd8, 0x01, 0x00


	//----- nvinfo : EIATTR_MERCURY_ISA_VERSION
	.align		4
.L_39:
        /*30b0*/ 	.byte	0x03, 0x5f
        /*30b2*/ 	.short	0x0000


	//----- nvinfo : EIATTR_EXIT_INSTR_OFFSETS
	.align		4
        /*30b4*/ 	.byte	0x04, 0x1c
        /*30b6*/ 	.short	(.L_41 - .L_40)


	//   ....[0]....
.L_40:
        /*30b8*/ 	.word	0x0001f7d0


	//   ....[1]....
        /*30bc*/ 	.word	0x0001f7f0


	//----- nvinfo : EIATTR_REQNTID
	.align		4
.L_41:
        /*30c0*/ 	.byte	0x04, 0x10
        /*30c2*/ 	.short	(.L_43 - .L_42)
.L_42:
        /*30c4*/ 	.word	0x00000080
        /*30c8*/ 	.word	0x00000001
        /*30cc*/ 	.word	0x00000001
.L_43:


//--------------------- .nv.callgraph             --------------------------
	.section	.nv.callgraph,"",@"SHT_CUDA_CALLGRAPH"
	.align	4
	.sectionentsize	8
	.align		4
        /*0000*/ 	.word	0x00000000
	.align		4
        /*0004*/ 	.word	0xffffffff
	.align		4
        /*0008*/ 	.word	0x00000000
	.align		4
        /*000c*/ 	.word	0xfffffffe
	.align		4
        /*0010*/ 	.word	0x00000000
	.align		4
        /*0014*/ 	.word	0xfffffffd
	.align		4
        /*0018*/ 	.word	0x00000000
	.align		4
        /*001c*/ 	.word	0xfffffffc


//--------------------- .nv.rel.action            --------------------------
	.section	.nv.rel.action,"",@"SHT_CUDA_RELOCINFO"
	.align	8
	.sectionentsize	8
        /*0000*/ 	.byte	0x73, 0x00, 0x00, 0x00, 0x00, 0x00, 0x00, 0x00, 0x00, 0x00, 0x00, 0x11, 0x25, 0x00, 0x05, 0x36


//--------------------- .nv.constant0.matmul_kernel --------------------------
	.section	.nv.constant0.matmul_kernel,"a",@progbits
	.sectionflags	@""
	.align	4
.nv.constant0.matmul_kernel:
	.zero		432


//--------------------- .text.matmul_kernel       --------------------------
	.section	.text.matmul_kernel,"ax",@progbits
	.sectioninfo	@"SHI_REGISTERS=255"
	.align	128
        .global         matmul_kernel
        .type           matmul_kernel,@function
        .size           matmul_kernel,(.L_x_3 - matmul_kernel)
        .other          matmul_kernel,@"STO_CUDA_ENTRY STV_DEFAULT"
matmul_kernel:
.text.matmul_kernel:
[----:B------:R-:W-:-:S03]  /*0000*/  IMAD.MOV.U32 R1, RZ, RZ, c[0x0][0x28] ;  /* 0x00000a00ff017624 */ /* 0x000fc600078e00ff */
[----:B------:R-:W-:Y:S01]  /*0010*/  IMAD.MOV.U32 R0, RZ, RZ, c[0x0][0x17c] ;  /* 0x00005f00ff007624 */ /* 0x000fe200078e00ff */
[----:B------:R-:W1:Y:S01]  /*0020*/  S2R R5, SR_CTAID.X ;  /* 0x0000000000057919 */ /* 0x000e620000002500 */
[----:B------:R-:W-:Y:S01]  /*0030*/  IADD3 R1, R1, -0xb28, RZ ;  /* 0xfffff4d801017810 */ /* 0x000fe20007ffe0ff */
[----:B------:R-:W-:Y:S02]  /*0040*/  IMAD.MOV.U32 R31, RZ, RZ, c[0x0][0x188] ;  /* 0x00006200ff1f7624 */ /* 0x000fe400078e00ff */
[----:B------:R-:W2:Y:S01]  /*0050*/  S2R R33, SR_TID.X ;  /* 0x0000000000217919 */ /* 0x000ea20000002100 */
[----:B------:R-:W-:Y:S01]  /*0060*/  IADD3 R0, R0, 0x7f, RZ ;  /* 0x0000007f00007810 */ /* 0x000fe20007ffe0ff */
[----:B------:R-:W-:Y:S02]  /*0070*/  ULDC.64 UR12, c[0x0][0x118] ;  /* 0x00004600000c7ab9 */ /* 0x000fe40000000a00 */
[----:B------:R-:W-:Y:S01]  /*0080*/  ULDC UR4, c[0x0][0x180] ;  /* 0x0000600000047ab9 */ /* 0x000fe20000000800 */
[----:B------:R-:W-:Y:S01]  /*0090*/  SHF.R.S32.HI R3, RZ, 0x1f, R0 ;  /* 0x0000001fff037819 */ /* 0x000fe20000011400 */
[----:B------:R-:W-:-:S03]  /*00a0*/  ULDC.64 UR6, c[0x0][0x188] ;  /* 0x0000620000067ab9 */ /* 0x000fc60000000a00 */
[----:B------:R-:W-:-:S04]  /*00b0*/  LEA.HI R3, R3, R0, RZ, 0x7 ;  /* 0x0000000003037211 */ /* 0x000fc800078f38ff */
[----:B------:R-:W-:-:S04]  /*00c0*/  SHF.R.S32.HI R4, RZ, 0x7, R3 ;  /* 0x00000007ff047819 */ /* 0x000fc80000011403 */
[-C--:B------:R-:W-:Y:S02]  /*00d0*/  IABS R7, R4.reuse ;  /* 0x0000000400077213 */ /* 0x080fe40000000000 */
[----:B------:R-:W-:Y:S02]  /*00e0*/  IABS R10, R4 ;  /* 0x00000004000a7213 */ /* 0x000fe40000000000 */
[----:B------:R-:W3:Y:S01]  /*00f0*/  I2F.RP R0, R7 ;  /* 0x0000000700007306 */ /* 0x000ee20000209400 */
[----:B-1----:R-:W-:-:S07]  /*0100*/  IABS R8, R5 ;  /* 0x0000000500087213 */ /* 0x002fce0000000000 */
[----:B---3--:R-:W1:Y:S02]  /*0110*/  MUFU.RCP R0, R0 ;  /* 0x0000000000007308 */ /* 0x008e640000001000 */
[----:B-1----:R-:W-:Y:S01]  /*0120*/  IADD3 R2, R0, 0xffffffe, RZ ;  /* 0x0ffffffe00027810 */ /* 0x002fe20007ffe0ff */
[----:B------:R-:W-:-:S05]  /*0130*/  IMAD.MOV R0, RZ, RZ, -R10 ;  /* 0x000000ffff007224 */ /* 0x000fca00078e0a0a */
[----:B------:R1:W3:Y:S02]  /*0140*/  F2I.FTZ.U32.TRUNC.NTZ R3, R2 ;  /* 0x0000000200037305 */ /* 0x0002e4000021f000 */
[----:B-1----:R-:W-:Y:S02]  /*0150*/  IMAD.MOV.U32 R2, RZ, RZ, RZ ;  /* 0x000000ffff027224 */ /* 0x002fe400078e00ff */
[----:B---3--:R-:W-:-:S04]  /*0160*/  IMAD.MOV R6, RZ, RZ, -R3 ;  /* 0x000000ffff067224 */ /* 0x008fc800078e0a03 */
[----:B------:R-:W-:Y:S02]  /*0170*/  IMAD R9, R6, R7, RZ ;  /* 0x0000000706097224 */ /* 0x000fe400078e02ff */
[----:B------:R-:W-:Y:S02]  /*0180*/  IMAD.MOV.U32 R6, RZ, RZ, R8 ;  /* 0x000000ffff067224 */ /* 0x000fe400078e0008 */
[----:B------:R-:W-:-:S06]  /*0190*/  IMAD.HI.U32 R3, R3, R9, R2 ;  /* 0x0000000903037227 */ /* 0x000fcc00078e0002 */
[----:B------:R-:W-:-:S04]  /*01a0*/  IMAD.HI.U32 R3, R3, R6, RZ ;  /* 0x0000000603037227 */ /* 0x000fc800078e00ff */
[----:B------:R-:W-:-:S05]  /*01b0*/  IMAD R0, R3, R0, R6 ;  /* 0x0000000003007224 */ /* 0x000fca00078e0206 */
[----:B------:R-:W-:-:S13]  /*01c0*/  ISETP.GT.U32.AND P1, PT, R7, R0, PT ;  /* 0x000000000700720c */ /* 0x000fda0003f24070 */
[----:B------:R-:W-:Y:S01]  /*01d0*/  @!P1 IMAD.IADD R0, R0, 0x1, -R7 ;  /* 0x0000000100009824 */ /* 0x000fe200078e0a07 */
[----:B------:R-:W-:Y:S02]  /*01e0*/  @!P1 IADD3 R3, R3, 0x1, RZ ;  /* 0x0000000103039810 */ /* 0x000fe40007ffe0ff */
[----:B------:R-:W-:Y:S02]  /*01f0*/  ISETP.NE.AND P1, PT, R4, RZ, PT ;  /* 0x000000ff0400720c */ /* 0x000fe40003f25270 */
[----:B------:R-:W-:Y:S02]  /*0200*/  ISETP.GE.U32.AND P0, PT, R0, R7, PT ;  /* 0x000000070000720c */ /* 0x000fe40003f06070 */
[----:B------:R-:W-:-:S04]  /*0210*/  LOP3.LUT R0, R5, R4, RZ, 0x3c, !PT ;  /* 0x0000000405007212 */ /* 0x000fc800078e3cff */
[----:B------:R-:W-:Y:S01]  /*0220*/  ISETP.GE.AND P2, PT, R0, RZ, PT ;  /* 0x000000ff0000720c */ /* 0x000fe20003f46270 */
[----:B------:R-:W-:-:S05]  /*0230*/  IMAD.MOV.U32 R0, RZ, RZ, c[0x0][0x178] ;  /* 0x00005e00ff007624 */ /* 0x000fca00078e00ff */
[----:B------:R-:W-:Y:S02]  /*0240*/  IADD3 R0, R0, 0x3f, RZ ;  /* 0x0000003f00007810 */ /* 0x000fe40007ffe0ff */
[----:B------:R-:W-:-:S05]  /*0250*/  @P0 IADD3 R3, R3, 0x1, RZ ;  /* 0x0000000103030810 */ /* 0x000fca0007ffe0ff */
[----:B------:R-:W-:Y:S01]  /*0260*/  IMAD.MOV.U32 R8, RZ, RZ, R3 ;  /* 0x000000ffff087224 */ /* 0x000fe200078e0003 */
[----:B------:R-:W-:-:S03]  /*0270*/  SHF.R.S32.HI R3, RZ, 0x1f, R0 ;  /* 0x0000001fff037819 */ /* 0x000fc60000011400 */
[----:B------:R-:W-:Y:S01]  /*0280*/  @!P2 IMAD.MOV R8, RZ, RZ, -R8 ;  /* 0x000000ffff08a224 */ /* 0x000fe200078e0a08 */
[----:B------:R-:W-:Y:S02]  /*0290*/  LEA.HI R3, R3, R0, RZ, 0x6 ;  /* 0x0000000003037211 */ /* 0x000fe400078f30ff */
[----:B------:R-:W-:-:S04]  /*02a0*/  @!P1 LOP3.LUT R8, RZ, R4, RZ, 0x33, !PT ;  /* 0x00000004ff089212 */ /* 0x000fc800078e33ff */
[----:B------:R-:W-:Y:S01]  /*02b0*/  LEA.HI.SX32 R3, R3, -R8, 0x1a ;  /* 0x8000000803037211 */ /* 0x000fe200078fd2ff */
[----:B------:R-:W-:-:S03]  /*02c0*/  IMAD.MOV R6, RZ, RZ, -R8 ;  /* 0x000000ffff067224 */ /* 0x000fc600078e0a08 */
[----:B------:R-:W-:Y:S01]  /*02d0*/  IMNMX R9, R3, 0x1, PT ;  /* 0x0000000103097817 */ /* 0x000fe20003800200 */
[----:B------:R-:W-:-:S03]  /*02e0*/  IMAD R12, R4, R6, R5 ;  /* 0x00000006040c7224 */ /* 0x000fc600078e0205 */
[-C--:B------:R-:W-:Y:S02]  /*02f0*/  IABS R7, R9.reuse ;  /* 0x0000000900077213 */ /* 0x080fe40000000000 */
[----:B------:R-:W-:Y:S02]  /*0300*/  IABS R4, R9 ;  /* 0x0000000900047213 */ /* 0x000fe40000000000 */
[----:B------:R-:W1:Y:S08]  /*0310*/  I2F.RP R0, R7 ;  /* 0x0000000700007306 */ /* 0x000e700000209400 */
[----:B-1----:R-:W1:Y:S02]  /*0320*/  MUFU.RCP R0, R0 ;  /* 0x0000000000007308 */ /* 0x002e640000001000 */
[----:B-1----:R-:W-:-:S02]  /*0330*/  IADD3 R2, R0, 0xffffffe, RZ ;  /* 0x0ffffffe00027810 */ /* 0x002fc40007ffe0ff */
[----:B------:R-:W-:-:S04]  /*0340*/  IABS R0, R12 ;  /* 0x0000000c00007213 */ /* 0x000fc80000000000 */
[----:B------:R1:W3:Y:S02]  /*0350*/  F2I.FTZ.U32.TRUNC.NTZ R3, R2 ;  /* 0x0000000200037305 */ /* 0x0002e4000021f000 */
[----:B-1----:R-:W-:Y:S02]  /*0360*/  IMAD.MOV.U32 R2, RZ, RZ, RZ ;  /* 0x000000ffff027224 */ /* 0x002fe400078e00ff */
[----:B---3--:R-:W-:-:S04]  /*0370*/  IMAD.MOV R10, RZ, RZ, -R3 ;  /* 0x000000ffff0a7224 */ /* 0x008fc800078e0a03 */
[----:B------:R-:W-:Y:S01]  /*0380*/  IMAD R5, R10, R7, RZ ;  /* 0x000000070a057224 */ /* 0x000fe200078e02ff */
[----:B------:R-:W-:-:S03]  /*0390*/  IABS R10, c[0x0][0x178] ;  /* 0x00005e00000a7a13 */ /* 0x000fc60000000000 */
[----:B------:R-:W-:Y:S01]  /*03a0*/  IMAD.HI.U32 R3, R3, R5, R2 ;  /* 0x0000000503037227 */ /* 0x000fe200078e0002 */
[----:B------:R-:W-:-:S03]  /*03b0*/  IABS R5, c[0x0][0x17c] ;  /* 0x00005f0000057a13 */ /* 0x000fc60000000000 */
[----:B------:R-:W-:Y:S02]  /*03c0*/  IMAD.MOV R2, RZ, RZ, -R4 ;  /* 0x000000ffff027224 */ /* 0x000fe400078e0a04 */
[----:B------:R-:W-:-:S04]  /*03d0*/  IMAD.HI.U32 R3, R3, R0, RZ ;  /* 0x0000000003037227 */ /* 0x000fc800078e00ff */
[----:B------:R-:W-:Y:S02]  /*03e0*/  IMAD R0, R3, R2, R0 ;  /* 0x0000000203007224 */ /* 0x000fe400078e0200 */
[----:B------:R-:W-:Y:S01]  /*03f0*/  IMAD.MOV.U32 R4, RZ, RZ, R5 ;  /* 0x000000ffff047224 */ /* 0x000fe200078e0005 */
[----:B------:R-:W1:Y:S02]  /*0400*/  I2F.RP R2, R10 ;  /* 0x0000000a00027306 */ /* 0x000e640000209400 */
[----:B------:R-:W-:-:S06]  /*0410*/  ISETP.GT.U32.AND P1, PT, R7, R0, PT ;  /* 0x000000000700720c */ /* 0x000fcc0003f24070 */
[----:B------:R-:W3:Y:S07]  /*0420*/  I2F.RP R5, R4 ;  /* 0x0000000400057306 */ /* 0x000eee0000209400 */
[----:B------:R-:W-:Y:S01]  /*0430*/  @!P1 IMAD.IADD R0, R0, 0x1, -R7 ;  /* 0x0000000100009824 */ /* 0x000fe200078e0a07 */
[----:B-1----:R-:W-:Y:S01]  /*0440*/  MUFU.RCP R2, R2 ;  /* 0x0000000200027308 */ /* 0x002fe20000001000 */
[----:B------:R-:W-:Y:S02]  /*0450*/  @!P1 IADD3 R3, R3, 0x1, RZ ;  /* 0x0000000103039810 */ /* 0x000fe40007ffe0ff */
[----:B------:R-:W-:-:S02]  /*0460*/  ISETP.NE.AND P1, PT, R9, RZ, PT ;  /* 0x000000ff0900720c */ /* 0x000fc40003f25270 */
[----:B------:R-:W-:Y:S02]  /*0470*/  ISETP.GE.U32.AND P0, PT, R0, R7, PT ;  /* 0x000000070000720c */ /* 0x000fe40003f06070 */
[----:B------:R-:W-:Y:S01]  /*0480*/  LOP3.LUT R0, R12, R9, RZ, 0x3c, !PT ;  /* 0x000000090c007212 */ /* 0x000fe200078e3cff */
[----:B---3--:R-:W1:Y:S03]  /*0490*/  MUFU.RCP R5, R5 ;  /* 0x0000000500057308 */ /* 0x008e660000001000 */
[----:B------:R-:W-:-:S07]  /*04a0*/  ISETP.GE.AND P2, PT, R0, RZ, PT ;  /* 0x000000ff0000720c */ /* 0x000fce0003f46270 */
[----:B------:R-:W-:Y:S02]  /*04b0*/  @P0 IADD3 R3, R3, 0x1, RZ ;  /* 0x0000000103030810 */ /* 0x000fe40007ffe0ff */
[----:B-1----:R-:W-:-:S03]  /*04c0*/  IADD3 R6, R5, 0xffffffe, RZ ;  /* 0x0ffffffe05067810 */ /* 0x002fc60007ffe0ff */
[----:B------:R-:W-:Y:S01]  /*04d0*/  IMAD.MOV.U32 R5, RZ, RZ, R3 ;  /* 0x000000ffff057224 */ /* 0x000fe200078e0003 */
[----:B------:R-:W-:Y:S01]  /*04e0*/  IADD3 R3, R2, 0xffffffe, RZ ;  /* 0x0ffffffe02037810 */ /* 0x000fe20007ffe0ff */
[----:B------:R1:W3:Y:S02]  /*04f0*/  F2I.FTZ.U32.TRUNC.NTZ R7, R6 ;  /* 0x0000000600077305 */ /* 0x0002e4000021f000 */
[----:B------:R-:W-:Y:S01]  /*0500*/  @!P2 IMAD.MOV R5, RZ, RZ, -R5 ;  /* 0x000000ffff05a224 */ /* 0x000fe200078e0a05 */
[----:B------:R-:W-:-:S05]  /*0510*/  @!P1 LOP3.LUT R5, RZ, R9, RZ, 0x33, !PT ;  /* 0x00000009ff059212 */ /* 0x000fca00078e33ff */
[----:B------:R-:W-:Y:S01]  /*0520*/  IMAD.MOV R0, RZ, RZ, -R5 ;  /* 0x000000ffff007224 */ /* 0x000fe200078e0a05 */
[----:B------:R-:W4:Y:S01]  /*0530*/  F2I.FTZ.U32.TRUNC.NTZ R3, R3 ;  /* 0x0000000300037305 */ /* 0x000f22000021f000 */
[----:B-1----:R-:W-:Y:S02]  /*0540*/  IMAD.MOV.U32 R6, RZ, RZ, RZ ;  /* 0x000000ffff067224 */ /* 0x002fe400078e00ff */
[----:B------:R-:W-:Y:S01]  /*0550*/  IMAD R0, R9, R0, R12 ;  /* 0x0000000009007224 */ /* 0x000fe200078e020c */
[----:B--2---:R-:W-:-:S03]  /*0560*/  LOP3.LUT R9, R33, 0x3f, RZ, 0xc0, !PT ;  /* 0x0000003f21097812 */ /* 0x004fc600078ec0ff */
[----:B------:R-:W-:Y:S02]  /*0570*/  IMAD.IADD R2, R8, 0x1, R0 ;  /* 0x0000000108027824 */ /* 0x000fe400078e0200 */
[----:B---3--:R-:W-:Y:S02]  /*0580*/  IMAD.MOV R13, RZ, RZ, -R7 ;  /* 0x000000ffff0d7224 */ /* 0x008fe400078e0a07 */
[----:B------:R-:W-:Y:S02]  /*0590*/  IMAD.SHL.U32 R0, R5, 0x80, RZ ;  /* 0x0000008005007824 */ /* 0x000fe400078e00ff */
[----:B------:R-:W-:Y:S02]  /*05a0*/  IMAD R5, R13, R4, RZ ;  /* 0x000000040d057224 */ /* 0x000fe400078e02ff */
[----:B------:R-:W-:Y:S01]  /*05b0*/  IMAD R209, R2, 0x40, R9 ;  /* 0x0000004002d17824 */ /* 0x000fe200078e0209 */
[C---:B------:R-:W-:Y:S01]  /*05c0*/  IADD3 R14, R0.reuse, 0x1, RZ ;  /* 0x00000001000e7810 */ /* 0x040fe20007ffe0ff */
[----:B----4-:R-:W-:Y:S01]  /*05d0*/  IMAD.MOV R11, RZ, RZ, -R3 ;  /* 0x000000ffff0b7224 */ /* 0x010fe200078e0a03 */
[C---:B------:R-:W-:Y:S01]  /*05e0*/  IADD3 R16, R0.reuse, 0x7f, RZ ;  /* 0x0000007f00107810 */ /* 0x040fe20007ffe0ff */
[----:B------:R-:W-:Y:S01]  /*05f0*/  IMAD.HI.U32 R5, R7, R5, R6 ;  /* 0x0000000507057227 */ /* 0x000fe200078e0006 */
[----:B------:R-:W-:Y:S01]  /*0600*/  IABS R239, R209 ;  /* 0x000000d100ef7213 */ /* 0x000fe20000000000 */
[----:B------:R-:W-:Y:S01]  /*0610*/  STL [R1+0x494], R209 ;  /* 0x000494d101007387 */ /* 0x000fe20000100800 */
[----:B------:R-:W-:Y:S01]  /*0620*/  IABS R8, R14 ;  /* 0x0000000e00087213 */ /* 0x000fe20000000000 */
[----:B------:R-:W-:Y:S01]  /*0630*/  IMAD R7, R11, R10, RZ ;  /* 0x0000000a0b077224 */ /* 0x000fe200078e02ff */
[----:B------:R-:W-:Y:S01]  /*0640*/  IABS R11, R16 ;  /* 0x00000010000b7213 */ /* 0x000fe20000000000 */
[----:B------:R-:W-:Y:S01]  /*0650*/  IMAD.MOV.U32 R2, RZ, RZ, RZ ;  /* 0x000000ffff027224 */ /* 0x000fe200078e00ff */
[C---:B------:R-:W-:Y:S01]  /*0660*/  IADD3 R15, R0.reuse, 0x2, RZ ;  /* 0x00000002000f7810 */ /* 0x040fe20007ffe0ff */
[----:B------:R-:W-:Y:S01]  /*0670*/  IMAD.MOV.U32 R6, RZ, RZ, 0x7f ;  /* 0x0000007fff067424 */ /* 0x000fe200078e00ff */
[----:B------:R-:W-:Y:S01]  /*0680*/  IADD3 R18, R0, 0x1e, RZ ;  /* 0x0000001e00127810 */ /* 0x000fe20007ffe0ff */
[----:B------:R-:W-:Y:S01]  /*0690*/  IMAD.HI.U32 R2, R3, R7, R2 ;  /* 0x0000000703027227 */ /* 0x000fe200078e0002 */
[----:B------:R-:W-:-:S02]  /*06a0*/  IABS R12, R15 ;  /* 0x0000000f000c7213 */ /* 0x000fc40000000000 */
[----:B------:R-:W-:Y:S01]  /*06b0*/  IADD3 R17, R6, c[0x0][0x180], RZ ;  /* 0x0000600006117a10 */ /* 0x000fe20007ffe0ff */
[----:B------:R-:W-:Y:S01]  /*06c0*/  IMAD.HI.U32 R6, R5, R8, RZ ;  /* 0x0000000805067227 */ /* 0x000fe200078e00ff */
[----:B------:R-:W-:Y:S02]  /*06d0*/  IABS R140, R18 ;  /* 0x00000012008c7213 */ /* 0x000fe40000000000 */
[----:B------:R-:W-:Y:S01]  /*06e0*/  ISETP.GT.AND P0, PT, R17, 0x7f, PT ;  /* 0x0000007f1100780c */ /* 0x000fe20003f04270 */
[----:B------:R-:W-:Y:S01]  /*06f0*/  IMAD.HI.U32 R2, R2, R239, RZ ;  /* 0x000000ef02027227 */ /* 0x000fe200078e00ff */
[C---:B------:R-:W-:Y:S02]  /*0700*/  IADD3 R17, R0.reuse, 0x9, RZ ;  /* 0x0000000900117810 */ /* 0x040fe40007ffe0ff */
[----:B------:R-:W-:Y:S01]  /*0710*/  SEL R248, RZ, 0x4, !P0 ;  /* 0x00000004fff87807 */ /* 0x000fe20004000000 */
[----:B------:R-:W-:Y:S01]  /*0720*/  IMAD.MOV R2, RZ, RZ, -R2 ;  /* 0x000000ffff027224 */ /* 0x000fe200078e0a02 */
[----:B------:R-:W-:Y:S01]  /*0730*/  IABS R102, R17 ;  /* 0x0000001100667213 */ /* 0x000fe20000000000 */
[----:B------:R-:W-:Y:S01]  /*0740*/  IMAD.MOV R13, RZ, RZ, -R6 ;  /* 0x000000ffff0d7224 */ /* 0x000fe200078e0a06 */
[----:B------:R-:W-:Y:S01]  /*0750*/  IADD3 R19, R0, 0x2a, RZ ;  /* 0x0000002a00137810 */ /* 0x000fe20007ffe0ff */
[----:B------:R-:W-:Y:S01]  /*0760*/  IMAD R239, R10, R2, R239 ;  /* 0x000000020aef7224 */ /* 0x000fe200078e02ef */
[----:B------:R-:W-:Y:S01]  /*0770*/  SHF.R.S32.HI R2, RZ, 0x6, R33 ;  /* 0x00000006ff027819 */ /* 0x000fe20000011421 */
[----:B------:R-:W-:Y:S01]  /*0780*/  IMAD.HI.U32 R3, R5, R11, RZ ;  /* 0x0000000b05037227 */ /* 0x000fe200078e00ff */
[----:B------:R-:W-:-:S02]  /*0790*/  IABS R172, R19 ;  /* 0x0000001300ac7213 */ /* 0x000fc40000000000 */
[----:B------:R-:W-:Y:S01]  /*07a0*/  ISETP.GT.U32.AND P1, PT, R10, R239, PT ;  /* 0x000000ef0a00720c */ /* 0x000fe20003f24070 */
[----:B------:R-:W-:Y:S01]  /*07b0*/  IMAD R8, R4, R13, R8 ;  /* 0x0000000d04087224 */ /* 0x000fe200078e0208 */
[----:B------:R-:W-:Y:S01]  /*07c0*/  IADD3 R13, R0, 0x3, RZ ;  /* 0x00000003000d7810 */ /* 0x000fe20007ffe0ff */
[----:B------:R-:W-:Y:S01]  /*07d0*/  IMAD.MOV R3, RZ, RZ, -R3 ;  /* 0x000000ffff037224 */ /* 0x000fe200078e0a03 */
[----:B------:R-:W-:Y:S01]  /*07e0*/  SGXT R2, R2, 0x1 ;  /* 0x000000010202781a */ /* 0x000fe20000000200 */
[----:B------:R-:W-:Y:S01]  /*07f0*/  IMAD.HI.U32 R7, R5, R12, RZ ;  /* 0x0000000c05077227 */ /* 0x000fe200078e00ff */
[C---:B------:R-:W-:Y:S02]  /*0800*/  ISETP.GT.U32.AND P5, PT, R4.reuse, R8, PT ;  /* 0x000000080400720c */ /* 0x040fe40003fa4070 */
[----:B------:R-:W-:Y:S01]  /*0810*/  IABS R22, R13 ;  /* 0x0000000d00167213 */ /* 0x000fe20000000000 */
[----:B------:R-:W-:Y:S01]  /*0820*/  IMAD R11, R4, R3, R11 ;  /* 0x00000003040b7224 */ /* 0x000fe200078e020b */
[----:B------:R-:W-:Y:S01]  /*0830*/  SHF.R.U32.HI R3, RZ, 0x6, R33 ;  /* 0x00000006ff037819 */ /* 0x000fe20000011621 */
[----:B------:R-:W-:Y:S01]  /*0840*/  IMAD.MOV R7, RZ, RZ, -R7 ;  /* 0x000000ffff077224 */ /* 0x000fe200078e0a07 */
[----:B------:R-:W-:Y:S01]  /*0850*/  IADD3 R20, R0, 0x6f, RZ ;  /* 0x0000006f00147810 */ /* 0x000fe20007ffe0ff */
[----:B------:R-:W-:Y:S01]  /*0860*/  @!P1 IMAD.IADD R239, R239, 0x1, -R10 ;  /* 0x00000001efef9824 */ /* 0x000fe200078e0a0a */
[----:B------:R-:W-:Y:S01]  /*0870*/  SGXT.U32 R3, R3, 0x1 ;  /* 0x000000010303781a */ /* 0x000fe20000000000 */
[----:B------:R-:W-:Y:S01]  /*0880*/  IMAD.SHL.U32 R9, R9, 0x4, RZ ;  /* 0x0000000409097824 */ /* 0x000fe200078e00ff */
[C---:B------:R-:W-:Y:S01]  /*0890*/  ISETP.GT.U32.AND P0, PT, R4.reuse, R11, PT ;  /* 0x0000000b0400720c */ /* 0x040fe20003f04070 */
[----:B------:R-:W-:Y:S01]  /*08a0*/  IMAD R12, R4, R7, R12 ;  /* 0x00000007040c7224 */ /* 0x000fe200078e020c */
[C---:B------:R-:W-:Y:S01]  /*08b0*/  ISETP.GE.AND P2, PT, R3.reuse, c[0x0][0x180], PT ;  /* 0x0000600003007a0c */ /* 0x040fe20003f46270 */
[----:B------:R-:W-:Y:S01]  /*08c0*/  @!P5 IMAD.IADD R8, R8, 0x1, -R4 ;  /* 0x000000010808d824 */ /* 0x000fe200078e0a04 */
[----:B------:R-:W-:Y:S01]  /*08d0*/  ISETP.GT.U32.AND P4, PT, R10, R239, PT ;  /* 0x000000ef0a00720c */ /* 0x000fe20003f84070 */
[----:B------:R-:W-:Y:S01]  /*08e0*/  IMAD R21, R3, c[0x0][0x188], RZ ;  /* 0x0000620003157a24 */ /* 0x000fe200078e02ff */
[----:B------:R-:W-:-:S02]  /*08f0*/  SEL R6, R248, RZ, !P2 ;  /* 0x000000fff8067207 */ /* 0x000fc40005000000 */
[----:B------:R-:W-:Y:S02]  /*0900*/  ISETP.GE.AND P1, PT, R14, RZ, PT ;  /* 0x000000ff0e00720c */ /* 0x000fe40003f26270 */
[----:B------:R-:W-:Y:S01]  /*0910*/  ISETP.NE.U32.AND P3, PT, R6, RZ, PT ;  /* 0x000000ff0600720c */ /* 0x000fe20003f65070 */
[----:B------:R-:W-:Y:S01]  /*0920*/  IMAD.HI.U32 R6, R5, R22, RZ ;  /* 0x0000001605067227 */ /* 0x000fe200078e00ff */
[----:B------:R-:W-:Y:S02]  /*0930*/  ISETP.GT.U32.AND P5, PT, R4, R8, PT ;  /* 0x000000080400720c */ /* 0x000fe40003fa4070 */
[----:B------:R-:W-:Y:S01]  /*0940*/  IADD3 R14, R0, 0x4, RZ ;  /* 0x00000004000e7810 */ /* 0x000fe20007ffe0ff */
[----:B------:R-:W-:Y:S01]  /*0950*/  @!P0 IMAD.IADD R11, R11, 0x1, -R4 ;  /* 0x000000010b0b8824 */ /* 0x000fe200078e0a04 */
[----:B------:R-:W-:Y:S01]  /*0960*/  LOP3.LUT R2, R9, 0x120, R2, 0x78, !PT ;  /* 0x0000012009027812 */ /* 0x000fe200078e7802 */
[----:B------:R-:W-:Y:S01]  /*0970*/  @!P4 IMAD.IADD R239, R239, 0x1, -R10 ;  /* 0x00000001efefc824 */ /* 0x000fe200078e0a0a */
[----:B------:R-:W-:Y:S01]  /*0980*/  IABS R24, R14 ;  /* 0x0000000e00187213 */ /* 0x000fe20000000000 */
[----:B------:R-:W-:Y:S01]  /*0990*/  IMAD.MOV R9, RZ, RZ, -R6 ;  /* 0x000000ffff097224 */ /* 0x000fe200078e0a06 */
[----:B------:R-:W-:Y:S01]  /*09a0*/  ISETP.GT.U32.AND P0, PT, R4, R12, PT ;  /* 0x0000000c0400720c */ /* 0x000fe20003f04070 */
[----:B------:R1:W-:Y:S01]  /*09b0*/  STL [R1+0xb20], R2 ;  /* 0x000b200201007387 */ /* 0x0003e20000100800 */
[----:B------:R-:W-:Y:S01]  /*09c0*/  IADD3 R10, R0, 0x5, RZ ;  /* 0x00000005000a7810 */ /* 0x000fe20007ffe0ff */
[C---:B------:R-:W-:Y:S01]  /*09d0*/  IMAD R22, R4.reuse, R9, R22 ;  /* 0x0000000904167224 */ /* 0x040fe200078e0216 */
[----:B------:R-:W-:Y:S01]  /*09e0*/  ISETP.GT.U32.AND P6, PT, R4, R11, PT ;  /* 0x0000000b0400720c */ /* 0x000fe20003fc4070 */
[----:B------:R-:W-:Y:S01]  /*09f0*/  IMAD.HI.U32 R7, R5, R24, RZ ;  /* 0x0000001805077227 */ /* 0x000fe200078e00ff */
[----:B------:R-:W-:-:S02]  /*0a00*/  IABS R26, R10 ;  /* 0x0000000a001a7213 */ /* 0x000fc40000000000 */
[----:B------:R-:W-:Y:S01]  /*0a10*/  ISETP.GE.AND P4, PT, R15, RZ, PT ;  /* 0x000000ff0f00720c */ /* 0x000fe20003f86270 */
[----:B------:R-:W-:Y:S01]  /*0a20*/  @!P5 IMAD.IADD R8, R8, 0x1, -R4 ;  /* 0x000000010808d824 */ /* 0x000fe200078e0a04 */
[----:B------:R-:W-:Y:S01]  /*0a30*/  ISETP.GT.U32.AND P5, PT, R4, R22, PT ;  /* 0x000000160400720c */ /* 0x000fe20003fa4070 */
[----:B------:R-:W-:Y:S01]  /*0a40*/  IMAD.MOV R7, RZ, RZ, -R7 ;  /* 0x000000ffff077224 */ /* 0x000fe200078e0a07 */
[----:B------:R-:W-:Y:S01]  /*0a50*/  IADD3 R15, R0, 0x7, RZ ;  /* 0x00000007000f7810 */ /* 0x000fe20007ffe0ff */
[----:B------:R-:W-:Y:S01]  /*0a60*/  IMAD.HI.U32 R6, R5, R26, RZ ;  /* 0x0000001a05067227 */ /* 0x000fe200078e00ff */
[----:B------:R-:W-:Y:S02]  /*0a70*/  ISETP.GE.AND P2, PT, R16, RZ, PT ;  /* 0x000000ff1000720c */ /* 0x000fe40003f46270 */
[----:B------:R-:W-:Y:S01]  /*0a80*/  IABS R98, R15 ;  /* 0x0000000f00627213 */ /* 0x000fe20000000000 */
[----:B------:R-:W-:Y:S01]  /*0a90*/  IMAD R24, R4, R7, R24 ;  /* 0x0000000704187224 */ /* 0x000fe200078e0218 */
[----:B------:R-:W-:Y:S01]  /*0aa0*/  IADD3 R16, R0, 0x8, RZ ;  /* 0x0000000800107810 */ /* 0x000fe20007ffe0ff */
[----:B------:R-:W-:Y:S01]  /*0ab0*/  @!P0 IMAD.IADD R12, R12, 0x1, -R4 ;  /* 0x000000010c0c8824 */ /* 0x000fe200078e0a04 */
[----:B------:R-:W-:Y:S01]  /*0ac0*/  ISETP.GE.AND P0, PT, R13, RZ, PT ;  /* 0x000000ff0d00720c */ /* 0x000fe20003f06270 */
[----:B------:R-:W-:Y:S01]  /*0ad0*/  IMAD.MOV R7, RZ, RZ, -R6 ;  /* 0x000000ffff077224 */ /* 0x000fe200078e0a06 */
[----:B------:R-:W-:Y:S01]  /*0ae0*/  IADD3 R13, R0, 0x6, RZ ;  /* 0x00000006000d7810 */ /* 0x000fe20007ffe0ff */
[----:B------:R-:W-:Y:S01]  /*0af0*/  @!P6 IMAD.IADD R11, R11, 0x1, -R4 ;  /* 0x000000010b0be824 */ /* 0x000fe200078e0a04 */
[C---:B------:R-:W-:Y:S01]  /*0b00*/  ISETP.GT.U32.AND P6, PT, R4.reuse, R12, PT ;  /* 0x0000000c0400720c */ /* 0x040fe20003fc4070 */
[----:B------:R-:W-:Y:S01]  /*0b10*/  IMAD R26, R4, R7, R26 ;  /* 0x00000007041a7224 */ /* 0x000fe200078e021a */
[----:B------:R-:W-:Y:S01]  /*0b20*/  IABS R96, R13 ;  /* 0x0000000d00607213 */ /* 0x000fe20000000000 */
[----:B------:R-:W-:Y:S01]  /*0b30*/  @!P5 IMAD.IADD R22, R22, 0x1, -R4 ;  /* 0x000000011616d824 */ /* 0x000fe200078e0a04 */
[----:B------:R-:W-:Y:S01]  /*0b40*/  IABS R100, R16 ;  /* 0x0000001000647213 */ /* 0x000fe20000000000 */
[----:B------:R-:W-:Y:S01]  /*0b50*/  IMAD.HI.U32 R7, R5, R98, RZ ;  /* 0x0000006205077227 */ /* 0x000fe200078e00ff */
[----:B------:R-:W-:-:S02]  /*0b60*/  ISETP.GT.U32.AND P5, PT, R4, R26, PT ;  /* 0x0000001a0400720c */ /* 0x000fc40003fa4070 */
[----:B------:R-:W-:Y:S01]  /*0b70*/  IABS R46, R20 ;  /* 0x00000014002e7213 */ /* 0x000fe20000000000 */
[----:B------:R-:W-:Y:S01]  /*0b80*/  IMAD.HI.U32 R6, R5, R96, RZ ;  /* 0x0000006005067227 */ /* 0x000fe200078e00ff */
[C---:B------:R-:W-:Y:S02]  /*0b90*/  IADD3 R27, R0.reuse, 0x7d, RZ ;  /* 0x0000007d001b7810 */ /* 0x040fe40007ffe0ff */
[----:B------:R-:W-:Y:S01]  /*0ba0*/  IADD3 R23, R0, 0x7b, RZ ;  /* 0x0000007b00177810 */ /* 0x000fe20007ffe0ff */
[----:B------:R-:W-:Y:S01]  /*0bb0*/  @!P6 IMAD.IADD R12, R12, 0x1, -R4 ;  /* 0x000000010c0ce824 */ /* 0x000fe200078e0a04 */
[----:B------:R-:W-:Y:S01]  /*0bc0*/  ISETP.GT.U32.AND P6, PT, R4, R24, PT ;  /* 0x000000180400720c */ /* 0x000fe20003fc4070 */
[----:B------:R-:W-:Y:S01]  /*0bd0*/  IMAD.MOV R9, RZ, RZ, -R6 ;  /* 0x000000ffff097224 */ /* 0x000fe200078e0a06 */
[----:B------:R-:W-:Y:S01]  /*0be0*/  IABS R235, R27 ;  /* 0x0000001b00eb7213 */ /* 0x000fe20000000000 */
[----:B------:R-:W-:Y:S01]  /*0bf0*/  IMAD.MOV R7, RZ, RZ, -R7 ;  /* 0x000000ffff077224 */ /* 0x000fe200078e0a07 */
[----:B------:R-:W-:Y:S01]  /*0c00*/  IADD3 R29, R0, 0x7e, RZ ;  /* 0x0000007e001d7810 */ /* 0x000fe20007ffe0ff */
[----:B------:R-:W-:Y:S01]  /*0c10*/  @!P5 IMAD.IADD R26, R26, 0x1, -R4 ;  /* 0x000000011a1ad824 */ /* 0x000fe200078e0a04 */
[C---:B------:R-:W-:Y:S01]  /*0c20*/  ISETP.GT.U32.AND P5, PT, R4.reuse, R22, PT ;  /* 0x000000160400720c */ /* 0x040fe20003fa4070 */
[----:B------:R-:W-:Y:S01]  /*0c30*/  IMAD R96, R4, R9, R96 ;  /* 0x0000000904607224 */ /* 0x000fe200078e0260 */
[C---:B------:R-:W-:Y:S01]  /*0c40*/  IADD3 R25, R0.reuse, 0x7c, RZ ;  /* 0x0000007c00197810 */ /* 0x040fe20007ffe0ff */
[----:B------:R-:W-:Y:S01]  /*0c50*/  IMAD.MOV.U32 R6, RZ, RZ, R11 ;  /* 0x000000ffff067224 */ /* 0x000fe200078e000b */
[----:B------:R-:W-:Y:S01]  /*0c60*/  IADD3 R11, R0, 0xa, RZ ;  /* 0x0000000a000b7810 */ /* 0x000fe20007ffe0ff */
[----:B------:R-:W-:Y:S01]  /*0c70*/  IMAD R98, R4, R7, R98 ;  /* 0x0000000704627224 */ /* 0x000fe200078e0262 */
[----:B------:R-:W-:Y:S01]  /*0c80*/  LOP3.LUT R213, R3, 0xc, RZ, 0xfc, !PT ;  /* 0x0000000c03d57812 */ /* 0x000fe200078efcff */
[----:B------:R-:W-:Y:S01]  /*0c90*/  @!P6 IMAD.IADD R24, R24, 0x1, -R4 ;  /* 0x000000011818e824 */ /* 0x000fe200078e0a04 */
[----:B------:R-:W-:Y:S01]  /*0ca0*/  ISETP.GE.AND P6, PT, R14, RZ, PT ;  /* 0x000000ff0e00720c */ /* 0x000fe20003fc6270 */
[----:B------:R-:W-:Y:S01]  /*0cb0*/  @!P4 IMAD.MOV R12, RZ, RZ, -R12 ;  /* 0x000000ffff0cc224 */ /* 0x000fe200078e0a0c */
[C---:B------:R-:W-:Y:S01]  /*0cc0*/  ISETP.GT.U32.AND P4, PT, R4.reuse, R96, PT ;  /* 0x000000600400720c */ /* 0x040fe20003f84070 */
[----:B------:R-:W-:Y:S01]  /*0cd0*/  @!P2 IMAD.MOV R6, RZ, RZ, -R6 ;  /* 0x000000ffff06a224 */ /* 0x000fe200078e0a06 */
[----:B------:R-:W-:Y:S01]  /*0ce0*/  ISETP.GT.U32.AND P2, PT, R4, R24, PT ;  /* 0x000000180400720c */ /* 0x000fe20003f44070 */
[----:B------:R-:W-:Y:S01]  /*0cf0*/  @!P5 IMAD.IADD R22, R22, 0x1, -R4 ;  /* 0x000000011616d824 */ /* 0x000fe200078e0a04 */
[----:B------:R-:W-:Y:S01]  /*0d00*/  ISETP.GT.U32.AND P5, PT, R4, R98, PT ;  /* 0x000000620400720c */ /* 0x000fe20003fa4070 */
[----:B------:R-:W-:Y:S01]  /*0d10*/  IMAD.HI.U32 R9, R5, R100, RZ ;  /* 0x0000006405097227 */ /* 0x000fe200078e00ff */
[----:B------:R-:W-:-:S02]  /*0d20*/  IABS R104, R11 ;  /* 0x0000000b00687213 */ /* 0x000fc40000000000 */
[----:B------:R-:W-:Y:S01]  /*0d30*/  IADD3 R14, R0, 0x11, RZ ;  /* 0x00000011000e7810 */ /* 0x000fe20007ffe0ff */
[----:B------:R-:W-:-:S03]  /*0d40*/  IMAD.HI.U32 R7, R5, R102, RZ ;  /* 0x0000006605077227 */ /* 0x000fc600078e00ff */
[----:B------:R-:W-:Y:S01]  /*0d50*/  IABS R118, R14 ;  /* 0x0000000e00767213 */ /* 0x000fe20000000000 */
[----:B------:R-:W-:Y:S02]  /*0d60*/  IMAD.MOV R9, RZ, RZ, -R9 ;  /* 0x000000ffff097224 */ /* 0x000fe400078e0a09 */
[----:B------:R-:W-:Y:S02]  /*0d70*/  IMAD.MOV R7, RZ, RZ, -R7 ;  /* 0x000000ffff077224 */ /* 0x000fe400078e0a07 */
[----:B------:R-:W-:Y:S01]  /*0d80*/  @!P4 IMAD.IADD R96, R96, 0x1, -R4 ;  /* 0x000000016060c824 */ /* 0x000fe200078e0a04 */
[----:B------:R-:W-:Y:S01]  /*0d90*/  ISETP.GE.AND P4, PT, R13, RZ, PT ;  /* 0x000000ff0d00720c */ /* 0x000fe20003f86270 */
[----:B------:R-:W-:Y:S01]  /*0da0*/  @!P1 IMAD.MOV R8, RZ, RZ, -R8 ;  /* 0x000000ffff089224 */ /* 0x000fe200078e0a08 */
[C---:B------:R-:W-:Y:S01]  /*0db0*/  ISETP.GT.U32.AND P1, PT, R4.reuse, R26, PT ;  /* 0x0000001a0400720c */ /* 0x040fe20003f24070 */
[----:B------:R-:W-:Y:S01]  /*0dc0*/  IMAD R100, R4, R9, R100 ;  /* 0x0000000904647224 */ /* 0x000fe200078e0264 */
[----:B------:R-:W-:Y:S01]  /*0dd0*/  IADD3 R13, R0, 0x10, RZ ;  /* 0x00000010000d7810 */ /* 0x000fe20007ffe0ff */
[----:B------:R-:W-:-:S02]  /*0de0*/  @!P2 IMAD.IADD R24, R24, 0x1, -R4 ;  /* 0x000000011818a824 */ /* 0x000fc400078e0a04 */
[C---:B------:R-:W-:Y:S01]  /*0df0*/  IMAD R102, R4.reuse, R7, R102 ;  /* 0x0000000704667224 */ /* 0x040fe200078e0266 */
[----:B------:R-:W-:Y:S01]  /*0e00*/  ISETP.GT.U32.AND P2, PT, R4, R100, PT ;  /* 0x000000640400720c */ /* 0x000fe20003f44070 */
[----:B------:R-:W-:Y:S01]  /*0e10*/  @!P5 IMAD.IADD R98, R98, 0x1, -R4 ;  /* 0x000000016262d824 */ /* 0x000fe200078e0a04 */
[C---:B------:R-:W-:Y:S01]  /*0e20*/  ISETP.GT.U32.AND P5, PT, R4.reuse, R96, PT ;  /* 0x000000600400720c */ /* 0x040fe20003fa4070 */
[----:B------:R-:W-:Y:S01]  /*0e30*/  @!P6 IMAD.MOV R24, RZ, RZ, -R24 ;  /* 0x000000ffff18e224 */ /* 0x000fe200078e0a18 */
[----:B------:R-:W-:Y:S01]  /*0e40*/  ISETP.GT.U32.AND P6, PT, R4, R102, PT ;  /* 0x000000660400720c */ /* 0x000fe20003fc4070 */
[----:B------:R-:W-:Y:S01]  /*0e50*/  IMAD.HI.U32 R7, R5, R104, RZ ;  /* 0x0000006805077227 */ /* 0x000fe200078e00ff */
[----:B------:R-:W-:-:S03]  /*0e60*/  IABS R116, R13 ;  /* 0x0000000d00747213 */ /* 0x000fc60000000000 */
[----:B------:R-:W-:Y:S02]  /*0e70*/  IMAD.MOV R9, RZ, RZ, -R7 ;  /* 0x000000ffff097224 */ /* 0x000fe400078e0a07 */
[----:B------:R-:W-:Y:S01]  /*0e80*/  @!P1 IMAD.IADD R26, R26, 0x1, -R4 ;  /* 0x000000011a1a9824 */ /* 0x000fe200078e0a04 */
[----:B------:R-:W-:Y:S01]  /*0e90*/  ISETP.GE.AND P1, PT, R10, RZ, PT ;  /* 0x000000ff0a00720c */ /* 0x000fe20003f26270 */
[----:B------:R-:W-:Y:S01]  /*0ea0*/  IMAD R104, R4, R9, R104 ;  /* 0x0000000904687224 */ /* 0x000fe200078e0268 */
[----:B------:R-:W-:Y:S01]  /*0eb0*/  IADD3 R10, R0, 0xb, RZ ;  /* 0x0000000b000a7810 */ /* 0x000fe20007ffe0ff */
[--C-:B------:R-:W-:Y:S01]  /*0ec0*/  @!P5 IMAD.IADD R96, R96, 0x1, -R4.reuse ;  /* 0x000000016060d824 */ /* 0x100fe200078e0a04 */
[----:B------:R-:W-:Y:S01]  /*0ed0*/  ISETP.GE.AND P5, PT, R16, RZ, PT ;  /* 0x000000ff1000720c */ /* 0x000fe20003fa6270 */
[--C-:B------:R-:W-:Y:S01]  /*0ee0*/  @!P2 IMAD.IADD R100, R100, 0x1, -R4.reuse ;  /* 0x000000016464a824 */ /* 0x100fe200078e0a04 */
[----:B------:R-:W-:Y:S01]  /*0ef0*/  IABS R106, R10 ;  /* 0x0000000a006a7213 */ /* 0x000fe20000000000 */
[----:B------:R-:W-:Y:S01]  /*0f00*/  @!P6 IMAD.IADD R102, R102, 0x1, -R4 ;  /* 0x000000016666e824 */ /* 0x000fe200078e0a04 */
[----:B------:R-:W-:Y:S01]  /*0f10*/  IADD3 R9, R0, 0xc, RZ ;  /* 0x0000000c00097810 */ /* 0x000fe20007ffe0ff */
[----:B------:R-:W-:Y:S01]  /*0f20*/  @!P4 IMAD.MOV R96, RZ, RZ, -R96 ;  /* 0x000000ffff60c224 */ /* 0x000fe200078e0a60 */
[C---:B------:R-:W-:Y:S01]  /*0f30*/  ISETP.GT.U32.AND P4, PT, R4.reuse, R104, PT ;  /* 0x000000680400720c */ /* 0x040fe20003f84070 */
[----:B------:R-:W-:Y:S01]  /*0f40*/  IMAD.HI.U32 R7, R5, R106, RZ ;  /* 0x0000006a05077227 */ /* 0x000fe200078e00ff */
[----:B------:R-:W-:-:S02]  /*0f50*/  ISETP.GT.U32.AND P2, PT, R4, R100, PT ;  /* 0x000000640400720c */ /* 0x000fc40003f44070 */
[C---:B------:R-:W-:Y:S01]  /*0f60*/  ISETP.GT.U32.AND P6, PT, R4.reuse, R102, PT ;  /* 0x000000660400720c */ /* 0x040fe20003fc4070 */
[----:B------:R-:W-:Y:S01]  /*0f70*/  @!P0 IMAD.MOV R22, RZ, RZ, -R22 ;  /* 0x000000ffff168224 */ /* 0x000fe200078e0a16 */
[C---:B------:R-:W-:Y:S01]  /*0f80*/  ISETP.GT.U32.AND P0, PT, R4.reuse, R98, PT ;  /* 0x000000620400720c */ /* 0x040fe20003f04070 */
[----:B------:R-:W-:Y:S01]  /*0f90*/  IMAD.MOV R7, RZ, RZ, -R7 ;  /* 0x000000ffff077224 */ /* 0x000fe200078e0a07 */
[----:B------:R-:W-:Y:S01]  /*0fa0*/  IABS R108, R9 ;  /* 0x00000009006c7213 */ /* 0x000fe20000000000 */
[----:B------:R-:W-:Y:S01]  /*0fb0*/  @!P1 IMAD.MOV R26, RZ, RZ, -R26 ;  /* 0x000000ffff1a9224 */ /* 0x000fe200078e0a1a */
[----:B------:R-:W-:Y:S01]  /*0fc0*/  ISETP.GE.AND P1, PT, R15, RZ, PT ;  /* 0x000000ff0f00720c */ /* 0x000fe20003f26270 */
[----:B------:R-:W-:Y:S01]  /*0fd0*/  IMAD R106, R4, R7, R106 ;  /* 0x00000007046a7224 */ /* 0x000fe200078e026a */
[----:B------:R-:W-:Y:S01]  /*0fe0*/  IADD3 R16, R0, 0x1a, RZ ;  /* 0x0000001a00107810 */ /* 0x000fe20007ffe0ff */
[--C-:B------:R-:W-:Y:S01]  /*0ff0*/  @!P4 IMAD.IADD R104, R104, 0x1, -R4.reuse ;  /* 0x000000016868c824 */ /* 0x100fe200078e0a04 */
[----:B------:R-:W-:Y:S01]  /*1000*/  IADD3 R15, R0, 0x19, RZ ;  /* 0x00000019000f7810 */ /* 0x000fe20007ffe0ff */
[--C-:B------:R-:W-:Y:S01]  /*1010*/  @!P2 IMAD.IADD R100, R100, 0x1, -R4.reuse ;  /* 0x000000016464a824 */ /* 0x100fe200078e0a04 */
[----:B------:R-:W-:Y:S01]  /*1020*/  ISETP.GE.AND P2, PT, R11, RZ, PT ;  /* 0x000000ff0b00720c */ /* 0x000fe20003f46270 */
[----:B------:R-:W-:Y:S01]  /*1030*/  @!P6 IMAD.IADD R102, R102, 0x1, -R4 ;  /* 0x000000016666e824 */ /* 0x000fe200078e0a04 */
[C---:B------:R-:W-:Y:S01]  /*1040*/  ISETP.GT.U32.AND P6, PT, R4.reuse, R106, PT ;  /* 0x0000006a0400720c */ /* 0x040fe20003fc4070 */
[----:B------:R-:W-:Y:S01]  /*1050*/  IMAD.HI.U32 R7, R5, R108, RZ ;  /* 0x0000006c05077227 */ /* 0x000fe200078e00ff */
[----:B------:R-:W-:-:S02]  /*1060*/  ISETP.GT.U32.AND P4, PT, R4, R104, PT ;  /* 0x000000680400720c */ /* 0x000fc40003f84070 */
[----:B------:R-:W-:Y:S01]  /*1070*/  IADD3 R11, R0, 0xe, RZ ;  /* 0x0000000e000b7810 */ /* 0x000fe20007ffe0ff */
[----:B------:R-:W-:Y:S01]  /*1080*/  @!P5 IMAD.MOV R100, RZ, RZ, -R100 ;  /* 0x000000ffff64d224 */ /* 0x000fe200078e0a64 */
[----:B------:R-:W-:Y:S01]  /*1090*/  ISETP.GE.AND P5, PT, R9, RZ, PT ;  /* 0x000000ff0900720c */ /* 0x000fe20003fa6270 */
[----:B------:R-:W-:Y:S01]  /*10a0*/  @!P0 IMAD.IADD R98, R98, 0x1, -R4 ;  /* 0x0000000162628824 */ /* 0x000fe200078e0a04 */
[----:B------:R-:W-:Y:S01]  /*10b0*/  ISETP.GE.AND P0, PT, R17, RZ, PT ;  /* 0x000000ff1100720c */ /* 0x000fe20003f06270 */
        /* <DEDUP_REMOVED lines=8> */
[----:B------:R-:W-:Y:S01]  /*1140*/  @!P4 IMAD.IADD R104, R104, 0x1, -R4 ;  /* 0x000000016868c824 */ /* 0x000fe200078e0a04 */
[----:B------:R-:W-:Y:S01]  /*1150*/  IABS R110, R10 ;  /* 0x0000000a006e7213 */ /* 0x000fe20000000000 */
[----:B------:R-:W-:Y:S01]  /*1160*/  IMAD.HI.U32 R9, R5, R112, RZ ;  /* 0x0000007005097227 */ /* 0x000fe200078e00ff */
[----:B------:R-:W-:-:S02]  /*1170*/  ISETP.GT.U32.AND P4, PT, R4, R108, PT ;  /* 0x0000006c0400720c */ /* 0x000fc40003f84070 */
[----:B------:R-:W-:Y:S01]  /*1180*/  ISETP.GT.U32.AND P6, PT, R4, R106, PT ;  /* 0x0000006a0400720c */ /* 0x000fe20003fc4070 */
[----:B------:R-:W-:Y:S01]  /*1190*/  IMAD.HI.U32 R7, R5, R110, RZ ;  /* 0x0000006e05077227 */ /* 0x000fe200078e00ff */
[----:B------:R-:W-:Y:S02]  /*11a0*/  IABS R136, R16 ;  /* 0x0000001000887213 */ /* 0x000fe40000000000 */
[----:B------:R-:W-:Y:S01]  /*11b0*/  IABS R138, R17 ;  /* 0x00000011008a7213 */ /* 0x000fe20000000000 */
[----:B------:R-:W-:Y:S01]  /*11c0*/  @!P0 IMAD.MOV R102, RZ, RZ, -R102 ;  /* 0x000000ffff668224 */ /* 0x000fe200078e0a66 */
[----:B------:R-:W-:Y:S01]  /*11d0*/  ISETP.GE.AND P0, PT, R10, RZ, PT ;  /* 0x000000ff0a00720c */ /* 0x000fe20003f06270 */
[----:B------:R-:W-:Y:S01]  /*11e0*/  IMAD.MOV R7, RZ, RZ, -R7 ;  /* 0x000000ffff077224 */ /* 0x000fe200078e0a07 */
[----:B------:R-:W-:Y:S01]  /*11f0*/  IADD3 R10, R0, 0xf, RZ ;  /* 0x0000000f000a7810 */ /* 0x000fe20007ffe0ff */
[----:B------:R-:W-:Y:S01]  /*1200*/  IMAD.MOV R9, RZ, RZ, -R9 ;  /* 0x000000ffff097224 */ /* 0x000fe200078e0a09 */
[----:B------:R-:W-:Y:S01]  /*1210*/  IABS R134, R15 ;  /* 0x0000000f00867213 */ /* 0x000fe20000000000 */
[----:B------:R-:W-:Y:S01]  /*1220*/  IMAD R110, R4, R7, R110 ;  /* 0x00000007046e7224 */ /* 0x000fe200078e026e */
[----:B------:R-:W-:Y:S01]  /*1230*/  IABS R114, R10 ;  /* 0x0000000a00727213 */ /* 0x000fe20000000000 */
[----:B------:R-:W-:-:S02]  /*1240*/  @!P4 IMAD.IADD R108, R108, 0x1, -R4 ;  /* 0x000000016c6cc824 */ /* 0x000fc400078e0a04 */
[----:B------:R-:W-:Y:S01]  /*1250*/  @!P6 IMAD.IADD R106, R106, 0x1, -R4 ;  /* 0x000000016a6ae824 */ /* 0x000fe200078e0a04 */
[C---:B------:R-:W-:Y:S01]  /*1260*/  ISETP.GT.U32.AND P6, PT, R4.reuse, R110, PT ;  /* 0x0000006e0400720c */ /* 0x040fe20003fc4070 */
[----:B------:R-:W-:Y:S01]  /*1270*/  @!P2 IMAD.MOV R104, RZ, RZ, -R104 ;  /* 0x000000ffff68a224 */ /* 0x000fe200078e0a68 */
[----:B------:R-:W-:Y:S01]  /*1280*/  ISETP.GT.U32.AND P2, PT, R4, R108, PT ;  /* 0x0000006c0400720c */ /* 0x000fe20003f44070 */
[----:B------:R-:W-:-:S04]  /*1290*/  IMAD.HI.U32 R7, R5, R114, RZ ;  /* 0x0000007205077227 */ /* 0x000fc800078e00ff */
[C---:B------:R-:W-:Y:S02]  /*12a0*/  IMAD R112, R4.reuse, R9, R112 ;  /* 0x0000000904707224 */ /* 0x040fe400078e0270 */
[----:B------:R-:W-:Y:S02]  /*12b0*/  IMAD.MOV R9, RZ, RZ, -R7 ;  /* 0x000000ffff097224 */ /* 0x000fe400078e0a07 */
[----:B------:R-:W-:Y:S01]  /*12c0*/  IMAD.HI.U32 R7, R5, R116, RZ ;  /* 0x0000007405077227 */ /* 0x000fe200078e00ff */
[----:B------:R-:W-:-:S03]  /*12d0*/  ISETP.GT.U32.AND P4, PT, R4, R112, PT ;  /* 0x000000700400720c */ /* 0x000fc60003f84070 */
[----:B------:R-:W-:Y:S02]  /*12e0*/  IMAD R114, R4, R9, R114 ;  /* 0x0000000904727224 */ /* 0x000fe400078e0272 */
[--C-:B------:R-:W-:Y:S02]  /*12f0*/  @!P6 IMAD.IADD R110, R110, 0x1, -R4.reuse ;  /* 0x000000016e6ee824 */ /* 0x100fe400078e0a04 */
[----:B------:R-:W-:Y:S01]  /*1300*/  @!P2 IMAD.IADD R108, R108, 0x1, -R4 ;  /* 0x000000016c6ca824 */ /* 0x000fe200078e0a04 */
[C---:B------:R-:W-:Y:S01]  /*1310*/  ISETP.GT.U32.AND P2, PT, R4.reuse, R114, PT ;  /* 0x000000720400720c */ /* 0x040fe20003f44070 */
[----:B------:R-:W-:Y:S01]  /*1320*/  IMAD.MOV R7, RZ, RZ, -R7 ;  /* 0x000000ffff077224 */ /* 0x000fe200078e0a07 */
[----:B------:R-:W-:Y:S01]  /*1330*/  ISETP.GT.U32.AND P6, PT, R4, R110, PT ;  /* 0x0000006e0400720c */ /* 0x000fe20003fc4070 */
[----:B------:R-:W-:Y:S01]  /*1340*/  @!P1 IMAD.MOV R106, RZ, RZ, -R106 ;  /* 0x000000ffff6a9224 */ /* 0x000fe200078e0a6a */
[----:B------:R-:W-:Y:S01]  /*1350*/  ISETP.GE.AND P1, PT, R11, RZ, PT ;  /* 0x000000ff0b00720c */ /* 0x000fe20003f26270 */
[----:B------:R-:W-:Y:S01]  /*1360*/  @!P4 IMAD.IADD R112, R112, 0x1, -R4 ;  /* 0x000000017070c824 */ /* 0x000fe200078e0a04 */
[----:B------:R-:W-:Y:S01]  /*1370*/  IADD3 R11, R0, 0x12, RZ ;  /* 0x00000012000b7810 */ /* 0x000fe20007ffe0ff */
[----:B------:R-:W-:-:S03]  /*1380*/  IMAD.HI.U32 R9, R5, R118, RZ ;  /* 0x0000007605097227 */ /* 0x000fc600078e00ff */
[C---:B------:R-:W-:Y:S01]  /*1390*/  ISETP.GT.U32.AND P4, PT, R4.reuse, R112, PT ;  /* 0x000000700400720c */ /* 0x040fe20003f84070 */
[----:B------:R-:W-:Y:S01]  /*13a0*/  IMAD R116, R4, R7, R116 ;  /* 0x0000000704747224 */ /* 0x000fe200078e0274 */
[----:B------:R-:W-:Y:S01]  /*13b0*/  IABS R120, R11 ;  /* 0x0000000b00787213 */ /* 0x000fe20000000000 */
[--C-:B------:R-:W-:Y:S02]  /*13c0*/  @!P2 IMAD.IADD R114, R114, 0x1, -R4.reuse ;  /* 0x000000017272a824 */ /* 0x100fe400078e0a04 */
[----:B------:R-:W-:Y:S02]  /*13d0*/  IMAD.MOV R9, RZ, RZ, -R9 ;  /* 0x000000ffff097224 */ /* 0x000fe400078e0a09 */
[----:B------:R-:W-:Y:S01]  /*13e0*/  @!P6 IMAD.IADD R110, R110, 0x1, -R4 ;  /* 0x000000016e6ee824 */ /* 0x000fe200078e0a04 */
[C---:B------:R-:W-:Y:S01]  /*13f0*/  ISETP.GT.U32.AND P6, PT, R4.reuse, R116, PT ;  /* 0x000000740400720c */ /* 0x040fe20003fc4070 */
[----:B------:R-:W-:Y:S01]  /*1400*/  @!P5 IMAD.MOV R108, RZ, RZ, -R108 ;  /* 0x000000ffff6cd224 */ /* 0x000fe200078e0a6c */
[C---:B------:R-:W-:Y:S01]  /*1410*/  ISETP.GT.U32.AND P2, PT, R4.reuse, R114, PT ;  /* 0x000000720400720c */ /* 0x040fe20003f44070 */
[----:B------:R-:W-:Y:S01]  /*1420*/  IMAD R118, R4, R9, R118 ;  /* 0x0000000904767224 */ /* 0x000fe200078e0276 */
[----:B------:R-:W-:Y:S01]  /*1430*/  ISETP.GE.AND P5, PT, R10, RZ, PT ;  /* 0x000000ff0a00720c */ /* 0x000fe20003fa6270 */
[----:B------:R-:W-:Y:S01]  /*1440*/  IMAD.HI.U32 R7, R5, R120, RZ ;  /* 0x0000007805077227 */ /* 0x000fe200078e00ff */
[----:B------:R-:W-:-:S03]  /*1450*/  IADD3 R10, R0, 0x13, RZ ;  /* 0x00000013000a7810 */ /* 0x000fc60007ffe0ff */
[--C-:B------:R-:W-:Y:S01]  /*1460*/  @!P4 IMAD.IADD R112, R112, 0x1, -R4.reuse ;  /* 0x000000017070c824 */ /* 0x100fe200078e0a04 */
[----:B------:R-:W-:Y:S01]  /*1470*/  ISETP.GT.U32.AND P4, PT, R4, R118, PT ;  /* 0x000000760400720c */ /* 0x000fe20003f84070 */
[----:B------:R-:W-:Y:S01]  /*1480*/  IMAD.MOV R9, RZ, RZ, -R7 ;  /* 0x000000ffff097224 */ /* 0x000fe200078e0a07 */
[----:B------:R-:W-:Y:S01]  /*1490*/  IABS R122, R10 ;  /* 0x0000000a007a7213 */ /* 0x000fe20000000000 */
[--C-:B------:R-:W-:Y:S02]  /*14a0*/  @!P6 IMAD.IADD R116, R116, 0x1, -R4.reuse ;  /* 0x000000017474e824 */ /* 0x100fe400078e0a04 */
[----:B------:R-:W-:Y:S01]  /*14b0*/  @!P2 IMAD.IADD R114, R114, 0x1, -R4 ;  /* 0x000000017272a824 */ /* 0x000fe200078e0a04 */
[----:B------:R-:W-:Y:S01]  /*14c0*/  ISETP.GE.AND P2, PT, R11, RZ, PT ;  /* 0x000000ff0b00720c */ /* 0x000fe20003f46270 */
[C---:B------:R-:W-:Y:S01]  /*14d0*/  IMAD R120, R4.reuse, R9, R120 ;  /* 0x0000000904787224 */ /* 0x040fe200078e0278 */
[----:B------:R-:W-:Y:S01]  /*14e0*/  ISETP.GT.U32.AND P6, PT, R4, R116, PT ;  /* 0x000000740400720c */ /* 0x000fe20003fc4070 */
[----:B------:R-:W-:Y:S01]  /*14f0*/  @!P5 IMAD.MOV R114, RZ, RZ, -R114 ;  /* 0x000000ffff72d224 */ /* 0x000fe200078e0a72 */
[----:B------:R-:W-:Y:S01]  /*1500*/  IADD3 R9, R0, 0x14, RZ ;  /* 0x0000001400097810 */ /* 0x000fe20007ffe0ff */
[----:B------:R-:W-:Y:S01]  /*1510*/  @!P0 IMAD.MOV R110, RZ, RZ, -R110 ;  /* 0x000000ffff6e8224 */ /* 0x000fe200078e0a6e */
[----:B------:R-:W-:Y:S01]  /*1520*/  ISETP.GT.U32.AND P5, PT, R4, R120, PT ;  /* 0x000000780400720c */ /* 0x000fe20003fa4070 */
[----:B------:R-:W-:Y:S01]  /*1530*/  @!P4 IMAD.IADD R118, R118, 0x1, -R4 ;  /* 0x000000017676c824 */ /* 0x000fe200078e0a04 */
[----:B------:R-:W-:Y:S01]  /*1540*/  ISETP.GE.AND P0, PT, R13, RZ, PT ;  /* 0x000000ff0d00720c */ /* 0x000fe20003f06270 */
[----:B------:R-:W-:Y:S01]  /*1550*/  IMAD.HI.U32 R7, R5, R122, RZ ;  /* 0x0000007a05077227 */ /* 0x000fe200078e00ff */
[----:B------:R-:W-:-:S02]  /*1560*/  IABS R124, R9 ;  /* 0x00000009007c7213 */ /* 0x000fc40000000000 */
[----:B------:R-:W-:Y:S01]  /*1570*/  ISETP.GT.U32.AND P4, PT, R4, R118, PT ;  /* 0x000000760400720c */ /* 0x000fe20003f84070 */
[----:B------:R-:W-:Y:S01]  /*1580*/  IMAD.MOV R7, RZ, RZ, -R7 ;  /* 0x000000ffff077224 */ /* 0x000fe200078e0a07 */
[----:B------:R-:W-:Y:S01]  /*1590*/  IADD3 R11, R0, 0x15, RZ ;  /* 0x00000015000b7810 */ /* 0x000fe20007ffe0ff */
[----:B------:R-:W-:Y:S01]  /*15a0*/  @!P6 IMAD.IADD R116, R116, 0x1, -R4 ;  /* 0x000000017474e824 */ /* 0x000fe200078e0a04 */
[----:B------:R-:W-:Y:S01]  /*15b0*/  ISETP.GE.AND P6, PT, R10, RZ, PT ;  /* 0x000000ff0a00720c */ /* 0x000fe20003fc6270 */
[----:B------:R-:W-:Y:S01]  /*15c0*/  IMAD R122, R4, R7, R122 ;  /* 0x00000007047a7224 */ /* 0x000fe200078e027a */
[----:B------:R-:W-:Y:S01]  /*15d0*/  IABS R126, R11 ;  /* 0x0000000b007e7213 */ /* 0x000fe20000000000 */
[----:B------:R-:W-:Y:S01]  /*15e0*/  @!P5 IMAD.IADD R120, R120, 0x1, -R4 ;  /* 0x000000017878d824 */ /* 0x000fe200078e0a04 */
[----:B------:R-:W-:Y:S01]  /*15f0*/  ISETP.GE.AND P5, PT, R9, RZ, PT ;  /* 0x000000ff0900720c */ /* 0x000fe20003fa6270 */
[----:B------:R-:W-:Y:S01]  /*1600*/  @!P0 IMAD.MOV R116, RZ, RZ, -R116 ;  /* 0x000000ffff748224 */ /* 0x000fe200078e0a74 */
[----:B------:R-:W-:Y:S01]  /*1610*/  IADD3 R13, R0, 0x16, RZ ;  /* 0x00000016000d7810 */ /* 0x000fe20007ffe0ff */
[----:B------:R-:W-:Y:S01]  /*1620*/  IMAD.HI.U32 R7, R5, R124, RZ ;  /* 0x0000007c05077227 */ /* 0x000fe200078e00ff */
[----:B------:R-:W-:-:S02]  /*1630*/  ISETP.GT.U32.AND P0, PT, R4, R120, PT ;  /* 0x000000780400720c */ /* 0x000fc40003f04070 */
[----:B------:R-:W-:Y:S01]  /*1640*/  IABS R128, R13 ;  /* 0x0000000d00807213 */ /* 0x000fe20000000000 */
[----:B------:R-:W-:Y:S01]  /*1650*/  @!P4 IMAD.IADD R118, R118, 0x1, -R4 ;  /* 0x000000017676c824 */ /* 0x000fe200078e0a04 */
[----:B------:R-:W-:Y:S01]  /*1660*/  ISETP.GT.U32.AND P4, PT, R4, R122, PT ;  /* 0x0000007a0400720c */ /* 0x000fe20003f84070 */
[----:B------:R-:W-:Y:S02]  /*1670*/  IMAD.MOV R7, RZ, RZ, -R7 ;  /* 0x000000ffff077224 */ /* 0x000fe400078e0a07 */
[----:B------:R-:W-:Y:S01]  /*1680*/  @!P1 IMAD.MOV R112, RZ, RZ, -R112 ;  /* 0x000000ffff709224 */ /* 0x000fe200078e0a70 */
[----:B------:R-:W-:Y:S01]  /*1690*/  ISETP.GE.AND P1, PT, R14, RZ, PT ;  /* 0x000000ff0e00720c */ /* 0x000fe20003f26270 */
[----:B------:R-:W-:Y:S01]  /*16a0*/  IMAD R124, R4, R7, R124 ;  /* 0x00000007047c7224 */ /* 0x000fe200078e027c */
[C---:B------:R-:W-:Y:S01]  /*16b0*/  IADD3 R7, R0.reuse, 0x17, RZ ;  /* 0x0000001700077810 */ /* 0x040fe20007ffe0ff */
[----:B------:R-:W-:Y:S01]  /*16c0*/  IMAD.HI.U32 R9, R5, R126, RZ ;  /* 0x0000007e05097227 */ /* 0x000fe200078e00ff */
[----:B------:R-:W-:-:S02]  /*16d0*/  IADD3 R14, R0, 0x18, RZ ;  /* 0x00000018000e7810 */ /* 0x000fc40007ffe0ff */
[----:B------:R-:W-:Y:S01]  /*16e0*/  IABS R130, R7 ;  /* 0x0000000700827213 */ /* 0x000fe20000000000 */
[--C-:B------:R-:W-:Y:S01]  /*16f0*/  @!P0 IMAD.IADD R120, R120, 0x1, -R4.reuse ;  /* 0x0000000178788824 */ /* 0x100fe200078e0a04 */
[----:B------:R-:W-:Y:S01]  /*1700*/  IABS R132, R14 ;  /* 0x0000000e00847213 */ /* 0x000fe20000000000 */
[----:B------:R-:W-:Y:S01]  /*1710*/  @!P4 IMAD.IADD R122, R122, 0x1, -R4 ;  /* 0x000000017a7ac824 */ /* 0x000fe200078e0a04 */
[----:B------:R-:W-:Y:S01]  /*1720*/  ISETP.GE.AND P0, PT, R13, RZ, PT ;  /* 0x000000ff0d00720c */ /* 0x000fe20003f06270 */
[----:B------:R-:W-:Y:S01]  /*1730*/  @!P2 IMAD.MOV R120, RZ, RZ, -R120 ;  /* 0x000000ffff78a224 */ /* 0x000fe200078e0a78 */
[C---:B------:R-:W-:Y:S01]  /*1740*/  ISETP.GT.U32.AND P2, PT, R4.reuse, R124, PT ;  /* 0x0000007c0400720c */ /* 0x040fe20003f44070 */
[----:B------:R-:W-:Y:S01]  /*1750*/  IMAD.MOV R9, RZ, RZ, -R9 ;  /* 0x000000ffff097224 */ /* 0x000fe200078e0a09 */
[----:B------:R-:W-:Y:S01]  /*1760*/  ISETP.GT.U32.AND P4, PT, R4, R122, PT ;  /* 0x0000007a0400720c */ /* 0x000fe20003f84070 */
[----:B------:R-:W-:-:S04]  /*1770*/  IMAD.HI.U32 R10, R5, R128, RZ ;  /* 0x00000080050a7227 */ /* 0x000fc800078e00ff */
[----:B------:R-:W-:Y:S02]  /*1780*/  IMAD R126, R4, R9, R126 ;  /* 0x00000009047e7224 */ /* 0x000fe400078e027e */
[----:B------:R-:W-:Y:S01]  /*1790*/  @!P1 IMAD.MOV R118, RZ, RZ, -R118 ;  /* 0x000000ffff769224 */ /* 0x000fe200078e0a76 */
[----:B------:R-:W-:Y:S01]  /*17a0*/  ISETP.GE.AND P1, PT, R11, RZ, PT ;  /* 0x000000ff0b00720c */ /* 0x000fe20003f26270 */
[----:B------:R-:W-:Y:S02]  /*17b0*/  IMAD.MOV R11, RZ, RZ, -R10 ;  /* 0x000000ffff0b7224 */ /* 0x000fe400078e0a0a */
[--C-:B------:R-:W-:Y:S02]  /*17c0*/  @!P2 IMAD.IADD R124, R124, 0x1, -R4.reuse ;  /* 0x000000017c7ca824 */ /* 0x100fe400078e0a04 */
[----:B------:R-:W-:Y:S01]  /*17d0*/  @!P4 IMAD.IADD R122, R122, 0x1, -R4 ;  /* 0x000000017a7ac824 */ /* 0x000fe200078e0a04 */
[----:B------:R-:W-:Y:S01]  /*17e0*/  ISETP.GE.AND P4, PT, R7, RZ, PT ;  /* 0x000000ff0700720c */ /* 0x000fe20003f86270 */
[C---:B------:R-:W-:Y:S01]  /*17f0*/  IMAD R128, R4.reuse, R11, R128 ;  /* 0x0000000b04807224 */ /* 0x040fe200078e0280 */
[C---:B------:R-:W-:Y:S01]  /*1800*/  ISETP.GT.U32.AND P2, PT, R4.reuse, R124, PT ;  /* 0x0000007c0400720c */ /* 0x040fe20003f44070 */
[----:B------:R-:W-:Y:S01]  /*1810*/  @!P6 IMAD.MOV R122, RZ, RZ, -R122 ;  /* 0x000000ffff7ae224 */ /* 0x000fe200078e0a7a */
[----:B------:R-:W-:Y:S01]  /*1820*/  ISETP.GT.U32.AND P6, PT, R4, R126, PT ;  /* 0x0000007e0400720c */ /* 0x000fe20003fc4070 */
[----:B------:R-:W-:-:S04]  /*1830*/  IMAD.HI.U32 R7, R5, R130, RZ ;  /* 0x0000008205077227 */ /* 0x000fc800078e00ff */
[----:B------:R-:W-:Y:S02]  /*1840*/  IMAD.MOV R11, RZ, RZ, -R7 ;  /* 0x000000ffff0b7224 */ /* 0x000fe400078e0a07 */
[----:B------:R-:W-:-:S04]  /*1850*/  IMAD.HI.U32 R7, R5, R132, RZ ;  /* 0x0000008405077227 */ /* 0x000fc800078e00ff */
[--C-:B------:R-:W-:Y:S01]  /*1860*/  @!P2 IMAD.IADD R124, R124, 0x1, -R4.reuse ;  /* 0x000000017c7ca824 */ /* 0x100fe200078e0a04 */
[----:B------:R-:W-:Y:S01]  /*1870*/  ISETP.GT.U32.AND P2, PT, R4, R128, PT ;  /* 0x000000800400720c */ /* 0x000fe20003f44070 */
[----:B------:R-:W-:Y:S02]  /*1880*/  @!P6 IMAD.IADD R126, R126, 0x1, -R4 ;  /* 0x000000017e7ee824 */ /* 0x000fe400078e0a04 */
[C---:B------:R-:W-:Y:S02]  /*1890*/  IMAD R130, R4.reuse, R11, R130 ;  /* 0x0000000b04827224 */ /* 0x040fe400078e0282 */
[----:B------:R-:W-:Y:S01]  /*18a0*/  IMAD.HI.U32 R10, R5, R136, RZ ;  /* 0x00000088050a7227 */ /* 0x000fe200078e00ff */
[----:B------:R-:W-:-:S03]  /*18b0*/  ISETP.GT.U32.AND P6, PT, R4, R126, PT ;  /* 0x0000007e0400720c */ /* 0x000fc60003fc4070 */
[----:B------:R-:W-:-:S04]  /*18c0*/  IMAD.HI.U32 R11, R5, R138, RZ ;  /* 0x0000008a050b7227 */ /* 0x000fc800078e00ff */
[----:B------:R-:W-:Y:S02]  /*18d0*/  @!P2 IMAD.IADD R128, R128, 0x1, -R4 ;  /* 0x000000018080a824 */ /* 0x000fe400078e0a04 */
[----:B------:R-:W-:Y:S02]  /*18e0*/  IMAD.MOV R7, RZ, RZ, -R7 ;  /* 0x000000ffff077224 */ /* 0x000fe400078e0a07 */
[----:B------:R-:W-:Y:S01]  /*18f0*/  IMAD.MOV R13, RZ, RZ, -R10 ;  /* 0x000000ffff0d7224 */ /* 0x000fe200078e0a0a */
[----:B------:R-:W-:Y:S01]  /*1900*/  ISETP.GT.U32.AND P2, PT, R4, R128, PT ;  /* 0x000000800400720c */ /* 0x000fe20003f44070 */
[----:B------:R-:W-:Y:S01]  /*1910*/  @!P6 IMAD.IADD R126, R126, 0x1, -R4 ;  /* 0x000000017e7ee824 */ /* 0x000fe200078e0a04 */
[C---:B------:R-:W-:Y:S01]  /*1920*/  ISETP.GT.U32.AND P6, PT, R4.reuse, R130, PT ;  /* 0x000000820400720c */ /* 0x040fe20003fc4070 */
[----:B------:R-:W-:Y:S01]  /*1930*/  IMAD R132, R4, R7, R132 ;  /* 0x0000000704847224 */ /* 0x000fe200078e0284 */
[----:B------:R-:W-:Y:S01]  /*1940*/  IADD3 R10, R0, 0x1c, RZ ;  /* 0x0000001c000a7810 */ /* 0x000fe20007ffe0ff */
[----:B------:R-:W-:-:S02]  /*1950*/  IMAD.MOV R11, RZ, RZ, -R11 ;  /* 0x000000ffff0b7224 */ /* 0x000fc400078e0a0b */
[C---:B------:R-:W-:Y:S01]  /*1960*/  IMAD R136, R4.reuse, R13, R136 ;  /* 0x0000000d04887224 */ /* 0x040fe200078e0288 */
[----:B------:R-:W-:Y:S01]  /*1970*/  IABS R144, R10 ;  /* 0x0000000a00907213 */ /* 0x000fe20000000000 */
[----:B------:R-:W-:Y:S01]  /*1980*/  IMAD R138, R4, R11, R138 ;  /* 0x0000000b048a7224 */ /* 0x000fe200078e028a */
[----:B------:R-:W-:Y:S01]  /*1990*/  IADD3 R13, R0, 0x1d, RZ ;  /* 0x0000001d000d7810 */ /* 0x000fe20007ffe0ff */
[----:B------:R-:W-:Y:S01]  /*19a0*/  @!P5 IMAD.MOV R124, RZ, RZ, -R124 ;  /* 0x000000ffff7cd224 */ /* 0x000fe200078e0a7c */
[----:B------:R-:W-:Y:S01]  /*19b0*/  ISETP.GT.U32.AND P5, PT, R4, R132, PT ;  /* 0x000000840400720c */ /* 0x000fe20003fa4070 */
[--C-:B------:R-:W-:Y:S01]  /*19c0*/  @!P2 IMAD.IADD R128, R128, 0x1, -R4.reuse ;  /* 0x000000018080a824 */ /* 0x100fe200078e0a04 */
[----:B------:R-:W-:Y:S01]  /*19d0*/  ISETP.GT.U32.AND P2, PT, R4, R136, PT ;  /* 0x000000880400720c */ /* 0x000fe20003f44070 */
[----:B------:R-:W-:Y:S01]  /*19e0*/  @!P6 IMAD.IADD R130, R130, 0x1, -R4 ;  /* 0x000000018282e824 */ /* 0x000fe200078e0a04 */
[----:B------:R-:W-:Y:S01]  /*19f0*/  ISETP.GT.U32.AND P6, PT, R4, R138, PT ;  /* 0x0000008a0400720c */ /* 0x000fe20003fc4070 */
[----:B------:R-:W-:Y:S01]  /*1a00*/  IMAD.HI.U32 R7, R5, R144, RZ ;  /* 0x0000009005077227 */ /* 0x000fe200078e00ff */
[----:B------:R-:W-:-:S03]  /*1a10*/  IABS R142, R13 ;  /* 0x0000000d008e7213 */ /* 0x000fc60000000000 */
[----:B------:R-:W-:-:S04]  /*1a20*/  IMAD.HI.U32 R9, R5, R134, RZ ;  /* 0x0000008605097227 */ /* 0x000fc800078e00ff */
[--C-:B------:R-:W-:Y:S01]  /*1a30*/  @!P5 IMAD.IADD R132, R132, 0x1, -R4.reuse ;  /* 0x000000018484d824 */ /* 0x100fe200078e0a04 */
[----:B------:R-:W-:Y:S01]  /*1a40*/  ISETP.GT.U32.AND P5, PT, R4, R130, PT ;  /* 0x000000820400720c */ /* 0x000fe20003fa4070 */
[--C-:B------:R-:W-:Y:S02]  /*1a50*/  @!P2 IMAD.IADD R136, R136, 0x1, -R4.reuse ;  /* 0x000000018888a824 */ /* 0x100fe400078e0a04 */
[----:B------:R-:W-:Y:S02]  /*1a60*/  @!P6 IMAD.IADD R138, R138, 0x1, -R4 ;  /* 0x000000018a8ae824 */ /* 0x000fe400078e0a04 */
[----:B------:R-:W-:Y:S01]  /*1a70*/  IMAD.MOV R11, RZ, RZ, -R7 ;  /* 0x000000ffff0b7224 */ /* 0x000fe200078e0a07 */
[----:B------:R-:W-:Y:S01]  /*1a80*/  ISETP.GT.U32.AND P6, PT, R4, R136, PT ;  /* 0x000000880400720c */ /* 0x000fe20003fc4070 */
[----:B------:R-:W-:Y:S02]  /*1a90*/  IMAD.MOV R9, RZ, RZ, -R9 ;  /* 0x000000ffff097224 */ /* 0x000fe400078e0a09 */
[----:B------:R-:W-:-:S04]  /*1aa0*/  IMAD.HI.U32 R7, R5, R140, RZ ;  /* 0x0000008c05077227 */ /* 0x000fc800078e00ff */
[C---:B------:R-:W-:Y:S02]  /*1ab0*/  IMAD R134, R4.reuse, R9, R134 ;  /* 0x0000000904867224 */ /* 0x040fe400078e0286 */
[----:B------:R-:W-:Y:S01]  /*1ac0*/  IMAD R144, R4, R11, R144 ;  /* 0x0000000b04907224 */ /* 0x000fe200078e0290 */
[----:B------:R-:W-:Y:S01]  /*1ad0*/  IADD3 R11, R0, 0x1f, RZ ;  /* 0x0000001f000b7810 */ /* 0x000fe20007ffe0ff */
[----:B------:R-:W-:Y:S02]  /*1ae0*/  IMAD.MOV R7, RZ, RZ, -R7 ;  /* 0x000000ffff077224 */ /* 0x000fe400078e0a07 */
[----:B------:R-:W-:Y:S01]  /*1af0*/  @!P1 IMAD.MOV R126, RZ, RZ, -R126 ;  /* 0x000000ffff7e9224 */ /* 0x000fe200078e0a7e */
[C---:B------:R-:W-:Y:S01]  /*1b00*/  ISETP.GT.U32.AND P1, PT, R4.reuse, R134, PT ;  /* 0x000000860400720c */ /* 0x040fe20003f24070 */
[----:B------:R-:W-:Y:S01]  /*1b10*/  IMAD R140, R4, R7, R140 ;  /* 0x00000007048c7224 */ /* 0x000fe200078e028c */
[----:B------:R-:W-:Y:S01]  /*1b20*/  IABS R146, R11 ;  /* 0x0000000b00927213 */ /* 0x000fe20000000000 */
[--C-:B------:R-:W-:Y:S01]  /*1b30*/  @!P5 IMAD.IADD R130, R130, 0x1, -R4.reuse ;  /* 0x000000018282d824 */ /* 0x100fe200078e0a04 */
[----:B------:R-:W-:Y:S01]  /*1b40*/  ISETP.GT.U32.AND P5, PT, R4, R144, PT ;  /* 0x000000900400720c */ /* 0x000fe20003fa4070 */
[----:B------:R-:W-:Y:S01]  /*1b50*/  @!P6 IMAD.IADD R136, R136, 0x1, -R4 ;  /* 0x000000018888e824 */ /* 0x000fe200078e0a04 */
[C---:B------:R-:W-:Y:S01]  /*1b60*/  ISETP.GT.U32.AND P6, PT, R4.reuse, R140, PT ;  /* 0x0000008c0400720c */ /* 0x040fe20003fc4070 */
[----:B------:R-:W-:Y:S01]  /*1b70*/  @!P0 IMAD.MOV R128, RZ, RZ, -R128 ;  /* 0x000000ffff808224 */ /* 0x000fe200078e0a80 */
[----:B------:R-:W-:Y:S01]  /*1b80*/  ISETP.GT.U32.AND P0, PT, R4, R138, PT ;  /* 0x0000008a0400720c */ /* 0x000fe20003f04070 */
[----:B------:R-:W-:-:S04]  /*1b90*/  IMAD.HI.U32 R9, R5, R142, RZ ;  /* 0x0000008e05097227 */ /* 0x000fc800078e00ff */
[--C-:B------:R-:W-:Y:S01]  /*1ba0*/  @!P1 IMAD.IADD R134, R134, 0x1, -R4.reuse ;  /* 0x0000000186869824 */ /* 0x100fe200078e0a04 */
[----:B------:R-:W-:Y:S01]  /*1bb0*/  ISETP.GT.U32.AND P1, PT, R4, R132, PT ;  /* 0x000000840400720c */ /* 0x000fe20003f24070 */
[----:B------:R-:W-:Y:S02]  /*1bc0*/  IMAD.MOV R9, RZ, RZ, -R9 ;  /* 0x000000ffff097224 */ /* 0x000fe400078e0a09 */
[--C-:B------:R-:W-:Y:S01]  /*1bd0*/  @!P5 IMAD.IADD R144, R144, 0x1, -R4.reuse ;  /* 0x000000019090d824 */ /* 0x100fe200078e0a04 */
[----:B------:R-:W-:Y:S01]  /*1be0*/  ISETP.GT.U32.AND P2, PT, R4, R134, PT ;  /* 0x000000860400720c */ /* 0x000fe20003f44070 */
[----:B------:R-:W-:Y:S01]  /*1bf0*/  @!P6 IMAD.IADD R140, R140, 0x1, -R4 ;  /* 0x000000018c8ce824 */ /* 0x000fe200078e0a04 */
[----:B------:R-:W-:Y:S01]  /*1c00*/  ISETP.GE.AND P5, PT, R16, RZ, PT ;  /* 0x000000ff1000720c */ /* 0x000fe20003fa6270 */
[C---:B------:R-:W-:Y:S01]  /*1c10*/  IMAD R142, R4.reuse, R9, R142 ;  /* 0x00000009048e7224 */ /* 0x040fe200078e028e */
[----:B------:R-:W-:Y:S01]  /*1c20*/  ISETP.GT.U32.AND P6, PT, R4, R144, PT ;  /* 0x000000900400720c */ /* 0x000fe20003fc4070 */
[----:B------:R-:W-:Y:S01]  /*1c30*/  IMAD.HI.U32 R7, R5, R146, RZ ;  /* 0x0000009205077227 */ /* 0x000fe200078e00ff */
[----:B------:R-:W-:-:S02]  /*1c40*/  IADD3 R9, R0, 0x20, RZ ;  /* 0x0000002000097810 */ /* 0x000fc40007ffe0ff */
[----:B------:R-:W-:Y:S01]  /*1c50*/  IADD3 R16, R0, 0x27, RZ ;  /* 0x0000002700107810 */ /* 0x000fe20007ffe0ff */
[--C-:B------:R-:W-:Y:S01]  /*1c60*/  @!P0 IMAD.IADD R138, R138, 0x1, -R4.reuse ;  /* 0x000000018a8a8824 */ /* 0x100fe200078e0a04 */
[----:B------:R-:W-:Y:S01]  /*1c70*/  ISETP.GE.AND P0, PT, R15, RZ, PT ;  /* 0x000000ff0f00720c */ /* 0x000fe20003f06270 */
[----:B------:R-:W-:Y:S01]  /*1c80*/  @!P1 IMAD.IADD R132, R132, 0x1, -R4 ;  /* 0x0000000184849824 */ /* 0x000fe200078e0a04 */
[C---:B------:R-:W-:Y:S01]  /*1c90*/  ISETP.GT.U32.AND P1, PT, R4.reuse, R142, PT ;  /* 0x0000008e0400720c */ /* 0x040fe20003f24070 */
[----:B------:R-:W-:Y:S01]  /*1ca0*/  @!P4 IMAD.MOV R130, RZ, RZ, -R130 ;  /* 0x000000ffff82c224 */ /* 0x000fe200078e0a82 */
[----:B------:R-:W-:Y:S01]  /*1cb0*/  IABS R148, R9 ;  /* 0x0000000900947213 */ /* 0x000fe20000000000 */
[----:B------:R-:W-:Y:S01]  /*1cc0*/  IMAD.MOV R7, RZ, RZ, -R7 ;  /* 0x000000ffff077224 */ /* 0x000fe200078e0a07 */
[----:B------:R-:W-:Y:S01]  /*1cd0*/  ISETP.GT.U32.AND P4, PT, R4, R140, PT ;  /* 0x0000008c0400720c */ /* 0x000fe20003f84070 */
[--C-:B------:R-:W-:Y:S01]  /*1ce0*/  @!P2 IMAD.IADD R134, R134, 0x1, -R4.reuse ;  /* 0x000000018686a824 */ /* 0x100fe200078e0a04 */
[----:B------:R-:W-:Y:S01]  /*1cf0*/  ISETP.GE.AND P2, PT, R14, RZ, PT ;  /* 0x000000ff0e00720c */ /* 0x000fe20003f46270 */
[----:B------:R-:W-:Y:S01]  /*1d00*/  @!P6 IMAD.IADD R144, R144, 0x1, -R4 ;  /* 0x000000019090e824 */ /* 0x000fe200078e0a04 */
[----:B------:R-:W-:Y:S01]  /*1d10*/  ISETP.GE.AND P6, PT, R18, RZ, PT ;  /* 0x000000ff1200720c */ /* 0x000fe20003fc6270 */
[----:B------:R-:W-:Y:S01]  /*1d20*/  IMAD R146, R4, R7, R146 ;  /* 0x0000000704927224 */ /* 0x000fe200078e0292 */
[----:B------:R-:W-:Y:S01]  /*1d30*/  IADD3 R14, R0, 0x24, RZ ;  /* 0x00000024000e7810 */ /* 0x000fe20007ffe0ff */
[----:B------:R-:W-:Y:S01]  /*1d40*/  IMAD.HI.U32 R7, R5, R148, RZ ;  /* 0x0000009405077227 */ /* 0x000fe200078e00ff */
[----:B------:R-:W-:-:S02]  /*1d50*/  IABS R160, R16 ;  /* 0x0000001000a07213 */ /* 0x000fc40000000000 */
[----:B------:R-:W-:Y:S01]  /*1d60*/  IABS R156, R14 ;  /* 0x0000000e009c7213 */ /* 0x000fe20000000000 */
[----:B------:R-:W-:Y:S01]  /*1d70*/  @!P5 IMAD.MOV R136, RZ, RZ, -R136 ;  /* 0x000000ffff88d224 */ /* 0x000fe200078e0a88 */
[----:B------:R-:W-:Y:S01]  /*1d80*/  ISETP.GT.U32.AND P5, PT, R4, R146, PT ;  /* 0x000000920400720c */ /* 0x000fe20003fa4070 */
[----:B------:R-:W-:Y:S01]  /*1d90*/  IMAD.MOV R7, RZ, RZ, -R7 ;  /* 0x000000ffff077224 */ /* 0x000fe200078e0a07 */
[----:B------:R-:W-:Y:S01]  /*1da0*/  IADD3 R15, R0, 0x25, RZ ;  /* 0x00000025000f7810 */ /* 0x000fe20007ffe0ff */
[----:B------:R-:W-:Y:S01]  /*1db0*/  @!P0 IMAD.MOV R134, RZ, RZ, -R134 ;  /* 0x000000ffff868224 */ /* 0x000fe200078e0a86 */
[----:B------:R-:W-:Y:S01]  /*1dc0*/  ISETP.GE.AND P0, PT, R10, RZ, PT ;  /* 0x000000ff0a00720c */ /* 0x000fe20003f06270 */
[--C-:B------:R-:W-:Y:S01]  /*1dd0*/  @!P1 IMAD.IADD R142, R142, 0x1, -R4.reuse ;  /* 0x000000018e8e9824 */ /* 0x100fe200078e0a04 */
[----:B------:R-:W-:Y:S01]  /*1de0*/  ISETP.GE.AND P1, PT, R17, RZ, PT ;  /* 0x000000ff1100720c */ /* 0x000fe20003f26270 */
[----:B------:R-:W-:Y:S01]  /*1df0*/  @!P4 IMAD.IADD R140, R140, 0x1, -R4 ;  /* 0x000000018c8cc824 */ /* 0x000fe200078e0a04 */
[----:B------:R-:W-:Y:S01]  /*1e00*/  ISETP.GE.AND P4, PT, R9, RZ, PT ;  /* 0x000000ff0900720c */ /* 0x000fe20003f86270 */
[----:B------:R-:W-:Y:S01]  /*1e10*/  IMAD R148, R4, R7, R148 ;  /* 0x0000000704947224 */ /* 0x000fe200078e0294 */
[----:B------:R-:W-:Y:S01]  /*1e20*/  IADD3 R7, R0, 0x21, RZ ;  /* 0x0000002100077810 */ /* 0x000fe20007ffe0ff */
[----:B------:R-:W-:Y:S01]  /*1e30*/  @!P2 IMAD.MOV R132, RZ, RZ, -R132 ;  /* 0x000000ffff84a224 */ /* 0x000fe200078e0a84 */
[C---:B------:R-:W-:Y:S01]  /*1e40*/  ISETP.GT.U32.AND P2, PT, R4.reuse, R142, PT ;  /* 0x0000008e0400720c */ /* 0x040fe20003f44070 */
[----:B------:R-:W-:Y:S01]  /*1e50*/  @!P6 IMAD.MOV R140, RZ, RZ, -R140 ;  /* 0x000000ffff8ce224 */ /* 0x000fe200078e0a8c */
[----:B------:R-:W-:Y:S01]  /*1e60*/  ISETP.GT.U32.AND P6, PT, R4, R148, PT ;  /* 0x000000940400720c */ /* 0x000fe20003fc4070 */
[----:B------:R-:W-:Y:S01]  /*1e70*/  @!P5 IMAD.IADD R146, R146, 0x1, -R4 ;  /* 0x000000019292d824 */ /* 0x000fe200078e0a04 */
[----:B------:R-:W-:Y:S01]  /*1e80*/  IABS R150, R7 ;  /* 0x0000000700967213 */ /* 0x000fe20000000000 */
[----:B------:R-:W-:Y:S01]  /*1e90*/  @!P0 IMAD.MOV R144, RZ, RZ, -R144 ;  /* 0x000000ffff908224 */ /* 0x000fe200078e0a90 */
[----:B------:R-:W-:Y:S01]  /*1ea0*/  ISETP.GE.AND P0, PT, R7, RZ, PT ;  /* 0x000000ff0700720c */ /* 0x000fe20003f06270 */
[----:B------:R-:W-:Y:S01]  /*1eb0*/  @!P1 IMAD.MOV R138, RZ, RZ, -R138 ;  /* 0x000000ffff8a9224 */ /* 0x000fe200078e0a8a */
[----:B------:R-:W-:Y:S01]  /*1ec0*/  IADD3 R9, R0, 0x22, RZ ;  /* 0x0000002200097810 */ /* 0x000fe20007ffe0ff */
[----:B------:R-:W-:Y:S01]  /*1ed0*/  IMAD.HI.U32 R7, R5, R150, RZ ;  /* 0x0000009605077227 */ /* 0x000fe200078e00ff */
[----:B------:R-:W-:-:S02]  /*1ee0*/  ISETP.GT.U32.AND P5, PT, R4, R146, PT ;  /* 0x000000920400720c */ /* 0x000fc40003fa4070 */
[----:B------:R-:W-:Y:S01]  /*1ef0*/  IABS R152, R9 ;  /* 0x0000000900987213 */ /* 0x000fe20000000000 */
[--C-:B------:R-:W-:Y:S01]  /*1f00*/  @!P2 IMAD.IADD R142, R142, 0x1, -R4.reuse ;  /* 0x000000018e8ea824 */ /* 0x100fe200078e0a04 */
[----:B------:R-:W-:Y:S01]  /*1f10*/  ISETP.GE.AND P2, PT, R11, RZ, PT ;  /* 0x000000ff0b00720c */ /* 0x000fe20003f46270 */
[----:B------:R-:W-:Y:S01]  /*1f20*/  @!P6 IMAD.IADD R148, R148, 0x1, -R4 ;  /* 0x000000019494e824 */ /* 0x000fe200078e0a04 */
[----:B------:R-:W-:Y:S01]  /*1f30*/  ISETP.GE.AND P1, PT, R13, RZ, PT ;  /* 0x000000ff0d00720c */ /* 0x000fe20003f26270 */
[----:B------:R-:W-:Y:S01]  /*1f40*/  IMAD.MOV R7, RZ, RZ, -R7 ;  /* 0x000000ffff077224 */ /* 0x000fe200078e0a07 */
[----:B------:R-:W-:Y:S01]  /*1f50*/  IADD3 R10, R0, 0x23, RZ ;  /* 0x00000023000a7810 */ /* 0x000fe20007ffe0ff */
[----:B-1----:R-:W-:Y:S01]  /*1f60*/  IMAD R2, R31, 0x2, R21 ;  /* 0x000000021f027824 */ /* 0x002fe200078e0215 */
[C---:B------:R-:W-:Y:S01]  /*1f70*/  ISETP.GT.U32.AND P6, PT, R4.reuse, R148, PT ;  /* 0x000000940400720c */ /* 0x040fe20003fc4070 */
[----:B------:R-:W-:Y:S01]  /*1f80*/  IMAD R150, R4, R7, R150 ;  /* 0x0000000704967224 */ /* 0x000fe200078e0296 */
[----:B------:R-:W-:Y:S01]  /*1f90*/  IABS R154, R10 ;  /* 0x0000000a009a7213 */ /* 0x000fe20000000000 */
[----:B------:R-:W-:Y:S01]  /*1fa0*/  IMAD.HI.U32 R7, R5, R152, RZ ;  /* 0x0000009805077227 */ /* 0x000fe200078e00ff */
[----:B------:R-:W-:-:S02]  /*1fb0*/  IADD3 R17, R0, 0x28, RZ ;  /* 0x0000002800117810 */ /* 0x000fc40007ffe0ff */
[----:B------:R-:W-:Y:S01]  /*1fc0*/  IABS R168, R15 ;  /* 0x0000000f00a87213 */ /* 0x000fe20000000000 */
[----:B------:R-:W-:Y:S01]  /*1fd0*/  @!P5 IMAD.IADD R146, R146, 0x1, -R4 ;  /* 0x000000019292d824 */ /* 0x000fe200078e0a04 */
[----:B------:R-:W-:Y:S01]  /*1fe0*/  ISETP.GE.AND P5, PT, R10, RZ, PT ;  /* 0x000000ff0a00720c */ /* 0x000fe20003fa6270 */
[----:B------:R-:W-:Y:S01]  /*1ff0*/  IMAD.MOV R7, RZ, RZ, -R7 ;  /* 0x000000ffff077224 */ /* 0x000fe200078e0a07 */
[----:B------:R-:W-:Y:S01]  /*2000*/  IABS R162, R17 ;  /* 0x0000001100a27213 */ /* 0x000fe20000000000 */
[----:B------:R-:W-:Y:S01]  /*2010*/  @!P2 IMAD.MOV R146, RZ, RZ, -R146 ;  /* 0x000000ffff92a224 */ /* 0x000fe200078e0a92 */
[C---:B------:R-:W-:Y:S01]  /*2020*/  ISETP.GT.U32.AND P2, PT, R4.reuse, R150, PT ;  /* 0x000000960400720c */ /* 0x040fe20003f44070 */
[----:B------:R-:W-:Y:S01]  /*2030*/  IMAD R152, R4, R7, R152 ;  /* 0x0000000704987224 */ /* 0x000fe200078e0298 */
[----:B------:R-:W-:Y:S01]  /*2040*/  IADD3 R18, R0, 0x29, RZ ;  /* 0x0000002900127810 */ /* 0x000fe20007ffe0ff */
[----:B------:R-:W-:Y:S01]  /*2050*/  @!P1 IMAD.MOV R142, RZ, RZ, -R142 ;  /* 0x000000ffff8e9224 */ /* 0x000fe200078e0a8e */
[----:B------:R-:W-:Y:S01]  /*2060*/  ISETP.GE.AND P1, PT, R9, RZ, PT ;  /* 0x000000ff0900720c */ /* 0x000fe20003f26270 */
[----:B------:R-:W-:Y:S01]  /*2070*/  @!P6 IMAD.IADD R148, R148, 0x1, -R4 ;  /* 0x000000019494e824 */ /* 0x000fe200078e0a04 */
[----:B------:R-:W-:Y:S01]  /*2080*/  ISETP.GT.U32.AND P6, PT, R4, R152, PT ;  /* 0x000000980400720c */ /* 0x000fe20003fc4070 */
[----:B------:R-:W-:Y:S01]  /*2090*/  IMAD.HI.U32 R9, R5, R154, RZ ;  /* 0x0000009a05097227 */ /* 0x000fe200078e00ff */
[----:B------:R-:W-:-:S02]  /*20a0*/  IABS R164, R18 ;  /* 0x0000001200a47213 */ /* 0x000fc40000000000 */
[----:B------:R-:W-:Y:S01]  /*20b0*/  IADD3 R21, R0, 0x7a, RZ ;  /* 0x0000007a00157810 */ /* 0x000fe20007ffe0ff */
[----:B------:R-:W-:Y:S02]  /*20c0*/  IMAD.MOV R9, RZ, RZ, -R9 ;  /* 0x000000ffff097224 */ /* 0x000fe400078e0a09 */
[----:B------:R-:W-:Y:S02]  /*20d0*/  @!P2 IMAD.IADD R150, R150, 0x1, -R4 ;  /* 0x000000019696a824 */ /* 0x000fe400078e0a04 */
[----:B------:R-:W-:Y:S02]  /*20e0*/  IMAD R154, R4, R9, R154 ;  /* 0x00000009049a7224 */ /* 0x000fe400078e029a */
[----:B------:R-:W-:-:S03]  /*20f0*/  IMAD.HI.U32 R10, R5, R156, RZ ;  /* 0x0000009c050a7227 */ /* 0x000fc600078e00ff */
[----:B------:R-:W-:Y:S01]  /*2100*/  ISETP.GT.U32.AND P2, PT, R4, R154, PT ;  /* 0x0000009a0400720c */ /* 0x000fe20003f44070 */
[----:B------:R-:W-:Y:S01]  /*2110*/  @!P6 IMAD.IADD R152, R152, 0x1, -R4 ;  /* 0x000000019898e824 */ /* 0x000fe200078e0a04 */
[----:B------:R-:W-:Y:S01]  /*2120*/  ISETP.GT.U32.AND P6, PT, R4, R150, PT ;  /* 0x000000960400720c */ /* 0x000fe20003fc4070 */
[----:B------:R-:W-:Y:S02]  /*2130*/  IMAD.MOV R13, RZ, RZ, -R10 ;  /* 0x000000ffff0d7224 */ /* 0x000fe400078e0a0a */
[----:B------:R-:W-:-:S04]  /*2140*/  IMAD.HI.U32 R9, R5, R160, RZ ;  /* 0x000000a005097227 */ /* 0x000fc800078e00ff */
[----:B------:R-:W-:Y:S01]  /*2150*/  IMAD R156, R4, R13, R156 ;  /* 0x0000000d049c7224 */ /* 0x000fe200078e029c */
[----:B------:R-:W-:Y:S01]  /*2160*/  IADD3 R13, R0, 0x26, RZ ;  /* 0x00000026000d7810 */ /* 0x000fe20007ffe0ff */
[----:B------:R-:W-:Y:S02]  /*2170*/  IMAD.MOV R9, RZ, RZ, -R9 ;  /* 0x000000ffff097224 */ /* 0x000fe400078e0a09 */
[--C-:B------:R-:W-:Y:S01]  /*2180*/  @!P2 IMAD.IADD R154, R154, 0x1, -R4.reuse ;  /* 0x000000019a9aa824 */ /* 0x100fe200078e0a04 */
[----:B------:R-:W-:Y:S01]  /*2190*/  IABS R158, R13 ;  /* 0x0000000d009e7213 */ /* 0x000fe20000000000 */
[----:B------:R-:W-:Y:S01]  /*21a0*/  @!P6 IMAD.IADD R150, R150, 0x1, -R4 ;  /* 0x000000019696e824 */ /* 0x000fe200078e0a04 */
[C---:B------:R-:W-:Y:S01]  /*21b0*/  ISETP.GT.U32.AND P6, PT, R4.reuse, R156, PT ;  /* 0x0000009c0400720c */ /* 0x040fe20003fc4070 */
[C---:B------:R-:W-:Y:S01]  /*21c0*/  IMAD R160, R4.reuse, R9, R160 ;  /* 0x0000000904a07224 */ /* 0x040fe200078e02a0 */
[----:B------:R-:W-:Y:S01]  /*21d0*/  ISETP.GT.U32.AND P2, PT, R4, R154, PT ;  /* 0x0000009a0400720c */ /* 0x000fe20003f44070 */
[----:B------:R-:W-:-:S04]  /*21e0*/  IMAD.HI.U32 R7, R5, R158, RZ ;  /* 0x0000009e05077227 */ /* 0x000fc800078e00ff */
[----:B------:R-:W-:Y:S02]  /*21f0*/  IMAD.MOV R7, RZ, RZ, -R7 ;  /* 0x000000ffff077224 */ /* 0x000fe400078e0a07 */
[----:B------:R-:W-:Y:S01]  /*2200*/  @!P4 IMAD.MOV R148, RZ, RZ, -R148 ;  /* 0x000000ffff94c224 */ /* 0x000fe200078e0a94 */
[C---:B------:R-:W-:Y:S01]  /*2210*/  ISETP.GT.U32.AND P4, PT, R4.reuse, R152, PT ;  /* 0x000000980400720c */ /* 0x040fe20003f84070 */
[----:B------:R-:W-:Y:S02]  /*2220*/  IMAD R158, R4, R7, R158 ;  /* 0x00000007049e7224 */ /* 0x000fe400078e029e */
[----:B------:R-:W-:-:S04]  /*2230*/  IMAD.HI.U32 R7, R5, R162, RZ ;  /* 0x000000a205077227 */ /* 0x000fc800078e00ff */
[----:B------:R-:W-:Y:S02]  /*2240*/  IMAD.MOV R7, RZ, RZ, -R7 ;  /* 0x000000ffff077224 */ /* 0x000fe400078e0a07 */
[--C-:B------:R-:W-:Y:S01]  /*2250*/  @!P6 IMAD.IADD R156, R156, 0x1, -R4.reuse ;  /* 0x000000019c9ce824 */ /* 0x100fe200078e0a04 */
[----:B------:R-:W-:Y:S01]  /*2260*/  ISETP.GT.U32.AND P6, PT, R4, R160, PT ;  /* 0x000000a00400720c */ /* 0x000fe20003fc4070 */
[----:B------:R-:W-:Y:S01]  /*2270*/  @!P2 IMAD.IADD R154, R154, 0x1, -R4 ;  /* 0x000000019a9aa824 */ /* 0x000fe200078e0a04 */
[C---:B------:R-:W-:Y:S01]  /*2280*/  ISETP.GT.U32.AND P2, PT, R4.reuse, R158, PT ;  /* 0x0000009e0400720c */ /* 0x040fe20003f44070 */
[----:B------:R-:W-:Y:S02]  /*2290*/  IMAD R162, R4, R7, R162 ;  /* 0x0000000704a27224 */ /* 0x000fe400078e02a2 */
[----:B------:R-:W-:-:S04]  /*22a0*/  IMAD.HI.U32 R11, R5, R168, RZ ;  /* 0x000000a8050b7227 */ /* 0x000fc800078e00ff */
[----:B------:R-:W-:Y:S01]  /*22b0*/  @!P5 IMAD.MOV R154, RZ, RZ, -R154 ;  /* 0x000000ffff9ad224 */ /* 0x000fe200078e0a9a */
[----:B------:R-:W-:Y:S01]  /*22c0*/  ISETP.GT.U32.AND P5, PT, R4, R162, PT ;  /* 0x000000a20400720c */ /* 0x000fe20003fa4070 */
[----:B------:R-:W-:Y:S02]  /*22d0*/  IMAD.MOV R11, RZ, RZ, -R11 ;  /* 0x000000ffff0b7224 */ /* 0x000fe400078e0a0b */
[----:B------:R-:W-:-:S04]  /*22e0*/  IMAD.HI.U32 R10, R5, R172, RZ ;  /* 0x000000ac050a7227 */ /* 0x000fc800078e00ff */
[----:B------:R-:W-:Y:S02]  /*22f0*/  IMAD R168, R4, R11, R168 ;  /* 0x0000000b04a87224 */ /* 0x000fe400078e02a8 */
[----:B------:R-:W-:Y:S02]  /*2300*/  @!P4 IMAD.IADD R152, R152, 0x1, -R4 ;  /* 0x000000019898c824 */ /* 0x000fe400078e0a04 */
[----:B------:R-:W-:Y:S01]  /*2310*/  IMAD.MOV R11, RZ, RZ, -R10 ;  /* 0x000000ffff0b7224 */ /* 0x000fe200078e0a0a */
[----:B------:R-:W-:Y:S01]  /*2320*/  IADD3 R10, R0, 0x2b, RZ ;  /* 0x0000002b000a7810 */ /* 0x000fe20007ffe0ff */
[----:B------:R-:W-:Y:S01]  /*2330*/  @!P6 IMAD.IADD R160, R160, 0x1, -R4 ;  /* 0x00000001a0a0e824 */ /* 0x000fe200078e0a04 */
[C---:B------:R-:W-:Y:S01]  /*2340*/  ISETP.GT.U32.AND P4, PT, R4.reuse, R168, PT ;  /* 0x000000a80400720c */ /* 0x040fe20003f84070 */
[----:B------:R-:W-:Y:S01]  /*2350*/  @!P1 IMAD.MOV R152, RZ, RZ, -R152 ;  /* 0x000000ffff989224 */ /* 0x000fe200078e0a98 */
[----:B------:R-:W-:Y:S01]  /*2360*/  IABS R176, R10 ;  /* 0x0000000a00b07213 */ /* 0x000fe20000000000 */
[----:B------:R-:W-:Y:S01]  /*2370*/  IMAD.HI.U32 R9, R5, R164, RZ ;  /* 0x000000a405097227 */ /* 0x000fe200078e00ff */
[----:B------:R-:W-:-:S03]  /*2380*/  ISETP.GT.U32.AND P1, PT, R4, R160, PT ;  /* 0x000000a00400720c */ /* 0x000fc60003f24070 */
[----:B------:R-:W-:Y:S01]  /*2390*/  @!P0 IMAD.MOV R150, RZ, RZ, -R150 ;  /* 0x000000ffff968224 */ /* 0x000fe200078e0a96 */
[----:B------:R-:W-:Y:S01]  /*23a0*/  ISETP.GT.U32.AND P0, PT, R4, R156, PT ;  /* 0x0000009c0400720c */ /* 0x000fe20003f04070 */
[----:B------:R-:W-:Y:S01]  /*23b0*/  @!P5 IMAD.IADD R162, R162, 0x1, -R4 ;  /* 0x00000001a2a2d824 */ /* 0x000fe200078e0a04 */
[----:B------:R-:W-:Y:S01]  /*23c0*/  ISETP.GE.AND P5, PT, R16, RZ, PT ;  /* 0x000000ff1000720c */ /* 0x000fe20003fa6270 */
[----:B------:R-:W-:Y:S01]  /*23d0*/  IMAD.MOV R9, RZ, RZ, -R9 ;  /* 0x000000ffff097224 */ /* 0x000fe200078e0a09 */
[----:B------:R-:W-:Y:S01]  /*23e0*/  IADD3 R16, R0, 0x35, RZ ;  /* 0x0000003500107810 */ /* 0x000fe20007ffe0ff */
[----:B------:R-:W-:-:S03]  /*23f0*/  IMAD.HI.U32 R7, R5, R176, RZ ;  /* 0x000000b005077227 */ /* 0x000fc600078e00ff */
[----:B------:R-:W-:Y:S01]  /*2400*/  IABS R214, R16 ;  /* 0x0000001000d67213 */ /* 0x000fe20000000000 */
[----:B------:R-:W-:Y:S02]  /*2410*/  IMAD R164, R4, R9, R164 ;  /* 0x0000000904a47224 */ /* 0x000fe400078e02a4 */
[----:B------:R-:W-:Y:S02]  /*2420*/  IMAD.MOV R9, RZ, RZ, -R7 ;  /* 0x000000ffff097224 */ /* 0x000fe400078e0a07 */
[----:B------:R-:W-:Y:S01]  /*2430*/  @!P1 IMAD.IADD R160, R160, 0x1, -R4 ;  /* 0x00000001a0a09824 */ /* 0x000fe200078e0a04 */
[----:B------:R-:W-:Y:S01]  /*2440*/  ISETP.GE.AND P1, PT, R13, RZ, PT ;  /* 0x000000ff0d00720c */ /* 0x000fe20003f26270 */
[----:B------:R-:W-:Y:S01]  /*2450*/  IMAD R176, R4, R9, R176 ;  /* 0x0000000904b07224 */ /* 0x000fe200078e02b0 */
[----:B------:R-:W-:Y:S01]  /*2460*/  IADD3 R13, R0, 0x2d, RZ ;  /* 0x0000002d000d7810 */ /* 0x000fe20007ffe0ff */
[----:B------:R-:W-:Y:S01]  /*2470*/  @!P0 IMAD.IADD R156, R156, 0x1, -R4 ;  /* 0x000000019c9c8824 */ /* 0x000fe200078e0a04 */
[C---:B------:R-:W-:Y:S01]  /*2480*/  ISETP.GT.U32.AND P0, PT, R4.reuse, R164, PT ;  /* 0x000000a40400720c */ /* 0x040fe20003f04070 */
[----:B------:R-:W-:Y:S01]  /*2490*/  @!P5 IMAD.MOV R160, RZ, RZ, -R160 ;  /* 0x000000ffffa0d224 */ /* 0x000fe200078e0aa0 */
[C---:B------:R-:W-:Y:S01]  /*24a0*/  ISETP.GT.U32.AND P5, PT, R4.reuse, R176, PT ;  /* 0x000000b00400720c */ /* 0x040fe20003fa4070 */
[----:B------:R-:W-:Y:S01]  /*24b0*/  IMAD R172, R4, R11, R172 ;  /* 0x0000000b04ac7224 */ /* 0x000fe200078e02ac */
[----:B------:R-:W-:Y:S01]  /*24c0*/  IADD3 R11, R0, 0x2c, RZ ;  /* 0x0000002c000b7810 */ /* 0x000fe20007ffe0ff */
[--C-:B------:R-:W-:Y:S01]  /*24d0*/  @!P4 IMAD.IADD R168, R168, 0x1, -R4.reuse ;  /* 0x00000001a8a8c824 */ /* 0x100fe200078e0a04 */
[----:B------:R-:W-:Y:S01]  /*24e0*/  ISETP.GE.AND P4, PT, R14, RZ, PT ;  /* 0x000000ff0e00720c */ /* 0x000fe20003f86270 */
[----:B------:R-:W-:Y:S01]  /*24f0*/  @!P2 IMAD.IADD R158, R158, 0x1, -R4 ;  /* 0x000000019e9ea824 */ /* 0x000fe200078e0a04 */
[----:B------:R-:W-:Y:S01]  /*2500*/  IABS R180, R11 ;  /* 0x0000000b00b47213 */ /* 0x000fe20000000000 */
[----:B------:R-:W-:Y:S01]  /*2510*/  IMAD R2, R31, 0x2, R2 ;  /* 0x000000021f027824 */ /* 0x000fe200078e0202 */
[----:B------:R-:W-:-:S02]  /*2520*/  IABS R184, R13 ;  /* 0x0000000d00b87213 */ /* 0x000fc40000000000 */
[C---:B------:R-:W-:Y:S01]  /*2530*/  ISETP.GT.U32.AND P6, PT, R4.reuse, R158, PT ;  /* 0x0000009e0400720c */ /* 0x040fe20003fc4070 */
[----:B------:R-:W-:Y:S01]  /*2540*/  IMAD.HI.U32 R7, R5, R180, RZ ;  /* 0x000000b405077227 */ /* 0x000fe200078e00ff */
[----:B------:R-:W-:Y:S01]  /*2550*/  ISETP.GT.U32.AND P2, PT, R4, R168, PT ;  /* 0x000000a80400720c */ /* 0x000fe20003f44070 */
[----:B------:R1:W-:Y:S01]  /*2560*/  STL [R1+0x7c], R2 ;  /* 0x00007c0201007387 */ /* 0x0003e20000100800 */
[----:B------:R-:W-:Y:S01]  /*2570*/  IADD3 R14, R0, 0x2e, RZ ;  /* 0x0000002e000e7810 */ /* 0x000fe20007ffe0ff */
[--C-:B------:R-:W-:Y:S01]  /*2580*/  @!P0 IMAD.IADD R164, R164, 0x1, -R4.reuse ;  /* 0x00000001a4a48824 */ /* 0x100fe200078e0a04 */
[----:B------:R-:W-:Y:S01]  /*2590*/  ISETP.GE.AND P0, PT, R17, RZ, PT ;  /* 0x000000ff1100720c */ /* 0x000fe20003f06270 */
[----:B------:R-:W-:Y:S01]  /*25a0*/  @!P5 IMAD.IADD R176, R176, 0x1, -R4 ;  /* 0x00000001b0b0d824 */ /* 0x000fe200078e0a04 */
[----:B------:R-:W-:Y:S01]  /*25b0*/  IABS R188, R14 ;  /* 0x0000000e00bc7213 */ /* 0x000fe20000000000 */
[----:B------:R-:W-:Y:S01]  /*25c0*/  IMAD.MOV R7, RZ, RZ, -R7 ;  /* 0x000000ffff077224 */ /* 0x000fe200078e0a07 */
[----:B------:R-:W-:Y:S01]  /*25d0*/  IADD3 R17, R0, 0x6c, RZ ;  /* 0x0000006c00117810 */ /* 0x000fe20007ffe0ff */
[----:B------:R-:W-:Y:S01]  /*25e0*/  @!P4 IMAD.MOV R156, RZ, RZ, -R156 ;  /* 0x000000ffff9cc224 */ /* 0x000fe200078e0a9c */
[C---:B------:R-:W-:Y:S01]  /*25f0*/  ISETP.GT.U32.AND P4, PT, R4.reuse, R164, PT ;  /* 0x000000a40400720c */ /* 0x040fe20003f84070 */
[C---:B------:R-:W-:Y:S01]  /*2600*/  IMAD R180, R4.reuse, R7, R180 ;  /* 0x0000000704b47224 */ /* 0x040fe200078e02b4 */
[----:B------:R-:W-:Y:S01]  /*2610*/  ISETP.GT.U32.AND P5, PT, R4, R176, PT ;  /* 0x000000b00400720c */ /* 0x000fe20003fa4070 */
[----:B------:R-:W-:Y:S01]  /*2620*/  IMAD.HI.U32 R7, R5, R184, RZ ;  /* 0x000000b805077227 */ /* 0x000fe200078e00ff */
[----:B------:R-:W-:-:S03]  /*2630*/  IABS R52, R17 ;  /* 0x0000001100347213 */ /* 0x000fc60000000000 */
[----:B------:R-:W-:Y:S02]  /*2640*/  IMAD.MOV R9, RZ, RZ, -R7 ;  /* 0x000000ffff097224 */ /* 0x000fe400078e0a07 */
[----:B------:R-:W-:Y:S01]  /*2650*/  @!P6 IMAD.IADD R158, R158, 0x1, -R4 ;  /* 0x000000019e9ee824 */ /* 0x000fe200078e0a04 */
[C---:B------:R-:W-:Y:S01]  /*2660*/  ISETP.GT.U32.AND P6, PT, R4.reuse, R172, PT ;  /* 0x000000ac0400720c */ /* 0x040fe20003fc4070 */
[----:B------:R-:W-:Y:S01]  /*2670*/  IMAD R184, R4, R9, R184 ;  /* 0x0000000904b87224 */ /* 0x000fe200078e02b8 */
[----:B------:R-:W-:Y:S01]  /*2680*/  IADD3 R9, R0, 0x2f, RZ ;  /* 0x0000002f00097810 */ /* 0x000fe20007ffe0ff */
[--C-:B------:R-:W-:Y:S01]  /*2690*/  @!P4 IMAD.IADD R164, R164, 0x1, -R4.reuse ;  /* 0x00000001a4a4c824 */ /* 0x100fe200078e0a04 */
[----:B------:R-:W-:Y:S01]  /*26a0*/  ISETP.GT.U32.AND P4, PT, R4, R180, PT ;  /* 0x000000b40400720c */ /* 0x000fe20003f84070 */
[--C-:B------:R-:W-:Y:S01]  /*26b0*/  @!P5 IMAD.IADD R176, R176, 0x1, -R4.reuse ;  /* 0x00000001b0b0d824 */ /* 0x100fe200078e0a04 */
[----:B------:R-:W-:Y:S01]  /*26c0*/  ISETP.GT.U32.AND P5, PT, R4, R184, PT ;  /* 0x000000b80400720c */ /* 0x000fe20003fa4070 */
[----:B------:R-:W-:Y:S01]  /*26d0*/  @!P2 IMAD.IADD R168, R168, 0x1, -R4 ;  /* 0x00000001a8a8a824 */ /* 0x000fe200078e0a04 */
[----:B------:R-:W-:Y:S01]  /*26e0*/  ISETP.GE.AND P2, PT, R15, RZ, PT ;  /* 0x000000ff0f00720c */ /* 0x000fe20003f46270 */
[----:B------:R-:W-:Y:S01]  /*26f0*/  @!P1 IMAD.MOV R158, RZ, RZ, -R158 ;  /* 0x000000ffff9e9224 */ /* 0x000fe200078e0a9e */
[----:B------:R-:W-:Y:S01]  /*2700*/  ISETP.GE.AND P1, PT, R18, RZ, PT ;  /* 0x000000ff1200720c */ /* 0x000fe20003f26270 */
[----:B------:R-:W-:Y:S01]  /*2710*/  IMAD.HI.U32 R7, R5, R188, RZ ;  /* 0x000000bc05077227 */ /* 0x000fe200078e00ff */
[----:B------:R-:W-:-:S02]  /*2720*/  IABS R192, R9 ;  /* 0x0000000900c07213 */ /* 0x000fc40000000000 */
[----:B------:R-:W-:Y:S01]  /*2730*/  IADD3 R15, R0, 0x34, RZ ;  /* 0x00000034000f7810 */ /* 0x000fe20007ffe0ff */
[--C-:B------:R-:W-:Y:S01]  /*2740*/  @!P6 IMAD.IADD R172, R172, 0x1, -R4.reuse ;  /* 0x00000001acace824 */ /* 0x100fe200078e0a04 */
[----:B------:R-:W-:Y:S01]  /*2750*/  ISETP.GT.U32.AND P6, PT, R4, R162, PT ;  /* 0x000000a20400720c */ /* 0x000fe20003fc4070 */
[--C-:B------:R-:W-:Y:S01]  /*2760*/  @!P4 IMAD.IADD R180, R180, 0x1, -R4.reuse ;  /* 0x00000001b4b4c824 */ /* 0x100fe200078e0a04 */
[----:B------:R-:W-:Y:S01]  /*2770*/  ISETP.GE.AND P4, PT, R13, RZ, PT ;  /* 0x000000ff0d00720c */ /* 0x000fe20003f86270 */
[----:B------:R-:W-:Y:S01]  /*2780*/  @!P5 IMAD.IADD R184, R184, 0x1, -R4 ;  /* 0x00000001b8b8d824 */ /* 0x000fe200078e0a04 */
[----:B------:R-:W-:Y:S01]  /*2790*/  IADD3 R13, R0, 0x31, RZ ;  /* 0x00000031000d7810 */ /* 0x000fe20007ffe0ff */
[----:B------:R-:W-:Y:S01]  /*27a0*/  IMAD.MOV R7, RZ, RZ, -R7 ;  /* 0x000000ffff077224 */ /* 0x000fe200078e0a07 */
[----:B------:R-:W-:Y:S01]  /*27b0*/  IABS R216, R15 ;  /* 0x0000000f00d87213 */ /* 0x000fe20000000000 */
[----:B------:R-:W-:Y:S01]  /*27c0*/  @!P2 IMAD.MOV R168, RZ, RZ, -R168 ;  /* 0x000000ffffa8a224 */ /* 0x000fe200078e0aa8 */
[C---:B------:R-:W-:Y:S01]  /*27d0*/  ISETP.GT.U32.AND P2, PT, R4.reuse, R172, PT ;  /* 0x000000ac0400720c */ /* 0x040fe20003f44070 */
[----:B------:R-:W-:Y:S01]  /*27e0*/  @!P1 IMAD.MOV R164, RZ, RZ, -R164 ;  /* 0x000000ffffa49224 */ /* 0x000fe200078e0aa4 */
[C---:B------:R-:W-:Y:S01]  /*27f0*/  ISETP.GT.U32.AND P1, PT, R4.reuse, R180, PT ;  /* 0x000000b40400720c */ /* 0x040fe20003f24070 */
[C---:B------:R-:W-:Y:S01]  /*2800*/  IMAD R188, R4.reuse, R7, R188 ;  /* 0x0000000704bc7224 */ /* 0x040fe200078e02bc */
[----:B------:R-:W-:Y:S01]  /*2810*/  ISETP.GT.U32.AND P5, PT, R4, R184, PT ;  /* 0x000000b80400720c */ /* 0x000fe20003fa4070 */
[----:B------:R-:W-:Y:S01]  /*2820*/  IMAD.HI.U32 R7, R5, R192, RZ ;  /* 0x000000c005077227 */ /* 0x000fe200078e00ff */
[----:B------:R-:W-:-:S02]  /*2830*/  IABS R198, R13 ;  /* 0x0000000d00c67213 */ /* 0x000fc40000000000 */
[----:B------:R-:W-:Y:S01]  /*2840*/  IADD3 R18, R0, 0x6d, RZ ;  /* 0x0000006d00127810 */ /* 0x000fe20007ffe0ff */
[----:B------:R-:W-:Y:S02]  /*2850*/  IMAD.MOV R7, RZ, RZ, -R7 ;  /* 0x000000ffff077224 */ /* 0x000fe400078e0a07 */
[----:B------:R-:W-:Y:S01]  /*2860*/  @!P6 IMAD.IADD R162, R162, 0x1, -R4 ;  /* 0x00000001a2a2e824 */ /* 0x000fe200078e0a04 */
[----:B------:R-:W-:Y:S01]  /*2870*/  ISETP.GE.AND P6, PT, R19, RZ, PT ;  /* 0x000000ff1300720c */ /* 0x000fe20003fc6270 */
[----:B------:R-:W-:Y:S01]  /*2880*/  IMAD R192, R4, R7, R192 ;  /* 0x0000000704c07224 */ /* 0x000fe200078e02c0 */
[----:B------:R-:W-:Y:S01]  /*2890*/  IADD3 R19, R0, 0x6e, RZ ;  /* 0x0000006e00137810 */ /* 0x000fe20007ffe0ff */
[----:B------:R-:W-:Y:S01]  /*28a0*/  @!P0 IMAD.MOV R162, RZ, RZ, -R162 ;  /* 0x000000ffffa28224 */ /* 0x000fe200078e0aa2 */
[----:B------:R-:W-:Y:S01]  /*28b0*/  ISETP.GE.AND P0, PT, R11, RZ, PT ;  /* 0x000000ff0b00720c */ /* 0x000fe20003f06270 */
[--C-:B------:R-:W-:Y:S01]  /*28c0*/  @!P2 IMAD.IADD R172, R172, 0x1, -R4.reuse ;  /* 0x00000001acaca824 */ /* 0x100fe200078e0a04 */
[----:B------:R-:W-:Y:S01]  /*28d0*/  ISETP.GE.AND P2, PT, R10, RZ, PT ;  /* 0x000000ff0a00720c */ /* 0x000fe20003f46270 */
[--C-:B------:R-:W-:Y:S01]  /*28e0*/  @!P1 IMAD.IADD R180, R180, 0x1, -R4.reuse ;  /* 0x00000001b4b49824 */ /* 0x100fe200078e0a04 */
[----:B------:R-:W-:Y:S01]  /*28f0*/  ISETP.GT.U32.AND P1, PT, R4, R188, PT ;  /* 0x000000bc0400720c */ /* 0x000fe20003f24070 */
[----:B------:R-:W-:Y:S01]  /*2900*/  @!P5 IMAD.IADD R184, R184, 0x1, -R4 ;  /* 0x00000001b8b8d824 */ /* 0x000fe200078e0a04 */
[----:B------:R-:W-:Y:S01]  /*2910*/  ISETP.GT.U32.AND P5, PT, R4, R192, PT ;  /* 0x000000c00400720c */ /* 0x000fe20003fa4070 */
[----:B------:R-:W-:Y:S01]  /*2920*/  IMAD.HI.U32 R10, R5, R198, RZ ;  /* 0x000000c6050a7227 */ /* 0x000fe200078e00ff */
[----:B------:R-:W-:-:S02]  /*2930*/  IADD3 R11, R0, 0x30, RZ ;  /* 0x00000030000b7810 */ /* 0x000fc40007ffe0ff */
[----:B------:R-:W-:Y:S01]  /*2940*/  IABS R48, R19 ;  /* 0x0000001300307213 */ /* 0x000fe20000000000 */
[----:B------:R-:W-:Y:S01]  /*2950*/  IMAD.MOV R7, RZ, RZ, -R10 ;  /* 0x000000ffff077224 */ /* 0x000fe200078e0a0a */
[----:B------:R-:W-:Y:S01]  /*2960*/  IABS R194, R11 ;  /* 0x0000000b00c27213 */ /* 0x000fe20000000000 */
[----:B------:R-:W-:Y:S01]  /*2970*/  @!P0 IMAD.MOV R180, RZ, RZ, -R180 ;  /* 0x000000ffffb48224 */ /* 0x000fe200078e0ab4 */
[----:B------:R-:W-:Y:S01]  /*2980*/  ISETP.GE.AND P0, PT, R11, RZ, PT ;  /* 0x000000ff0b00720c */ /* 0x000fe20003f06270 */
[----:B------:R-:W-:Y:S01]  /*2990*/  IMAD R198, R4, R7, R198 ;  /* 0x0000000704c67224 */ /* 0x000fe200078e02c6 */
[----:B------:R-:W-:Y:S01]  /*29a0*/  IADD3 R11, R0, 0x32, RZ ;  /* 0x00000032000b7810 */ /* 0x000fe20007ffe0ff */
[--C-:B------:R-:W-:Y:S01]  /*29b0*/  @!P1 IMAD.IADD R188, R188, 0x1, -R4.reuse ;  /* 0x00000001bcbc9824 */ /* 0x100fe200078e0a04 */
[----:B------:R-:W-:Y:S01]  /*29c0*/  IABS R50, R18 ;  /* 0x0000001200327213 */ /* 0x000fe20000000000 */
[----:B------:R-:W-:Y:S01]  /*29d0*/  @!P5 IMAD.IADD R192, R192, 0x1, -R4 ;  /* 0x00000001c0c0d824 */ /* 0x000fe200078e0a04 */
[C---:B------:R-:W-:Y:S01]  /*29e0*/  ISETP.GT.U32.AND P5, PT, R4.reuse, R198, PT ;  /* 0x000000c60400720c */ /* 0x040fe20003fa4070 */
[----:B------:R-:W-:Y:S01]  /*29f0*/  @!P2 IMAD.MOV R176, RZ, RZ, -R176 ;  /* 0x000000ffffb0a224 */ /* 0x000fe200078e0ab0 */
[----:B------:R-:W-:Y:S01]  /*2a00*/  ISETP.GE.AND P2, PT, R9, RZ, PT ;  /* 0x000000ff0900720c */ /* 0x000fe20003f46270 */
[----:B------:R-:W-:Y:S01]  /*2a10*/  IMAD.HI.U32 R9, R5, R194, RZ ;  /* 0x000000c205097227 */ /* 0x000fe200078e00ff */
[----:B------:R-:W-:-:S02]  /*2a20*/  ISETP.GT.U32.AND P1, PT, R4, R188, PT ;  /* 0x000000bc0400720c */ /* 0x000fc40003f24070 */
[----:B------:R-:W-:Y:S01]  /*2a30*/  IABS R202, R11 ;  /* 0x0000000b00ca7213 */ /* 0x000fe20000000000 */
[----:B------:R-:W-:Y:S01]  /*2a40*/  @!P6 IMAD.MOV R172, RZ, RZ, -R172 ;  /* 0x000000fffface224 */ /* 0x000fe200078e0aac */
[----:B------:R-:W-:Y:S01]  /*2a50*/  ISETP.GE.AND P6, PT, R14, RZ, PT ;  /* 0x000000ff0e00720c */ /* 0x000fe20003fc6270 */
[----:B------:R-:W-:Y:S01]  /*2a60*/  @!P4 IMAD.MOV R184, RZ, RZ, -R184 ;  /* 0x000000ffffb8c224 */ /* 0x000fe200078e0ab8 */
[----:B------:R-:W-:Y:S01]  /*2a70*/  ISETP.GT.U32.AND P4, PT, R4, R192, PT ;  /* 0x000000c00400720c */ /* 0x000fe20003f84070 */
[----:B------:R-:W-:Y:S01]  /*2a80*/  IMAD.MOV R9, RZ, RZ, -R9 ;  /* 0x000000ffff097224 */ /* 0x000fe200078e0a09 */
[----:B------:R-:W-:Y:S01]  /*2a90*/  IADD3 R14, R0, 0x33, RZ ;  /* 0x00000033000e7810 */ /* 0x000fe20007ffe0ff */
[----:B------:R-:W-:-:S03]  /*2aa0*/  IMAD.HI.U32 R7, R5, R202, RZ ;  /* 0x000000ca05077227 */ /* 0x000fc600078e00ff */
[----:B------:R-:W-:Y:S01]  /*2ab0*/  IABS R206, R14 ;  /* 0x0000000e00ce7213 */ /* 0x000fe20000000000 */
[----:B------:R-:W-:Y:S02]  /*2ac0*/  IMAD R194, R4, R9, R194 ;  /* 0x0000000904c27224 */ /* 0x000fe400078e02c2 */
[----:B------:R-:W-:Y:S02]  /*2ad0*/  IMAD.MOV R7, RZ, RZ, -R7 ;  /* 0x000000ffff077224 */ /* 0x000fe400078e0a07 */
[--C-:B------:R-:W-:Y:S02]  /*2ae0*/  @!P5 IMAD.IADD R198, R198, 0x1, -R4.reuse ;  /* 0x00000001c6c6d824 */ /* 0x100fe400078e0a04 */
[----:B------:R-:W-:Y:S01]  /*2af0*/  @!P1 IMAD.IADD R188, R188, 0x1, -R4 ;  /* 0x00000001bcbc9824 */ /* 0x000fe200078e0a04 */
[C---:B------:R-:W-:Y:S01]  /*2b00*/  ISETP.GT.U32.AND P1, PT, R4.reuse, R194, PT ;  /* 0x000000c20400720c */ /* 0x040fe20003f24070 */
[C---:B------:R-:W-:Y:S01]  /*2b10*/  IMAD R202, R4.reuse, R7, R202 ;  /* 0x0000000704ca7224 */ /* 0x040fe200078e02ca */
[----:B------:R-:W-:Y:S01]  /*2b20*/  ISETP.GT.U32.AND P5, PT, R4, R198, PT ;  /* 0x000000c60400720c */ /* 0x000fe20003fa4070 */
[----:B------:R-:W-:-:S04]  /*2b30*/  IMAD.HI.U32 R7, R5, R206, RZ ;  /* 0x000000ce05077227 */ /* 0x000fc800078e00ff */
[----:B------:R-:W-:-:S04]  /*2b40*/  IMAD.HI.U32 R9, R5, R216, RZ ;  /* 0x000000d805097227 */ /* 0x000fc800078e00ff */
[----:B------:R-:W-:Y:S01]  /*2b50*/  @!P6 IMAD.MOV R188, RZ, RZ, -R188 ;  /* 0x000000ffffbce224 */ /* 0x000fe200078e0abc */
[----:B------:R-:W-:Y:S01]  /*2b60*/  ISETP.GE.AND P6, PT, R13, RZ, PT ;  /* 0x000000ff0d00720c */ /* 0x000fe20003fc6270 */
[----:B------:R-:W-:Y:S01]  /*2b70*/  @!P4 IMAD.IADD R192, R192, 0x1, -R4 ;  /* 0x00000001c0c0c824 */ /* 0x000fe200078e0a04 */
[----:B------:R-:W-:Y:S01]  /*2b80*/  ISETP.GT.U32.AND P4, PT, R4, R202, PT ;  /* 0x000000ca0400720c */ /* 0x000fe20003f84070 */
[----:B------:R-:W-:Y:S01]  /*2b90*/  IMAD.MOV R7, RZ, RZ, -R7 ;  /* 0x000000ffff077224 */ /* 0x000fe200078e0a07 */
[----:B------:R-:W-:Y:S01]  /*2ba0*/  IADD3 R13, R0, 0x39, RZ ;  /* 0x00000039000d7810 */ /* 0x000fe20007ffe0ff */
[----:B------:R-:W-:-:S03]  /*2bb0*/  IMAD.HI.U32 R10, R5, R214, RZ ;  /* 0x000000d6050a7227 */ /* 0x000fc600078e00ff */
[----:B------:R-:W-:Y:S01]  /*2bc0*/  IABS R222, R13 ;  /* 0x0000000d00de7213 */ /* 0x000fe20000000000 */
[----:B------:R-:W-:Y:S02]  /*2bd0*/  IMAD.MOV R9, RZ, RZ, -R9 ;  /* 0x000000ffff097224 */ /* 0x000fe400078e0a09 */
[----:B------:R-:W-:Y:S02]  /*2be0*/  IMAD R206, R4, R7, R206 ;  /* 0x0000000704ce7224 */ /* 0x000fe400078e02ce */
[----:B------:R-:W-:Y:S01]  /*2bf0*/  IMAD.MOV R7, RZ, RZ, -R10 ;  /* 0x000000ffff077224 */ /* 0x000fe200078e0a0a */
[----:B------:R-:W-:Y:S01]  /*2c00*/  IADD3 R10, R0, 0x37, RZ ;  /* 0x00000037000a7810 */ /* 0x000fe20007ffe0ff */
[----:B------:R-:W-:Y:S01]  /*2c10*/  IMAD R216, R4, R9, R216 ;  /* 0x0000000904d87224 */ /* 0x000fe200078e02d8 */
[----:B------:R-:W-:Y:S01]  /*2c20*/  IADD3 R9, R0, 0x36, RZ ;  /* 0x0000003600097810 */ /* 0x000fe20007ffe0ff */
[----:B------:R-:W-:Y:S01]  /*2c30*/  @!P1 IMAD.IADD R194, R194, 0x1, -R4 ;  /* 0x00000001c2c29824 */ /* 0x000fe200078e0a04 */
[----:B------:R-:W-:Y:S01]  /*2c40*/  IABS R218, R10 ;  /* 0x0000000a00da7213 */ /* 0x000fe20000000000 */
[----:B------:R-:W-:Y:S01]  /*2c50*/  IMAD R214, R4, R7, R214 ;  /* 0x0000000704d67224 */ /* 0x000fe200078e02d6 */
[----:B------:R-:W-:Y:S01]  /*2c60*/  IABS R212, R9 ;  /* 0x0000000900d47213 */ /* 0x000fe20000000000 */
[--C-:B------:R-:W-:Y:S01]  /*2c70*/  @!P5 IMAD.IADD R198, R198, 0x1, -R4.reuse ;  /* 0x00000001c6c6d824 */ /* 0x100fe200078e0a04 */
[----:B------:R-:W-:Y:S01]  /*2c80*/  ISETP.GT.U32.AND P5, PT, R4, R216, PT ;  /* 0x000000d80400720c */ /* 0x000fe20003fa4070 */
[----:B------:R-:W-:Y:S01]  /*2c90*/  @!P4 IMAD.IADD R202, R202, 0x1, -R4 ;  /* 0x00000001cacac824 */ /* 0x000fe200078e0a04 */
[C---:B------:R-:W-:Y:S01]  /*2ca0*/  ISETP.GT.U32.AND P1, PT, R4.reuse, R194, PT ;  /* 0x000000c20400720c */ /* 0x040fe20003f24070 */
[----:B------:R-:W-:Y:S01]  /*2cb0*/  @!P6 IMAD.MOV R198, RZ, RZ, -R198 ;  /* 0x000000ffffc6e224 */ /* 0x000fe200078e0ac6 */
[C---:B------:R-:W-:Y:S01]  /*2cc0*/  ISETP.GT.U32.AND P4, PT, R4.reuse, R206, PT ;  /* 0x000000ce0400720c */ /* 0x040fe20003f84070 */
[----:B------:R-:W-:Y:S01]  /*2cd0*/  IMAD.HI.U32 R7, R5, R212, RZ ;  /* 0x000000d405077227 */ /* 0x000fe200078e00ff */
[----:B------:R-:W-:-:S03]  /*2ce0*/  ISETP.GT.U32.AND P6, PT, R4, R214, PT ;  /* 0x000000d60400720c */ /* 0x000fc60003fc4070 */
[----:B------:R-:W-:Y:S01]  /*2cf0*/  @!P2 IMAD.MOV R192, RZ, RZ, -R192 ;  /* 0x000000ffffc0a224 */ /* 0x000fe200078e0ac0 */
[----:B------:R-:W-:Y:S01]  /*2d00*/  ISETP.GT.U32.AND P2, PT, R4, R202, PT ;  /* 0x000000ca0400720c */ /* 0x000fe20003f44070 */
[----:B------:R-:W-:Y:S02]  /*2d10*/  IMAD.MOV R7, RZ, RZ, -R7 ;  /* 0x000000ffff077224 */ /* 0x000fe400078e0a07 */
[--C-:B------:R-:W-:Y:S02]  /*2d20*/  @!P5 IMAD.IADD R216, R216, 0x1, -R4.reuse ;  /* 0x00000001d8d8d824 */ /* 0x100fe400078e0a04 */
[--C-:B------:R-:W-:Y:S01]  /*2d30*/  @!P1 IMAD.IADD R194, R194, 0x1, -R4.reuse ;  /* 0x00000001c2c29824 */ /* 0x100fe200078e0a04 */
[----:B------:R-:W-:Y:S01]  /*2d40*/  ISETP.GE.AND P1, PT, R11, RZ, PT ;  /* 0x000000ff0b00720c */ /* 0x000fe20003f26270 */
[--C-:B------:R-:W-:Y:S01]  /*2d50*/  @!P4 IMAD.IADD R206, R206, 0x1, -R4.reuse ;  /* 0x00000001cecec824 */ /* 0x100fe200078e0a04 */
[----:B------:R-:W-:Y:S01]  /*2d60*/  IADD3 R11, R0, 0x38, RZ ;  /* 0x00000038000b7810 */ /* 0x000fe20007ffe0ff */
[----:B------:R-:W-:Y:S01]  /*2d70*/  @!P6 IMAD.IADD R214, R214, 0x1, -R4 ;  /* 0x00000001d6d6e824 */ /* 0x000fe200078e0a04 */
[C---:B------:R-:W-:Y:S01]  /*2d80*/  ISETP.GT.U32.AND P6, PT, R4.reuse, R216, PT ;  /* 0x000000d80400720c */ /* 0x040fe20003fc4070 */
[C---:B------:R-:W-:Y:S01]  /*2d90*/  IMAD R212, R4.reuse, R7, R212 ;  /* 0x0000000704d47224 */ /* 0x040fe200078e02d4 */
[----:B------:R-:W-:Y:S01]  /*2da0*/  ISETP.GT.U32.AND P5, PT, R4, R206, PT ;  /* 0x000000ce0400720c */ /* 0x000fe20003fa4070 */
[----:B------:R-:W-:Y:S01]  /*2db0*/  IMAD.HI.U32 R7, R5, R218, RZ ;  /* 0x000000da05077227 */ /* 0x000fe200078e00ff */
[----:B------:R-:W-:-:S02]  /*2dc0*/  IABS R224, R11 ;  /* 0x0000000b00e07213 */ /* 0x000fc40000000000 */
[----:B------:R-:W-:Y:S01]  /*2dd0*/  ISETP.GE.AND P4, PT, R16, RZ, PT ;  /* 0x000000ff1000720c */ /* 0x000fe20003f86270 */
[----:B------:R-:W-:Y:S01]  /*2de0*/  IMAD.MOV R7, RZ, RZ, -R7 ;  /* 0x000000ffff077224 */ /* 0x000fe200078e0a07 */
[----:B------:R-:W-:Y:S01]  /*2df0*/  IADD3 R16, R0, 0x3f, RZ ;  /* 0x0000003f00107810 */ /* 0x000fe20007ffe0ff */
[----:B------:R-:W-:Y:S01]  /*2e00*/  @!P2 IMAD.IADD R202, R202, 0x1, -R4 ;  /* 0x00000001cacaa824 */ /* 0x000fe200078e0a04 */
[----:B------:R-:W-:Y:S01]  /*2e10*/  ISETP.GE.AND P2, PT, R15, RZ, PT ;  /* 0x000000ff0f00720c */ /* 0x000fe20003f46270 */
        /* <DEDUP_REMOVED lines=8> */
[----:B------:R-:W-:Y:S01]  /*2ea0*/  @!P0 IMAD.MOV R194, RZ, RZ, -R194 ;  /* 0x000000ffffc28224 */ /* 0x000fe200078e0ac2 */
[----:B------:R-:W-:Y:S01]  /*2eb0*/  ISETP.GE.AND P0, PT, R14, RZ, PT ;  /* 0x000000ff0e00720c */ /* 0x000fe20003f06270 */
[----:B------:R-:W-:Y:S01]  /*2ec0*/  IMAD.HI.U32 R7, R5, R224, RZ ;  /* 0x000000e005077227 */ /* 0x000fe200078e00ff */
[----:B------:R-:W-:-:S02]  /*2ed0*/  IADD3 R14, R0, 0x3a, RZ ;  /* 0x0000003a000e7810 */ /* 0x000fc40007ffe0ff */
[----:B------:R-:W-:Y:S01]  /*2ee0*/  IABS R232, R15 ;  /* 0x0000000f00e87213 */ /* 0x000fe20000000000 */
[----:B------:R-:W-:Y:S01]  /*2ef0*/  IMAD.MOV R7, RZ, RZ, -R7 ;  /* 0x000000ffff077224 */ /* 0x000fe200078e0a07 */
[----:B------:R-:W-:Y:S01]  /*2f00*/  IABS R220, R14 ;  /* 0x0000000e00dc7213 */ /* 0x000fe20000000000 */
[--C-:B------:R-:W-:Y:S01]  /*2f10*/  @!P1 IMAD.IADD R214, R214, 0x1, -R4.reuse ;  /* 0x00000001d6d69824 */ /* 0x100fe200078e0a04 */
[----:B------:R-:W-:Y:S01]  /*2f20*/  ISETP.GE.AND P1, PT, R9, RZ, PT ;  /* 0x000000ff0900720c */ /* 0x000fe20003f26270 */
[----:B------:R-:W-:Y:S01]  /*2f30*/  @!P6 IMAD.IADD R218, R218, 0x1, -R4 ;  /* 0x00000001dadae824 */ /* 0x000fe200078e0a04 */
[----:B------:R-:W-:Y:S01]  /*2f40*/  IABS R234, R16 ;  /* 0x0000001000ea7213 */ /* 0x000fe20000000000 */
[----:B------:R-:W-:-:S03]  /*2f50*/  IMAD.HI.U32 R9, R5, R222, RZ ;  /* 0x000000de05097227 */ /* 0x000fc600078e00ff */
[----:B------:R-:W-:Y:S01]  /*2f60*/  ISETP.GT.U32.AND P6, PT, R4, R218, PT ;  /* 0x000000da0400720c */ /* 0x000fe20003fc4070 */
[----:B------:R-:W-:Y:S01]  /*2f70*/  @!P5 IMAD.IADD R212, R212, 0x1, -R4 ;  /* 0x00000001d4d4d824 */ /* 0x000fe200078e0a04 */
[----:B------:R-:W-:Y:S01]  /*2f80*/  ISETP.GE.AND P5, PT, R10, RZ, PT ;  /* 0x000000ff0a00720c */ /* 0x000fe20003fa6270 */
[----:B------:R-:W-:-:S04]  /*2f90*/  IMAD.HI.U32 R10, R5, R220, RZ ;  /* 0x000000dc050a7227 */ /* 0x000fc800078e00ff */
[----:B------:R-:W-:Y:S02]  /*2fa0*/  IMAD.MOV R9, RZ, RZ, -R9 ;  /* 0x000000ffff097224 */ /* 0x000fe400078e0a09 */
[----:B------:R-:W-:Y:S01]  /*2fb0*/  @!P0 IMAD.MOV R206, RZ, RZ, -R206 ;  /* 0x000000ffffce8224 */ /* 0x000fe200078e0ace */
[C---:B------:R-:W-:Y:S01]  /*2fc0*/  ISETP.GT.U32.AND P0, PT, R4.reuse, R212, PT ;  /* 0x000000d40400720c */ /* 0x040fe20003f04070 */
[----:B------:R-:W-:Y:S02]  /*2fd0*/  IMAD R224, R4, R7, R224 ;  /* 0x0000000704e07224 */ /* 0x000fe400078e02e0 */
[----:B------:R-:W-:Y:S01]  /*2fe0*/  IMAD.MOV R7, RZ, RZ, -R10 ;  /* 0x000000ffff077224 */ /* 0x000fe200078e0a0a */
[----:B------:R-:W-:Y:S01]  /*2ff0*/  IADD3 R10, R0, 0x3b, RZ ;  /* 0x0000003b000a7810 */ /* 0x000fe20007ffe0ff */
[C---:B------:R-:W-:Y:S02]  /*3000*/  IMAD R222, R4.reuse, R9, R222 ;  /* 0x0000000904de7224 */ /* 0x040fe400078e02de */
[C---:B------:R-:W-:Y:S01]  /*3010*/  IMAD R220, R4.reuse, R7, R220 ;  /* 0x0000000704dc7224 */ /* 0x040fe200078e02dc */
[----:B------:R-:W-:Y:S01]  /*3020*/  IABS R226, R10 ;  /* 0x0000000a00e27213 */ /* 0x000fe20000000000 */
[----:B------:R-:W-:Y:S01]  /*3030*/  @!P4 IMAD.MOV R214, RZ, RZ, -R214 ;  /* 0x000000ffffd6c224 */ /* 0x000fe200078e0ad6 */
[----:B------:R-:W-:Y:S01]  /*3040*/  ISETP.GT.U32.AND P4, PT, R4, R222, PT ;  /* 0x000000de0400720c */ /* 0x000fe20003f84070 */
[--C-:B------:R-:W-:Y:S01]  /*3050*/  @!P6 IMAD.IADD R218, R218, 0x1, -R4.reuse ;  /* 0x00000001dadae824 */ /* 0x100fe200078e0a04 */
[----:B------:R-:W-:Y:S01]  /*3060*/  ISETP.GT.U32.AND P6, PT, R4, R220, PT ;  /* 0x000000dc0400720c */ /* 0x000fe20003fc4070 */
[----:B------:R-:W-:Y:S01]  /*3070*/  @!P0 IMAD.IADD R212, R212, 0x1, -R4 ;  /* 0x00000001d4d48824 */ /* 0x000fe200078e0a04 */
[----:B------:R-:W-:Y:S01]  /*3080*/  ISETP.GE.AND P0, PT, R11, RZ, PT ;  /* 0x000000ff0b00720c */ /* 0x000fe20003f06270 */
[----:B------:R-:W-:Y:S01]  /*3090*/  IMAD.HI.U32 R7, R5, R226, RZ ;  /* 0x000000e205077227 */ /* 0x000fe200078e00ff */
[----:B------:R-:W-:-:S03]  /*30a0*/  IADD3 R11, R0, 0x3c, RZ ;  /* 0x0000003c000b7810 */ /* 0x000fc60007ffe0ff */
[----:B------:R-:W-:Y:S01]  /*30b0*/  IMAD.MOV R9, RZ, RZ, -R7 ;  /* 0x000000ffff097224 */ /* 0x000fe200078e0a07 */
[----:B------:R-:W-:Y:S01]  /*30c0*/  IABS R228, R11 ;  /* 0x0000000b00e47213 */ /* 0x000fe20000000000 */
[----:B------:R-:W-:Y:S01]  /*30d0*/  @!P2 IMAD.MOV R216, RZ, RZ, -R216 ;  /* 0x000000ffffd8a224 */ /* 0x000fe200078e0ad8 */
[----:B------:R-:W-:Y:S01]  /*30e0*/  ISETP.GT.U32.AND P2, PT, R4, R224, PT ;  /* 0x000000e00400720c */ /* 0x000fe20003f44070 */
[--C-:B------:R-:W-:Y:S02]  /*30f0*/  @!P4 IMAD.IADD R222, R222, 0x1, -R4.reuse ;  /* 0x00000001dedec824 */ /* 0x100fe400078e0a04 */
[----:B------:R-:W-:Y:S02]  /*3100*/  @!P6 IMAD.IADD R220, R220, 0x1, -R4 ;  /* 0x00000001dcdce824 */ /* 0x000fe400078e0a04 */
[----:B------:R-:W-:Y:S01]  /*3110*/  IMAD.HI.U32 R7, R5, R228, RZ ;  /* 0x000000e405077227 */ /* 0x000fe200078e00ff */
[----:B------:R-:W-:-:S03]  /*3120*/  ISETP.GT.U32.AND P6, PT, R4, R222, PT ;  /* 0x000000de0400720c */ /* 0x000fc60003fc4070 */
[----:B------:R-:W-:Y:S02]  /*3130*/  IMAD.MOV R7, RZ, RZ, -R7 ;  /* 0x000000ffff077224 */ /* 0x000fe400078e0a07 */
[C---:B------:R-:W-:Y:S02]  /*3140*/  IMAD R226, R4.reuse, R9, R226 ;  /* 0x0000000904e27224 */ /* 0x040fe400078e02e2 */
[----:B------:R-:W-:Y:S02]  /*3150*/  IMAD R228, R4, R7, R228 ;  /* 0x0000000704e47224 */ /* 0x000fe400078e02e4 */
[----:B------:R-:W-:Y:S01]  /*3160*/  @!P2 IMAD.IADD R224, R224, 0x1, -R4 ;  /* 0x00000001e0e0a824 */ /* 0x000fe200078e0a04 */
[----:B------:R-:W-:Y:S01]  /*3170*/  ISETP.GE.AND P2, PT, R13, RZ, PT ;  /* 0x000000ff0d00720c */ /* 0x000fe20003f46270 */
[----:B------:R-:W-:Y:S01]  /*3180*/  @!P5 IMAD.MOV R218, RZ, RZ, -R218 ;  /* 0x000000ffffdad224 */ /* 0x000fe200078e0ada */
[----:B------:R-:W-:Y:S01]  /*3190*/  IADD3 R13, R0, 0x3d, RZ ;  /* 0x0000003d000d7810 */ /* 0x000fe20007ffe0ff */
[----:B------:R-:W-:Y:S01]  /*31a0*/  @!P6 IMAD.IADD R222, R222, 0x1, -R4 ;  /* 0x00000001dedee824 */ /* 0x000fe200078e0a04 */
[C---:B------:R-:W-:Y:S01]  /*31b0*/  ISETP.GT.U32.AND P6, PT, R4.reuse, R228, PT ;  /* 0x000000e40400720c */ /* 0x040fe20003fc4070 */
[----:B------:R-:W-:Y:S01]  /*31c0*/  @!P1 IMAD.MOV R212, RZ, RZ, -R212 ;  /* 0x000000ffffd49224 */ /* 0x000fe200078e0ad4 */
[----:B------:R-:W-:Y:S01]  /*31d0*/  ISETP.GT.U32.AND P4, PT, R4, R224, PT ;  /* 0x000000e00400720c */ /* 0x000fe20003f84070 */
[----:B-1----:R-:W-:Y:S01]  /*31e0*/  IMAD R2, R31, 0x2, R2 ;  /* 0x000000021f027824 */ /* 0x002fe200078e0202 */
[----:B------:R-:W-:-:S02]  /*31f0*/  IABS R230, R13 ;  /* 0x0000000d00e67213 */ /* 0x000fc40000000000 */
[----:B------:R-:W-:Y:S02]  /*3200*/  ISETP.GT.U32.AND P1, PT, R4, R220, PT ;  /* 0x000000dc0400720c */ /* 0x000fe40003f24070 */
[----:B------:R1:W-:Y:S01]  /*3210*/  STL [R1+0x74], R2 ;  /* 0x0000740201007387 */ /* 0x0003e20000100800 */
[----:B------:R-:W-:-:S04]  /*3220*/  IMAD.HI.U32 R7, R5, R230, RZ ;  /* 0x000000e605077227 */ /* 0x000fc800078e00ff */
[----:B------:R-:W-:Y:S02]  /*3230*/  @!P6 IMAD.IADD R228, R228, 0x1, -R4 ;  /* 0x00000001e4e4e824 */ /* 0x000fe400078e0a04 */
[----:B------:R-:W-:Y:S02]  /*3240*/  IMAD.MOV R9, RZ, RZ, -R7 ;  /* 0x000000ffff097224 */ /* 0x000fe400078e0a07 */
[----:B------:R-:W-:Y:S01]  /*3250*/  IMAD.HI.U32 R7, R5, R232, RZ ;  /* 0x000000e805077227 */ /* 0x000fe200078e00ff */
[----:B------:R-:W-:-:S03]  /*3260*/  ISETP.GT.U32.AND P5, PT, R4, R228, PT ;  /* 0x000000e40400720c */ /* 0x000fc60003fa4070 */
[----:B------:R-:W-:Y:S01]  /*3270*/  @!P4 IMAD.IADD R224, R224, 0x1, -R4 ;  /* 0x00000001e0e0c824 */ /* 0x000fe200078e0a04 */
[C---:B------:R-:W-:Y:S01]  /*3280*/  ISETP.GT.U32.AND P4, PT, R4.reuse, R226, PT ;  /* 0x000000e20400720c */ /* 0x040fe20003f84070 */
[C---:B------:R-:W-:Y:S02]  /*3290*/  IMAD R230, R4.reuse, R9, R230 ;  /* 0x0000000904e67224 */ /* 0x040fe400078e02e6 */
[----:B------:R-:W-:Y:S02]  /*32a0*/  IMAD.MOV R9, RZ, RZ, -R7 ;  /* 0x000000ffff097224 */ /* 0x000fe400078e0a07 */
[----:B------:R-:W-:Y:S01]  /*32b0*/  @!P0 IMAD.MOV R224, RZ, RZ, -R224 ;  /* 0x000000ffffe08224 */ /* 0x000fe200078e0ae0 */
[C---:B------:R-:W-:Y:S01]  /*32c0*/  ISETP.GT.U32.AND P0, PT, R4.reuse, R230, PT ;  /* 0x000000e60400720c */ /* 0x040fe20003f04070 */
[----:B------:R-:W-:Y:S01]  /*32d0*/  IMAD R232, R4, R9, R232 ;  /* 0x0000000904e87224 */ /* 0x000fe200078e02e8 */
[----:B------:R-:W-:Y:S01]  /*32e0*/  IADD3 R9, R0, 0x40, RZ ;  /* 0x0000004000097810 */ /* 0x000fe20007ffe0ff */
[----:B------:R-:W-:-:S02]  /*32f0*/  @!P5 IMAD.IADD R228, R228, 0x1, -R4 ;  /* 0x00000001e4e4d824 */ /* 0x000fc400078e0a04 */
[----:B------:R-:W-:Y:S01]  /*3300*/  IMAD.HI.U32 R7, R5, R234, RZ ;  /* 0x000000ea05077227 */ /* 0x000fe200078e00ff */
[----:B------:R-:W-:Y:S02]  /*3310*/  ISETP.GT.U32.AND P5, PT, R4, R232, PT ;  /* 0x000000e80400720c */ /* 0x000fe40003fa4070 */
[----:B------:R-:W-:Y:S01]  /*3320*/  IABS R236, R9 ;  /* 0x0000000900ec7213 */ /* 0x000fe20000000000 */
[----:B------:R-:W-:Y:S01]  /*3330*/  @!P4 IMAD.IADD R226, R226, 0x1, -R4 ;  /* 0x00000001e2e2c824 */ /* 0x000fe200078e0a04 */
[----:B------:R-:W-:Y:S01]  /*3340*/  ISETP.GE.AND P4, PT, R10, RZ, PT ;  /* 0x000000ff0a00720c */ /* 0x000fe20003f86270 */
[----:B------:R-:W-:Y:S01]  /*3350*/  @!P2 IMAD.MOV R222, RZ, RZ, -R222 ;  /* 0x000000ffffdea224 */ /* 0x000fe200078e0ade */
[----:B------:R-:W-:Y:S01]  /*3360*/  ISETP.GE.AND P2, PT, R11, RZ, PT ;  /* 0x000000ff0b00720c */ /* 0x000fe20003f46270 */
[--C-:B------:R-:W-:Y:S01]  /*3370*/  @!P0 IMAD.IADD R230, R230, 0x1, -R4.reuse ;  /* 0x00000001e6e68824 */ /* 0x100fe200078e0a04 */
[----:B------:R-:W-:Y:S01]  /*3380*/  ISETP.GT.U32.AND P6, PT, R4, R226, PT ;  /* 0x000000e20400720c */ /* 0x000fe20003fc4070 */
[----:B------:R-:W-:Y:S01]  /*3390*/  IMAD.MOV R7, RZ, RZ, -R7 ;  /* 0x000000ffff077224 */ /* 0x000fe200078e0a07 */
[----:B------:R-:W-:Y:S01]  /*33a0*/  IADD3 R10, R0, 0x41, RZ ;  /* 0x00000041000a7810 */ /* 0x000fe20007ffe0ff */
[----:B------:R-:W-:Y:S01]  /*33b0*/  @!P1 IMAD.IADD R220, R220, 0x1, -R4 ;  /* 0x00000001dcdc9824 */ /* 0x000fe200078e0a04 */
[C---:B------:R-:W-:Y:S01]  /*33c0*/  ISETP.GT.U32.AND P0, PT, R4.reuse, R230, PT ;  /* 0x000000e60400720c */ /* 0x040fe20003f04070 */
[----:B------:R-:W-:Y:S01]  /*33d0*/  IMAD R234, R4, R7, R234 ;  /* 0x0000000704ea7224 */ /* 0x000fe200078e02ea */
[----:B------:R-:W-:Y:S01]  /*33e0*/  IABS R238, R10 ;  /* 0x0000000a00ee7213 */ /* 0x000fe20000000000 */
[----:B------:R-:W-:Y:S01]  /*33f0*/  @!P5 IMAD.IADD R232, R232, 0x1, -R4 ;  /* 0x00000001e8e8d824 */ /* 0x000fe200078e0a04 */
[----:B------:R-:W-:Y:S01]  /*3400*/  ISETP.GE.AND P1, PT, R14, RZ, PT ;  /* 0x000000ff0e00720c */ /* 0x000fe20003f26270 */
[----:B------:R-:W-:Y:S01]  /*3410*/  IMAD.HI.U32 R7, R5, R236, RZ ;  /* 0x000000ec05077227 */ /* 0x000fe200078e00ff */
[----:B------:R-:W-:-:S02]  /*3420*/  IADD3 R11, R0, 0x42, RZ ;  /* 0x00000042000b7810 */ /* 0x000fc40007ffe0ff */
[----:B------:R-:W-:Y:S01]  /*3430*/  ISETP.GT.U32.AND P5, PT, R4, R232, PT ;  /* 0x000000e80400720c */ /* 0x000fe20003fa4070 */
[----:B------:R-:W-:Y:S01]  /*3440*/  IMAD.MOV R7, RZ, RZ, -R7 ;  /* 0x000000ffff077224 */ /* 0x000fe200078e0a07 */
[----:B------:R-:W-:Y:S01]  /*3450*/  IABS R240, R11 ;  /* 0x0000000b00f07213 */ /* 0x000fe20000000000 */
[----:B------:R-:W-:Y:S01]  /*3460*/  @!P6 IMAD.IADD R226, R226, 0x1, -R4 ;  /* 0x00000001e2e2e824 */ /* 0x000fe200078e0a04 */
[----:B------:R-:W-:Y:S01]  /*3470*/  ISETP.GE.AND P6, PT, R15, RZ, PT ;  /* 0x000000ff0f00720c */ /* 0x000fe20003fc6270 */
[----:B------:R-:W-:Y:S01]  /*3480*/  @!P2 IMAD.MOV R228, RZ, RZ, -R228 ;  /* 0x000000ffffe4a224 */ /* 0x000fe200078e0ae4 */
[C---:B------:R-:W-:Y:S01]  /*3490*/  ISETP.GT.U32.AND P2, PT, R4.reuse, R234, PT ;  /* 0x000000ea0400720c */ /* 0x040fe20003f44070 */
[----:B------:R-:W-:Y:S01]  /*34a0*/  IMAD R236, R4, R7, R236 ;  /* 0x0000000704ec7224 */ /* 0x000fe200078e02ec */
[C---:B------:R-:W-:Y:S01]  /*34b0*/  IADD3 R14, R0.reuse, 0x46, RZ ;  /* 0x00000046000e7810 */ /* 0x040fe20007ffe0ff */
[----:B------:R-:W-:Y:S01]  /*34c0*/  IMAD.HI.U32 R7, R5, R238, RZ ;  /* 0x000000ee05077227 */ /* 0x000fe200078e00ff */
[----:B------:R-:W-:-:S02]  /*34d0*/  IADD3 R15, R0, 0x47, RZ ;  /* 0x00000047000f7810 */ /* 0x000fc40007ffe0ff */
[----:B------:R-:W-:Y:S01]  /*34e0*/  IABS R135, R14 ;  /* 0x0000000e00877213 */ /* 0x000fe20000000000 */
[--C-:B------:R-:W-:Y:S01]  /*34f0*/  @!P0 IMAD.IADD R230, R230, 0x1, -R4.reuse ;  /* 0x00000001e6e68824 */ /* 0x100fe200078e0a04 */
[----:B------:R-:W-:Y:S01]  /*3500*/  ISETP.GE.AND P0, PT, R9, RZ, PT ;  /* 0x000000ff0900720c */ /* 0x000fe20003f06270 */
[----:B------:R-:W-:Y:S01]  /*3510*/  IMAD.MOV R9, RZ, RZ, -R7 ;  /* 0x000000ffff097224 */ /* 0x000fe200078e0a07 */
[----:B------:R-:W-:Y:S01]  /*3520*/  IABS R137, R15 ;  /* 0x0000000f00897213 */ /* 0x000fe20000000000 */
[----:B------:R-:W-:Y:S01]  /*3530*/  @!P5 IMAD.IADD R232, R232, 0x1, -R4 ;  /* 0x00000001e8e8d824 */ /* 0x000fe200078e0a04 */
[----:B------:R-:W-:Y:S01]  /*3540*/  ISETP.GE.AND P5, PT, R10, RZ, PT ;  /* 0x000000ff0a00720c */ /* 0x000fe20003fa6270 */
[----:B------:R-:W-:Y:S01]  /*3550*/  IMAD R238, R4, R9, R238 ;  /* 0x0000000904ee7224 */ /* 0x000fe200078e02ee */
[----:B------:R-:W-:Y:S01]  /*3560*/  IADD3 R10, R0, 0x44, RZ ;  /* 0x00000044000a7810 */ /* 0x000fe20007ffe0ff */
[----:B------:R-:W-:Y:S02]  /*3570*/  @!P6 IMAD.MOV R232, RZ, RZ, -R232 ;  /* 0x000000ffffe8e224 */ /* 0x000fe400078e0ae8 */
[----:B------:R-:W-:Y:S01]  /*3580*/  @!P2 IMAD.IADD R234, R234, 0x1, -R4 ;  /* 0x00000001eaeaa824 */ /* 0x000fe200078e0a04 */
[----:B------:R-:W-:Y:S01]  /*3590*/  ISETP.GT.U32.AND P6, PT, R4, R238, PT ;  /* 0x000000ee0400720c */ /* 0x000fe20003fc4070 */
[----:B------:R-:W-:Y:S01]  /*35a0*/  @!P1 IMAD.MOV R220, RZ, RZ, -R220 ;  /* 0x000000ffffdc9224 */ /* 0x000fe200078e0adc */
[----:B------:R-:W-:Y:S01]  /*35b0*/  ISETP.GE.AND P1, PT, R13, RZ, PT ;  /* 0x000000ff0d00720c */ /* 0x000fe20003f26270 */
[----:B------:R-:W-:Y:S01]  /*35c0*/  IMAD.HI.U32 R7, R5, R240, RZ ;  /* 0x000000f005077227 */ /* 0x000fe200078e00ff */
[----:B------:R-:W-:-:S02]  /*35d0*/  IADD3 R13, R0, 0x43, RZ ;  /* 0x00000043000d7810 */ /* 0x000fc40007ffe0ff */
[----:B------:R-:W-:Y:S01]  /*35e0*/  ISETP.GT.U32.AND P2, PT, R4, R234, PT ;  /* 0x000000ea0400720c */ /* 0x000fe20003f44070 */
[----:B------:R-:W-:Y:S01]  /*35f0*/  @!P4 IMAD.MOV R226, RZ, RZ, -R226 ;  /* 0x000000ffffe2c224 */ /* 0x000fe200078e0ae2 */
[----:B------:R-:W-:Y:S01]  /*3600*/  ISETP.GE.AND P4, PT, R16, RZ, PT ;  /* 0x000000ff1000720c */ /* 0x000fe20003f86270 */
[----:B------:R-:W-:Y:S01]  /*3610*/  IMAD.MOV R7, RZ, RZ, -R7 ;  /* 0x000000ffff077224 */ /* 0x000fe200078e0a07 */
[----:B------:R-:W-:Y:S01]  /*3620*/  IABS R242, R13 ;  /* 0x0000000d00f27213 */ /* 0x000fe20000000000 */
[----:B-1----:R-:W-:Y:S01]  /*3630*/  IMAD R2, R31, 0x2, R2 ;  /* 0x000000021f027824 */ /* 0x002fe200078e0202 */
[----:B------:R-:W-:Y:S01]  /*3640*/  IABS R244, R10 ;  /* 0x0000000a00f47213 */ /* 0x000fe20000000000 */
[----:B------:R-:W-:Y:S01]  /*3650*/  IMAD R240, R4, R7, R240 ;  /* 0x0000000704f07224 */ /* 0x000fe200078e02f0 */
[----:B------:R-:W-:Y:S01]  /*3660*/  IADD3 R16, R0, 0x4e, RZ ;  /* 0x0000004e00107810 */ /* 0x000fe20007ffe0ff */
[----:B------:R-:W-:Y:S01]  /*3670*/  @!P6 IMAD.IADD R238, R238, 0x1, -R4 ;  /* 0x00000001eeeee824 */ /* 0x000fe200078e0a04 */
[----:B------:R1:W-:Y:S01]  /*3680*/  STL [R1+0x78], R2 ;  /* 0x0000780201007387 */ /* 0x0003e20000100800 */
[----:B------:R-:W-:Y:S01]  /*3690*/  IMAD.HI.U32 R7, R5, R242, RZ ;  /* 0x000000f205077227 */ /* 0x000fe200078e00ff */
[----:B------:R-:W-:-:S02]  /*36a0*/  IABS R88, R16 ;  /* 0x0000001000587213 */ /* 0x000fc40000000000 */
[C---:B------:R-:W-:Y:S01]  /*36b0*/  ISETP.GT.U32.AND P6, PT, R4.reuse, R238, PT ;  /* 0x000000ee0400720c */ /* 0x040fe20003fc4070 */
        /* <DEDUP_REMOVED lines=8> */
[----:B------:R-:W-:Y:S01]  /*3740*/  @!P4 IMAD.MOV R234, RZ, RZ, -R234 ;  /* 0x000000ffffeac224 */ /* 0x000fe200078e0aea */
[----:B------:R-:W-:Y:S01]  /*3750*/  ISETP.GT.U32.AND P4, PT, R4, R240, PT ;  /* 0x000000f00400720c */ /* 0x000fe20003f84070 */
[----:B------:R-:W-:Y:S02]  /*3760*/  IMAD.MOV R7, RZ, RZ, -R7 ;  /* 0x000000ffff077224 */ /* 0x000fe400078e0a07 */
[----:B------:R-:W-:Y:S02]  /*3770*/  @!P6 IMAD.IADD R238, R238, 0x1, -R4 ;  /* 0x00000001eeeee824 */ /* 0x000fe400078e0a04 */
[----:B------:R-:W-:Y:S02]  /*3780*/  IMAD R244, R4, R7, R244 ;  /* 0x0000000704f47224 */ /* 0x000fe400078e02f4 */
[----:B------:R-:W-:Y:S02]  /*3790*/  @!P1 IMAD.IADD R236, R236, 0x1, -R4 ;  /* 0x00000001ecec9824 */ /* 0x000fe400078e0a04 */
[----:B------:R-:W-:Y:S01]  /*37a0*/  IMAD.HI.U32 R7, R5, R250, RZ ;  /* 0x000000fa05077227 */ /* 0x000fe200078e00ff */
[----:B------:R-:W-:-:S02]  /*37b0*/  ISETP.GT.U32.AND P6, PT, R4, R244, PT ;  /* 0x000000f40400720c */ /* 0x000fc40003fc4070 */
[----:B------:R-:W-:Y:S01]  /*37c0*/  ISETP.GT.U32.AND P1, PT, R4, R236, PT ;  /* 0x000000ec0400720c */ /* 0x000fe20003f24070 */
[----:B------:R-:W-:Y:S02]  /*37d0*/  @!P4 IMAD.IADD R240, R240, 0x1, -R4 ;  /* 0x00000001f0f0c824 */ /* 0x000fe400078e0a04 */
[C---:B------:R-:W-:Y:S02]  /*37e0*/  IMAD R242, R4.reuse, R9, R242 ;  /* 0x0000000904f27224 */ /* 0x040fe400078e02f2 */
[----:B------:R-:W-:Y:S01]  /*37f0*/  IMAD.MOV R7, RZ, RZ, -R7 ;  /* 0x000000ffff077224 */ /* 0x000fe200078e0a07 */
[C---:B------:R-:W-:Y:S01]  /*3800*/  ISETP.GT.U32.AND P4, PT, R4.reuse, R240, PT ;  /* 0x000000f00400720c */ /* 0x040fe20003f84070 */
[----:B------:R-:W-:Y:S02]  /*3810*/  @!P5 IMAD.MOV R238, RZ, RZ, -R238 ;  /* 0x000000ffffeed224 */ /* 0x000fe400078e0aee */
[----:B------:R-:W-:Y:S02]  /*3820*/  IMAD R250, R4, R7, R250 ;  /* 0x0000000704fa7224 */ /* 0x000fe400078e02fa */
[--C-:B------:R-:W-:Y:S01]  /*3830*/  @!P6 IMAD.IADD R244, R244, 0x1, -R4.reuse ;  /* 0x00000001f4f4e824 */ /* 0x100fe200078e0a04 */
[----:B------:R-:W-:Y:S01]  /*3840*/  ISETP.GE.AND P6, PT, R10, RZ, PT ;  /* 0x000000ff0a00720c */ /* 0x000fe20003fc6270 */
[----:B------:R-:W-:Y:S01]  /*3850*/  @!P1 IMAD.IADD R236, R236, 0x1, -R4 ;  /* 0x00000001ecec9824 */ /* 0x000fe200078e0a04 */
[C---:B------:R-:W-:Y:S01]  /*3860*/  ISETP.GT.U32.AND P1, PT, R4.reuse, R242, PT ;  /* 0x000000f20400720c */ /* 0x040fe20003f24070 */
[----:B------:R-:W-:Y:S01]  /*3870*/  IMAD.HI.U32 R7, R5, R135, RZ ;  /* 0x0000008705077227 */ /* 0x000fe200078e00ff */
[----:B------:R-:W-:-:S02]  /*3880*/  ISETP.GT.U32.AND P5, PT, R4, R244, PT ;  /* 0x000000f40400720c */ /* 0x000fc40003fa4070 */
[----:B------:R-:W-:Y:S01]  /*3890*/  IADD3 R10, R0, 0x48, RZ ;  /* 0x00000048000a7810 */ /* 0x000fe20007ffe0ff */
[----:B------:R-:W-:Y:S01]  /*38a0*/  @!P4 IMAD.IADD R240, R240, 0x1, -R4 ;  /* 0x00000001f0f0c824 */ /* 0x000fe200078e0a04 */
[----:B------:R-:W-:Y:S01]  /*38b0*/  ISETP.GT.U32.AND P4, PT, R4, R250, PT ;  /* 0x000000fa0400720c */ /* 0x000fe20003f84070 */
[----:B------:R-:W-:Y:S01]  /*38c0*/  IMAD.MOV R7, RZ, RZ, -R7 ;  /* 0x000000ffff077224 */ /* 0x000fe200078e0a07 */
[----:B------:R-:W-:Y:S01]  /*38d0*/  IABS R139, R10 ;  /* 0x0000000a008b7213 */ /* 0x000fe20000000000 */
[----:B------:R-:W-:-:S04]  /*38e0*/  IMAD.HI.U32 R9, R5, R137, RZ ;  /* 0x0000008905097227 */ /* 0x000fc800078e00ff */
[----:B------:R-:W-:Y:S02]  /*38f0*/  IMAD R135, R4, R7, R135 ;  /* 0x0000000704877224 */ /* 0x000fe400078e0287 */
[--C-:B------:R-:W-:Y:S02]  /*3900*/  @!P5 IMAD.IADD R244, R244, 0x1, -R4.reuse ;  /* 0x00000001f4f4d824 */ /* 0x100fe400078e0a04 */
[----:B------:R-:W-:Y:S01]  /*3910*/  @!P1 IMAD.IADD R242, R242, 0x1, -R4 ;  /* 0x00000001f2f29824 */ /* 0x000fe200078e0a04 */
[C---:B------:R-:W-:Y:S01]  /*3920*/  ISETP.GT.U32.AND P5, PT, R4.reuse, R135, PT ;  /* 0x000000870400720c */ /* 0x040fe20003fa4070 */
[----:B------:R-:W-:Y:S01]  /*3930*/  IMAD.MOV R9, RZ, RZ, -R9 ;  /* 0x000000ffff097224 */ /* 0x000fe200078e0a09 */
[----:B------:R-:W-:Y:S01]  /*3940*/  ISETP.GE.AND P1, PT, R13, RZ, PT ;  /* 0x000000ff0d00720c */ /* 0x000fe20003f26270 */
[----:B------:R-:W-:Y:S01]  /*3950*/  @!P0 IMAD.MOV R236, RZ, RZ, -R236 ;  /* 0x000000ffffec8224 */ /* 0x000fe200078e0aec */
[----:B------:R-:W-:Y:S01]  /*3960*/  ISETP.GT.U32.AND P0, PT, R4, R242, PT ;  /* 0x000000f20400720c */ /* 0x000fe20003f04070 */
[----:B------:R-:W-:Y:S01]  /*3970*/  @!P4 IMAD.IADD R250, R250, 0x1, -R4 ;  /* 0x00000001fafac824 */ /* 0x000fe200078e0a04 */
[----:B------:R-:W-:Y:S01]  /*3980*/  IADD3 R13, R0, 0x4b, RZ ;  /* 0x0000004b000d7810 */ /* 0x000fe20007ffe0ff */
[----:B------:R-:W-:-:S02]  /*3990*/  IMAD R137, R4, R9, R137 ;  /* 0x0000000904897224 */ /* 0x000fc400078e0289 */
[----:B------:R-:W-:Y:S01]  /*39a0*/  @!P2 IMAD.MOV R240, RZ, RZ, -R240 ;  /* 0x000000fffff0a224 */ /* 0x000fe200078e0af0 */
[C---:B------:R-:W-:Y:S01]  /*39b0*/  ISETP.GT.U32.AND P4, PT, R4.reuse, R250, PT ;  /* 0x000000fa0400720c */ /* 0x040fe20003f84070 */
[----:B------:R-:W-:Y:S01]  /*39c0*/  IMAD.HI.U32 R7, R5, R139, RZ ;  /* 0x0000008b05077227 */ /* 0x000fe200078e00ff */
[----:B------:R-:W-:Y:S02]  /*39d0*/  ISETP.GT.U32.AND P2, PT, R4, R137, PT ;  /* 0x000000890400720c */ /* 0x000fe40003f44070 */
[----:B------:R-:W-:Y:S01]  /*39e0*/  IABS R94, R13 ;  /* 0x0000000d005e7213 */ /* 0x000fe20000000000 */
[--C-:B------:R-:W-:Y:S02]  /*39f0*/  @!P5 IMAD.IADD R135, R135, 0x1, -R4.reuse ;  /* 0x000000018787d824 */ /* 0x100fe400078e0a04 */
[----:B------:R-:W-:Y:S01]  /*3a00*/  @!P0 IMAD.IADD R242, R242, 0x1, -R4 ;  /* 0x00000001f2f28824 */ /* 0x000fe200078e0a04 */
[----:B------:R-:W-:Y:S01]  /*3a10*/  ISETP.GE.AND P0, PT, R11, RZ, PT ;  /* 0x000000ff0b00720c */ /* 0x000fe20003f06270 */
[----:B------:R-:W-:Y:S01]  /*3a20*/  IMAD.MOV R7, RZ, RZ, -R7 ;  /* 0x000000ffff077224 */ /* 0x000fe200078e0a07 */
[----:B------:R-:W-:Y:S01]  /*3a30*/  ISETP.GT.U32.AND P5, PT, R4, R135, PT ;  /* 0x000000870400720c */ /* 0x000fe20003fa4070 */
[----:B------:R-:W-:Y:S01]  /*3a40*/  @!P1 IMAD.MOV R242, RZ, RZ, -R242 ;  /* 0x000000fffff29224 */ /* 0x000fe200078e0af2 */
[----:B------:R-:W-:Y:S01]  /*3a50*/  IADD3 R11, R0, 0x49, RZ ;  /* 0x00000049000b7810 */ /* 0x000fe20007ffe0ff */
[--C-:B------:R-:W-:Y:S01]  /*3a60*/  @!P4 IMAD.IADD R250, R250, 0x1, -R4.reuse ;  /* 0x00000001fafac824 */ /* 0x100fe200078e0a04 */
[----:B------:R-:W-:Y:S01]  /*3a70*/  ISETP.GE.AND P4, PT, R10, RZ, PT ;  /* 0x000000ff0a00720c */ /* 0x000fe20003f86270 */
[----:B------:R-:W-:Y:S01]  /*3a80*/  @!P2 IMAD.IADD R137, R137, 0x1, -R4 ;  /* 0x000000018989a824 */ /* 0x000fe200078e0a04 */
[----:B------:R-:W-:Y:S01]  /*3a90*/  IABS R141, R11 ;  /* 0x0000000b008d7213 */ /* 0x000fe20000000000 */
[----:B------:R-:W-:Y:S01]  /*3aa0*/  IMAD R139, R4, R7, R139 ;  /* 0x00000007048b7224 */ /* 0x000fe200078e028b */
[----:B------:R-:W-:Y:S01]  /*3ab0*/  IADD3 R10, R0, 0x4a, RZ ;  /* 0x0000004a000a7810 */ /* 0x000fe20007ffe0ff */
[----:B------:R-:W-:Y:S01]  /*3ac0*/  @!P6 IMAD.MOV R244, RZ, RZ, -R244 ;  /* 0x000000fffff4e224 */ /* 0x000fe200078e0af4 */
[----:B------:R-:W-:Y:S01]  /*3ad0*/  ISETP.GT.U32.AND P2, PT, R4, R137, PT ;  /* 0x000000890400720c */ /* 0x000fe20003f44070 */
[----:B------:R-:W-:Y:S01]  /*3ae0*/  IMAD.HI.U32 R9, R5, R141, RZ ;  /* 0x0000008d05097227 */ /* 0x000fe200078e00ff */
[----:B------:R-:W-:-:S02]  /*3af0*/  IABS R143, R10 ;  /* 0x0000000a008f7213 */ /* 0x000fc40000000000 */
[----:B------:R-:W-:Y:S01]  /*3b00*/  ISETP.GE.AND P1, PT, R14, RZ, PT ;  /* 0x000000ff0e00720c */ /* 0x000fe20003f26270 */
[--C-:B------:R-:W-:Y:S01]  /*3b10*/  @!P5 IMAD.IADD R135, R135, 0x1, -R4.reuse ;  /* 0x000000018787d824 */ /* 0x100fe200078e0a04 */
[----:B------:R-:W-:Y:S01]  /*3b20*/  ISETP.GT.U32.AND P5, PT, R4, R139, PT ;  /* 0x0000008b0400720c */ /* 0x000fe20003fa4070 */
[----:B------:R-:W-:Y:S01]  /*3b30*/  IMAD.MOV R9, RZ, RZ, -R9 ;  /* 0x000000ffff097224 */ /* 0x000fe200078e0a09 */
[C---:B------:R-:W-:Y:S01]  /*3b40*/  IADD3 R14, R0.reuse, 0x4c, RZ ;  /* 0x0000004c000e7810 */ /* 0x040fe20007ffe0ff */
[----:B------:R-:W-:Y:S01]  /*3b50*/  IMAD.HI.U32 R7, R5, R143, RZ ;  /* 0x0000008f05077227 */ /* 0x000fe200078e00ff */
[----:B------:R-:W-:Y:S02]  /*3b60*/  ISETP.GE.AND P6, PT, R15, RZ, PT ;  /* 0x000000ff0f00720c */ /* 0x000fe40003fc6270 */
[----:B------:R-:W-:Y:S01]  /*3b70*/  IADD3 R15, R0, 0x4d, RZ ;  /* 0x0000004d000f7810 */ /* 0x000fe20007ffe0ff */
[C---:B------:R-:W-:Y:S01]  /*3b80*/  IMAD R141, R4.reuse, R9, R141 ;  /* 0x00000009048d7224 */ /* 0x040fe200078e028d */
[----:B------:R-:W-:Y:S01]  /*3b90*/  IABS R92, R14 ;  /* 0x0000000e005c7213 */ /* 0x000fe20000000000 */
[----:B------:R-:W-:Y:S01]  /*3ba0*/  IMAD.MOV R7, RZ, RZ, -R7 ;  /* 0x000000ffff077224 */ /* 0x000fe200078e0a07 */
[----:B------:R-:W-:Y:S01]  /*3bb0*/  IABS R90, R15 ;  /* 0x0000000f005a7213 */ /* 0x000fe20000000000 */
[----:B------:R-:W-:Y:S01]  /*3bc0*/  @!P2 IMAD.IADD R137, R137, 0x1, -R4 ;  /* 0x000000018989a824 */ /* 0x000fe200078e0a04 */
[C---:B------:R-:W-:Y:S01]  /*3bd0*/  ISETP.GT.U32.AND P2, PT, R4.reuse, R141, PT ;  /* 0x0000008d0400720c */ /* 0x040fe20003f44070 */
[----:B------:R-:W-:-:S02]  /*3be0*/  IMAD R143, R4, R7, R143 ;  /* 0x00000007048f7224 */ /* 0x000fc400078e028f */
[----:B------:R-:W-:Y:S02]  /*3bf0*/  @!P5 IMAD.IADD R139, R139, 0x1, -R4 ;  /* 0x000000018b8bd824 */ /* 0x000fe400078e0a04 */
[----:B------:R-:W-:Y:S01]  /*3c00*/  IMAD.HI.U32 R7, R5, R94, RZ ;  /* 0x0000005e05077227 */ /* 0x000fe200078e00ff */
[----:B------:R-:W-:-:S03]  /*3c10*/  ISETP.GT.U32.AND P5, PT, R4, R143, PT ;  /* 0x0000008f0400720c */ /* 0x000fc60003fa4070 */
[----:B------:R-:W-:Y:S02]  /*3c20*/  IMAD.MOV R7, RZ, RZ, -R7 ;  /* 0x000000ffff077224 */ /* 0x000fe400078e0a07 */
[----:B------:R-:W-:-:S04]  /*3c30*/  IMAD.HI.U32 R9, R5, R92, RZ ;  /* 0x0000005c05097227 */ /* 0x000fc800078e00ff */
[----:B------:R-:W-:Y:S01]  /*3c40*/  @!P2 IMAD.IADD R141, R141, 0x1, -R4 ;  /* 0x000000018d8da824 */ /* 0x000fe200078e0a04 */
[----:B------:R-:W-:Y:S01]  /*3c50*/  ISETP.GE.AND P2, PT, R11, RZ, PT ;  /* 0x000000ff0b00720c */ /* 0x000fe20003f46270 */
[----:B------:R-:W-:Y:S01]  /*3c60*/  @!P0 IMAD.MOV R250, RZ, RZ, -R250 ;  /* 0x000000fffffa8224 */ /* 0x000fe200078e0afa */
[C---:B------:R-:W-:Y:S01]  /*3c70*/  ISETP.GT.U32.AND P0, PT, R4.reuse, R139, PT ;  /* 0x0000008b0400720c */ /* 0x040fe20003f04070 */
[----:B------:R-:W-:Y:S01]  /*3c80*/  @!P5 IMAD.IADD R143, R143, 0x1, -R4 ;  /* 0x000000018f8fd824 */ /* 0x000fe200078e0a04 */
[C---:B------:R-:W-:Y:S01]  /*3c90*/  ISETP.GT.U32.AND P5, PT, R4.reuse, R141, PT ;  /* 0x0000008d0400720c */ /* 0x040fe20003fa4070 */
[----:B------:R-:W-:Y:S01]  /*3ca0*/  IMAD R94, R4, R7, R94 ;  /* 0x00000007045e7224 */ /* 0x000fe200078e025e */
[----:B------:R-:W-:Y:S01]  /*3cb0*/  IADD3 R11, R0, 0x50, RZ ;  /* 0x00000050000b7810 */ /* 0x000fe20007ffe0ff */
[----:B------:R-:W-:Y:S02]  /*3cc0*/  IMAD.MOV R9, RZ, RZ, -R9 ;  /* 0x000000ffff097224 */ /* 0x000fe400078e0a09 */
[----:B------:R-:W-:Y:S01]  /*3cd0*/  IMAD.HI.U32 R7, R5, R90, RZ ;  /* 0x0000005a05077227 */ /* 0x000fe200078e00ff */
[----:B------:R-:W-:-:S03]  /*3ce0*/  IABS R84, R11 ;  /* 0x0000000b00547213 */ /* 0x000fc60000000000 */
[C---:B------:R-:W-:Y:S02]  /*3cf0*/  IMAD R92, R4.reuse, R9, R92 ;  /* 0x00000009045c7224 */ /* 0x040fe400078e025c */
[----:B------:R-:W-:Y:S02]  /*3d00*/  IMAD.MOV R7, RZ, RZ, -R7 ;  /* 0x000000ffff077224 */ /* 0x000fe400078e0a07 */
[----:B------:R-:W-:Y:S01]  /*3d10*/  @!P6 IMAD.MOV R137, RZ, RZ, -R137 ;  /* 0x000000ffff89e224 */ /* 0x000fe200078e0a89 */
[C---:B------:R-:W-:Y:S01]  /*3d20*/  ISETP.GT.U32.AND P6, PT, R4.reuse, R92, PT ;  /* 0x0000005c0400720c */ /* 0x040fe20003fc4070 */
[C---:B------:R-:W-:Y:S02]  /*3d30*/  IMAD R90, R4.reuse, R7, R90 ;  /* 0x00000007045a7224 */ /* 0x040fe400078e025a */
[--C-:B------:R-:W-:Y:S01]  /*3d40*/  @!P0 IMAD.IADD R139, R139, 0x1, -R4.reuse ;  /* 0x000000018b8b8824 */ /* 0x100fe200078e0a04 */
[C---:B------:R-:W-:Y:S01]  /*3d50*/  ISETP.GT.U32.AND P0, PT, R4.reuse, R94, PT ;  /* 0x0000005e0400720c */ /* 0x040fe20003f04070 */
[----:B------:R-:W-:Y:S01]  /*3d60*/  @!P5 IMAD.IADD R141, R141, 0x1, -R4 ;  /* 0x000000018d8dd824 */ /* 0x000fe200078e0a04 */
[----:B------:R-:W-:Y:S01]  /*3d70*/  ISETP.GT.U32.AND P5, PT, R4, R90, PT ;  /* 0x0000005a0400720c */ /* 0x000fe20003fa4070 */
[----:B------:R-:W-:Y:S01]  /*3d80*/  @!P4 IMAD.MOV R139, RZ, RZ, -R139 ;  /* 0x000000ffff8bc224 */ /* 0x000fe200078e0a8b */
[----:B------:R-:W-:Y:S01]  /*3d90*/  ISETP.GE.AND P4, PT, R10, RZ, PT ;  /* 0x000000ff0a00720c */ /* 0x000fe20003f86270 */
[----:B------:R-:W-:Y:S01]  /*3da0*/  IMAD.HI.U32 R7, R5, R88, RZ ;  /* 0x0000005805077227 */ /* 0x000fe200078e00ff */
[----:B------:R-:W-:-:S03]  /*3db0*/  IADD3 R10, R0, 0x4f, RZ ;  /* 0x0000004f000a7810 */ /* 0x000fc60007ffe0ff */
[----:B------:R-:W-:Y:S01]  /*3dc0*/  @!P1 IMAD.MOV R135, RZ, RZ, -R135 ;  /* 0x000000ffff879224 */ /* 0x000fe200078e0a87 */
[----:B------:R-:W-:Y:S01]  /*3dd0*/  ISETP.GT.U32.AND P1, PT, R4, R143, PT ;  /* 0x0000008f0400720c */ /* 0x000fe20003f24070 */
[----:B------:R-:W-:Y:S01]  /*3de0*/  IMAD.MOV R7, RZ, RZ, -R7 ;  /* 0x000000ffff077224 */ /* 0x000fe200078e0a07 */
[----:B------:R-:W-:Y:S01]  /*3df0*/  IABS R86, R10 ;  /* 0x0000000a00567213 */ /* 0x000fe20000000000 */
[----:B------:R-:W-:Y:S02]  /*3e00*/  @!P6 IMAD.IADD R92, R92, 0x1, -R4 ;  /* 0x000000015c5ce824 */ /* 0x000fe400078e0a04 */
[----:B------:R-:W-:Y:S02]  /*3e10*/  IMAD R88, R4, R7, R88 ;  /* 0x0000000704587224 */ /* 0x000fe400078e0258 */
[----:B------:R-:W-:Y:S02]  /*3e20*/  @!P5 IMAD.IADD R90, R90, 0x1, -R4 ;  /* 0x000000015a5ad824 */ /* 0x000fe400078e0a04 */
[----:B------:R-:W-:Y:S01]  /*3e30*/  @!P2 IMAD.MOV R141, RZ, RZ, -R141 ;  /* 0x000000ffff8da224 */ /* 0x000fe200078e0a8d */
[C---:B------:R-:W-:Y:S01]  /*3e40*/  ISETP.GT.U32.AND P2, PT, R4.reuse, R92, PT ;  /* 0x0000005c0400720c */ /* 0x040fe20003f44070 */
[----:B------:R-:W-:Y:S01]  /*3e50*/  IMAD.HI.U32 R7, R5, R86, RZ ;  /* 0x0000005605077227 */ /* 0x000fe200078e00ff */
[----:B------:R-:W-:-:S03]  /*3e60*/  ISETP.GT.U32.AND P5, PT, R4, R90, PT ;  /* 0x0000005a0400720c */ /* 0x000fc60003fa4070 */
[--C-:B------:R-:W-:Y:S01]  /*3e70*/  @!P0 IMAD.IADD R94, R94, 0x1, -R4.reuse ;  /* 0x000000015e5e8824 */ /* 0x100fe200078e0a04 */
[----:B------:R-:W-:Y:S01]  /*3e80*/  ISETP.GE.AND P0, PT, R14, RZ, PT ;  /* 0x000000ff0e00720c */ /* 0x000fe20003f06270 */
[----:B------:R-:W-:Y:S01]  /*3e90*/  IMAD.MOV R9, RZ, RZ, -R7 ;  /* 0x000000ffff097224 */ /* 0x000fe200078e0a07 */
[----:B------:R-:W-:Y:S01]  /*3ea0*/  IADD3 R14, R0, 0x53, RZ ;  /* 0x00000053000e7810 */ /* 0x000fe20007ffe0ff */
[----:B------:R-:W-:Y:S01]  /*3eb0*/  IMAD.HI.U32 R7, R5, R84, RZ ;  /* 0x0000005405077227 */ /* 0x000fe200078e00ff */
[----:B------:R-:W-:Y:S02]  /*3ec0*/  ISETP.GT.U32.AND P6, PT, R4, R94, PT ;  /* 0x0000005e0400720c */ /* 0x000fe40003fc4070 */
[----:B------:R-:W-:Y:S01]  /*3ed0*/  IABS R78, R14 ;  /* 0x0000000e004e7213 */ /* 0x000fe20000000000 */
[----:B------:R-:W-:Y:S01]  /*3ee0*/  @!P1 IMAD.IADD R143, R143, 0x1, -R4 ;  /* 0x000000018f8f9824 */ /* 0x000fe200078e0a04 */
[----:B------:R-:W-:Y:S01]  /*3ef0*/  ISETP.GE.AND P1, PT, R13, RZ, PT ;  /* 0x000000ff0d00720c */ /* 0x000fe20003f26270 */
[----:B------:R-:W-:Y:S01]  /*3f00*/  IMAD.MOV R7, RZ, RZ, -R7 ;  /* 0x000000ffff077224 */ /* 0x000fe200078e0a07 */
[----:B------:R-:W-:Y:S01]  /*3f10*/  IADD3 R13, R0, 0x51, RZ ;  /* 0x00000051000d7810 */ /* 0x000fe20007ffe0ff */
[----:B------:R-:W-:Y:S01]  /*3f20*/  @!P4 IMAD.MOV R143, RZ, RZ, -R143 ;  /* 0x000000ffff8fc224 */ /* 0x000fe200078e0a8f */
[C---:B------:R-:W-:Y:S01]  /*3f30*/  ISETP.GT.U32.AND P4, PT, R4.reuse, R88, PT ;  /* 0x000000580400720c */ /* 0x040fe20003f84070 */
[----:B------:R-:W-:Y:S01]  /*3f40*/  IMAD R86, R4, R9, R86 ;  /* 0x0000000904567224 */ /* 0x000fe200078e0256 */
[----:B------:R-:W-:Y:S01]  /*3f50*/  IABS R82, R13 ;  /* 0x0000000d00527213 */ /* 0x000fe20000000000 */
[----:B------:R-:W-:Y:S01]  /*3f60*/  @!P2 IMAD.IADD R92, R92, 0x1, -R4 ;  /* 0x000000015c5ca824 */ /* 0x000fe200078e0a04 */
[----:B------:R-:W-:Y:S01]  /*3f70*/  ISETP.GE.AND P2, PT, R16, RZ, PT ;  /* 0x000000ff1000720c */ /* 0x000fe20003f46270 */
[----:B------:R-:W-:Y:S01]  /*3f80*/  IMAD R84, R4, R7, R84 ;  /* 0x0000000704547224 */ /* 0x000fe200078e0254 */
[----:B------:R-:W-:Y:S01]  /*3f90*/  IADD3 R16, R0, 0x64, RZ ;  /* 0x0000006400107810 */ /* 0x000fe20007ffe0ff */
[----:B------:R-:W-:Y:S01]  /*3fa0*/  @!P5 IMAD.IADD R90, R90, 0x1, -R4 ;  /* 0x000000015a5ad824 */ /* 0x000fe200078e0a04 */
[C---:B------:R-:W-:Y:S01]  /*3fb0*/  ISETP.GT.U32.AND P5, PT, R4.reuse, R86, PT ;  /* 0x000000560400720c */ /* 0x040fe20003fa4070 */
[----:B------:R-:W-:Y:S01]  /*3fc0*/  @!P0 IMAD.MOV R92, RZ, RZ, -R92 ;  /* 0x000000ffff5c8224 */ /* 0x000fe200078e0a5c */
[----:B------:R-:W-:Y:S01]  /*3fd0*/  ISETP.GT.U32.AND P0, PT, R4, R84, PT ;  /* 0x000000540400720c */ /* 0x000fe20003f04070 */
[--C-:B------:R-:W-:Y:S01]  /*3fe0*/  @!P6 IMAD.IADD R94, R94, 0x1, -R4.reuse ;  /* 0x000000015e5ee824 */ /* 0x100fe200078e0a04 */
[----:B------:R-:W-:Y:S01]  /*3ff0*/  ISETP.GE.AND P6, PT, R15, RZ, PT ;  /* 0x000000ff0f00720c */ /* 0x000fe20003fc6270 */
[----:B------:R-:W-:Y:S01]  /*4000*/  @!P4 IMAD.IADD R88, R88, 0x1, -R4 ;  /* 0x000000015858c824 */ /* 0x000fe200078e0a04 */
[----:B------:R-:W-:Y:S01]  /*4010*/  ISETP.GE.AND P4, PT, R10, RZ, PT ;  /* 0x000000ff0a00720c */ /* 0x000fe20003f86270 */
[----:B------:R-:W-:Y:S01]  /*4020*/  IMAD.HI.U32 R7, R5, R82, RZ ;  /* 0x0000005205077227 */ /* 0x000fe200078e00ff */
[----:B------:R-:W-:-:S02]  /*4030*/  IADD3 R10, R0, 0x52, RZ ;  /* 0x00000052000a7810 */ /* 0x000fc40007ffe0ff */
[----:B------:R-:W-:Y:S01]  /*4040*/  IADD3 R15, R0, 0x54, RZ ;  /* 0x00000054000f7810 */ /* 0x000fe20007ffe0ff */
[----:B------:R-:W-:Y:S01]  /*4050*/  IMAD.MOV R7, RZ, RZ, -R7 ;  /* 0x000000ffff077224 */ /* 0x000fe200078e0a07 */
[----:B------:R-:W-:Y:S01]  /*4060*/  IABS R80, R10 ;  /* 0x0000000a00507213 */ /* 0x000fe20000000000 */
[--C-:B------:R-:W-:Y:S01]  /*4070*/  @!P5 IMAD.IADD R86, R86, 0x1, -R4.reuse ;  /* 0x000000015656d824 */ /* 0x100fe200078e0a04 */
[----:B------:R-:W-:Y:S01]  /*4080*/  IABS R166, R15 ;  /* 0x0000000f00a67213 */ /* 0x000fe20000000000 */
[----:B------:R-:W-:Y:S01]  /*4090*/  @!P0 IMAD.IADD R84, R84, 0x1, -R4 ;  /* 0x0000000154548824 */ /* 0x000fe200078e0a04 */
[C---:B------:R-:W-:Y:S01]  /*40a0*/  ISETP.GT.U32.AND P5, PT, R4.reuse, R88, PT ;  /* 0x000000580400720c */ /* 0x040fe20003fa4070 */
[----:B------:R-:W-:Y:S01]  /*40b0*/  @!P1 IMAD.MOV R94, RZ, RZ, -R94 ;  /* 0x000000ffff5e9224 */ /* 0x000fe200078e0a5e */
[C---:B------:R-:W-:Y:S01]  /*40c0*/  ISETP.GT.U32.AND P1, PT, R4.reuse, R86, PT ;  /* 0x000000560400720c */ /* 0x040fe20003f24070 */
[C---:B------:R-:W-:Y:S01]  /*40d0*/  IMAD R82, R4.reuse, R7, R82 ;  /* 0x0000000704527224 */ /* 0x040fe200078e0252 */
[----:B------:R-:W-:Y:S01]  /*40e0*/  ISETP.GT.U32.AND P0, PT, R4, R84, PT ;  /* 0x000000540400720c */ /* 0x000fe20003f04070 */
[----:B------:R-:W-:Y:S01]  /*40f0*/  IMAD.HI.U32 R7, R5, R80, RZ ;  /* 0x0000005005077227 */ /* 0x000fe200078e00ff */
[----:B------:R-:W-:-:S03]  /*4100*/  IABS R60, R16 ;  /* 0x00000010003c7213 */ /* 0x000fc60000000000 */
[----:B------:R-:W-:-:S04]  /*4110*/  IMAD.HI.U32 R9, R5, R78, RZ ;  /* 0x0000004e05097227 */ /* 0x000fc800078e00ff */
[----:B------:R-:W-:Y:S01]  /*4120*/  @!P6 IMAD.MOV R90, RZ, RZ, -R90 ;  /* 0x000000ffff5ae224 */ /* 0x000fe200078e0a5a */
[----:B------:R-:W-:Y:S01]  /*4130*/  ISETP.GE.AND P6, PT, R11, RZ, PT ;  /* 0x000000ff0b00720c */ /* 0x000fe20003fc6270 */
[----:B------:R-:W-:Y:S02]  /*4140*/  IMAD.MOV R11, RZ, RZ, -R7 ;  /* 0x000000ffff0b7224 */ /* 0x000fe400078e0a07 */
[----:B------:R-:W-:-:S04]  /*4150*/  IMAD.HI.U32 R7, R5, R166, RZ ;  /* 0x000000a605077227 */ /* 0x000fc800078e00ff */
[----:B------:R-:W-:Y:S02]  /*4160*/  IMAD.MOV R9, RZ, RZ, -R9 ;  /* 0x000000ffff097224 */ /* 0x000fe400078e0a09 */
[----:B------:R-:W-:Y:S02]  /*4170*/  IMAD.MOV R7, RZ, RZ, -R7 ;  /* 0x000000ffff077224 */ /* 0x000fe400078e0a07 */
[----:B------:R-:W-:Y:S02]  /*4180*/  IMAD R78, R4, R9, R78 ;  /* 0x00000009044e7224 */ /* 0x000fe400078e024e */
[----:B------:R-:W-:Y:S01]  /*4190*/  @!P1 IMAD.IADD R86, R86, 0x1, -R4 ;  /* 0x0000000156569824 */ /* 0x000fe200078e0a04 */
[----:B------:R-:W-:Y:S01]  /*41a0*/  ISETP.GE.AND P1, PT, R13, RZ, PT ;  /* 0x000000ff0d00720c */ /* 0x000fe20003f26270 */
[----:B------:R-:W-:Y:S01]  /*41b0*/  IMAD R166, R4, R7, R166 ;  /* 0x0000000704a67224 */ /* 0x000fe200078e02a6 */
[----:B------:R-:W-:Y:S01]  /*41c0*/  IADD3 R13, R0, 0x55, RZ ;  /* 0x00000055000d7810 */ /* 0x000fe20007ffe0ff */
[--C-:B------:R-:W-:Y:S01]  /*41d0*/  @!P0 IMAD.IADD R84, R84, 0x1, -R4.reuse ;  /* 0x0000000154548824 */ /* 0x100fe200078e0a04 */
[----:B------:R-:W-:Y:S01]  /*41e0*/  ISETP.GT.U32.AND P0, PT, R4, R78, PT ;  /* 0x0000004e0400720c */ /* 0x000fe20003f04070 */
[----:B------:R-:W-:Y:S01]  /*41f0*/  @!P5 IMAD.IADD R88, R88, 0x1, -R4 ;  /* 0x000000015858d824 */ /* 0x000fe200078e0a04 */
[C---:B------:R-:W-:Y:S01]  /*4200*/  ISETP.GT.U32.AND P5, PT, R4.reuse, R82, PT ;  /* 0x000000520400720c */ /* 0x040fe20003fa4070 */
[----:B------:R-:W-:Y:S01]  /*4210*/  @!P6 IMAD.MOV R84, RZ, RZ, -R84 ;  /* 0x000000ffff54e224 */ /* 0x000fe200078e0a54 */
[C---:B------:R-:W-:Y:S01]  /*4220*/  ISETP.GT.U32.AND P6, PT, R4.reuse, R166, PT ;  /* 0x000000a60400720c */ /* 0x040fe20003fc4070 */
[----:B------:R-:W-:Y:S01]  /*4230*/  @!P4 IMAD.MOV R86, RZ, RZ, -R86 ;  /* 0x000000ffff56c224 */ /* 0x000fe200078e0a56 */
[----:B------:R-:W-:Y:S01]  /*4240*/  IABS R76, R13 ;  /* 0x0000000d004c7213 */ /* 0x000fe20000000000 */
[----:B------:R-:W-:Y:S01]  /*4250*/  IMAD R80, R4, R11, R80 ;  /* 0x0000000b04507224 */ /* 0x000fe200078e0250 */
[----:B------:R-:W-:Y:S01]  /*4260*/  ISETP.GE.AND P4, PT, R10, RZ, PT ;  /* 0x000000ff0a00720c */ /* 0x000fe20003f86270 */
[----:B------:R-:W-:Y:S01]  /*4270*/  @!P2 IMAD.MOV R88, RZ, RZ, -R88 ;  /* 0x000000ffff58a224 */ /* 0x000fe200078e0a58 */
[C---:B------:R-:W-:Y:S01]  /*4280*/  IADD3 R10, R0.reuse, 0x56, RZ ;  /* 0x00000056000a7810 */ /* 0x040fe20007ffe0ff */
[----:B------:R-:W-:Y:S01]  /*4290*/  IMAD.HI.U32 R7, R5, R76, RZ ;  /* 0x0000004c05077227 */ /* 0x000fe200078e00ff */
[----:B------:R-:W-:-:S02]  /*42a0*/  IADD3 R11, R0, 0x57, RZ ;  /* 0x00000057000b7810 */ /* 0x000fc40007ffe0ff */
[----:B------:R-:W-:Y:S01]  /*42b0*/  IABS R170, R10 ;  /* 0x0000000a00aa7213 */ /* 0x000fe20000000000 */
[--C-:B------:R-:W-:Y:S01]  /*42c0*/  @!P0 IMAD.IADD R78, R78, 0x1, -R4.reuse ;  /* 0x000000014e4e8824 */ /* 0x100fe200078e0a04 */
[----:B------:R-:W-:Y:S01]  /*42d0*/  IABS R74, R11 ;  /* 0x0000000b004a7213 */ /* 0x000fe20000000000 */
[----:B------:R-:W-:Y:S02]  /*42e0*/  IMAD.MOV R7, RZ, RZ, -R7 ;  /* 0x000000ffff077224 */ /* 0x000fe400078e0a07 */
[--C-:B------:R-:W-:Y:S01]  /*42f0*/  @!P6 IMAD.IADD R166, R166, 0x1, -R4.reuse ;  /* 0x00000001a6a6e824 */ /* 0x100fe200078e0a04 */
[----:B------:R-:W-:Y:S01]  /*4300*/  ISETP.GT.U32.AND P6, PT, R4, R78, PT ;  /* 0x0000004e0400720c */ /* 0x000fe20003fc4070 */
[----:B------:R-:W-:Y:S01]  /*4310*/  @!P5 IMAD.IADD R82, R82, 0x1, -R4 ;  /* 0x000000015252d824 */ /* 0x000fe200078e0a04 */
[C---:B------:R-:W-:Y:S01]  /*4320*/  ISETP.GT.U32.AND P5, PT, R4.reuse, R80, PT ;  /* 0x000000500400720c */ /* 0x040fe20003fa4070 */
[C---:B------:R-:W-:Y:S02]  /*4330*/  IMAD R76, R4.reuse, R7, R76 ;  /* 0x00000007044c7224 */ /* 0x040fe400078e024c */
[----:B------:R-:W-:Y:S01]  /*4340*/  IMAD.HI.U32 R7, R5, R170, RZ ;  /* 0x000000aa05077227 */ /* 0x000fe200078e00ff */
[----:B------:R-:W-:-:S03]  /*4350*/  ISETP.GT.U32.AND P2, PT, R4, R82, PT ;  /* 0x000000520400720c */ /* 0x000fc60003f44070 */
[----:B------:R-:W-:Y:S02]  /*4360*/  IMAD.MOV R7, RZ, RZ, -R7 ;  /* 0x000000ffff077224 */ /* 0x000fe400078e0a07 */
[----:B-1----:R-:W-:Y:S02]  /*4370*/  IMAD R2, R31, 0x2, R2 ;  /* 0x000000021f027824 */ /* 0x002fe400078e0202 */
[----:B------:R-:W-:Y:S02]  /*4380*/  IMAD R170, R4, R7, R170 ;  /* 0x0000000704aa7224 */ /* 0x000fe400078e02aa */
[--C-:B------:R-:W-:Y:S01]  /*4390*/  @!P6 IMAD.IADD R78, R78, 0x1, -R4.reuse ;  /* 0x000000014e4ee824 */ /* 0x100fe200078e0a04 */
[----:B------:R1:W-:Y:S01]  /*43a0*/  STL [R1+0x80], R2 ;  /* 0x0000800201007387 */ /* 0x0003e20000100800 */
[--C-:B------:R-:W-:Y:S01]  /*43b0*/  @!P5 IMAD.IADD R80, R80, 0x1, -R4.reuse ;  /* 0x000000015050d824 */ /* 0x100fe200078e0a04 */
[----:B------:R-:W-:Y:S01]  /*43c0*/  ISETP.GT.U32.AND P6, PT, R4, R170, PT ;  /* 0x000000aa0400720c */ /* 0x000fe20003fc4070 */
[----:B------:R-:W-:Y:S01]  /*43d0*/  @!P2 IMAD.IADD R82, R82, 0x1, -R4 ;  /* 0x000000015252a824 */ /* 0x000fe200078e0a04 */
[----:B------:R-:W-:Y:S01]  /*43e0*/  ISETP.GE.AND P2, PT, R14, RZ, PT ;  /* 0x000000ff0e00720c */ /* 0x000fe20003f46270 */
[----:B------:R-:W-:Y:S01]  /*43f0*/  IMAD.HI.U32 R7, R5, R74, RZ ;  /* 0x0000004a05077227 */ /* 0x000fe200078e00ff */
[----:B------:R-:W-:-:S02]  /*4400*/  ISETP.GT.U32.AND P0, PT, R4, R80, PT ;  /* 0x000000500400720c */ /* 0x000fc40003f04070 */
[----:B------:R-:W-:Y:S01]  /*4410*/  ISETP.GE.AND P5, PT, R15, RZ, PT ;  /* 0x000000ff0f00720c */ /* 0x000fe20003fa6270 */
[----:B------:R-:W-:Y:S01]  /*4420*/  @!P1 IMAD.MOV R82, RZ, RZ, -R82 ;  /* 0x000000ffff529224 */ /* 0x000fe200078e0a52 */
[C---:B------:R-:W-:Y:S01]  /*4430*/  IADD3 R14, R0.reuse, 0x58, RZ ;  /* 0x00000058000e7810 */ /* 0x040fe20007ffe0ff */
[----:B------:R-:W-:Y:S01]  /*4440*/  IMAD.MOV R9, RZ, RZ, -R7 ;  /* 0x000000ffff097224 */ /* 0x000fe200078e0a07 */
[----:B------:R-:W-:Y:S01]  /*4450*/  IADD3 R15, R0, 0x59, RZ ;  /* 0x00000059000f7810 */ /* 0x000fe20007ffe0ff */
[----:B------:R-:W-:Y:S01]  /*4460*/  IMAD R251, R31, 0x2, R2 ;  /* 0x000000021ffb7824 */ /* 0x000fe200078e0202 */
[----:B------:R-:W-:Y:S01]  /*4470*/  ISETP.GT.U32.AND P1, PT, R4, R166, PT ;  /* 0x000000a60400720c */ /* 0x000fe20003f24070 */
[----:B------:R-:W-:Y:S01]  /*4480*/  @!P6 IMAD.IADD R170, R170, 0x1, -R4 ;  /* 0x00000001aaaae824 */ /* 0x000fe200078e0a04 */
[----:B------:R-:W-:Y:S01]  /*4490*/  IABS R174, R14 ;  /* 0x0000000e00ae7213 */ /* 0x000fe20000000000 */
[----:B------:R-:W-:Y:S01]  /*44a0*/  IMAD R74, R4, R9, R74 ;  /* 0x00000009044a7224 */ /* 0x000fe200078e024a */
[----:B------:R-:W-:Y:S01]  /*44b0*/  IABS R72, R15 ;  /* 0x0000000f00487213 */ /* 0x000fe20000000000 */
[----:B------:R-:W-:Y:S01]  /*44c0*/  @!P0 IMAD.IADD R80, R80, 0x1, -R4 ;  /* 0x0000000150508824 */ /* 0x000fe200078e0a04 */
[C---:B------:R-:W-:Y:S01]  /*44d0*/  ISETP.GT.U32.AND P6, PT, R4.reuse, R170, PT ;  /* 0x000000aa0400720c */ /* 0x040fe20003fc4070 */
[----:B------:R-:W-:Y:S01]  /*44e0*/  IMAD.HI.U32 R7, R5, R174, RZ ;  /* 0x000000ae05077227 */ /* 0x000fe200078e00ff */
[----:B------:R-:W-:-:S03]  /*44f0*/  ISETP.GT.U32.AND P0, PT, R4, R76, PT ;  /* 0x0000004c0400720c */ /* 0x000fc60003f04070 */
[----:B------:R-:W-:-:S04]  /*4500*/  IMAD.HI.U32 R9, R5, R72, RZ ;  /* 0x0000004805097227 */ /* 0x000fc800078e00ff */
[----:B------:R-:W-:Y:S02]  /*4510*/  IMAD.MOV R7, RZ, RZ, -R7 ;  /* 0x000000ffff077224 */ /* 0x000fe400078e0a07 */
[----:B------:R-:W-:Y:S02]  /*4520*/  IMAD.MOV R9, RZ, RZ, -R9 ;  /* 0x000000ffff097224 */ /* 0x000fe400078e0a09 */
[----:B------:R-:W-:Y:S01]  /*4530*/  @!P1 IMAD.IADD R166, R166, 0x1, -R4 ;  /* 0x00000001a6a69824 */ /* 0x000fe200078e0a04 */
[----:B------:R-:W-:Y:S01]  /*4540*/  ISETP.GE.AND P1, PT, R13, RZ, PT ;  /* 0x000000ff0d00720c */ /* 0x000fe20003f26270 */
[----:B------:R-:W-:Y:S01]  /*4550*/  IMAD R174, R4, R7, R174 ;  /* 0x0000000704ae7224 */ /* 0x000fe200078e02ae */
[----:B------:R-:W-:Y:S01]  /*4560*/  IADD3 R13, R0, 0x5b, RZ ;  /* 0x0000005b000d7810 */ /* 0x000fe20007ffe0ff */
[----:B------:R-:W-:Y:S01]  /*4570*/  @!P2 IMAD.MOV R78, RZ, RZ, -R78 ;  /* 0x000000ffff4ea224 */ /* 0x000fe200078e0a4e */
[C---:B------:R-:W-:Y:S01]  /*4580*/  ISETP.GT.U32.AND P2, PT, R4.reuse, R74, PT ;  /* 0x0000004a0400720c */ /* 0x040fe20003f44070 */
        /* <DEDUP_REMOVED lines=8> */
[----:B------:R-:W-:Y:S01]  /*4610*/  @!P4 IMAD.MOV R80, RZ, RZ, -R80 ;  /* 0x000000ffff50c224 */ /* 0x000fe200078e0a50 */
[----:B------:R-:W-:Y:S01]  /*4620*/  IADD3 R10, R0, 0x5a, RZ ;  /* 0x0000005a000a7810 */ /* 0x000fe20007ffe0ff */
[C---:B------:R-:W-:Y:S01]  /*4630*/  IMAD R252, R31.reuse, 0x2, R251 ;  /* 0x000000021ffc7824 */ /* 0x040fe200078e02fb */
[----:B------:R-:W-:Y:S01]  /*4640*/  ISETP.GT.U32.AND P4, PT, R4, R76, PT ;  /* 0x0000004c0400720c */ /* 0x000fe20003f84070 */
[----:B------:R-:W-:Y:S01]  /*4650*/  @!P2 IMAD.IADD R74, R74, 0x1, -R4 ;  /* 0x000000014a4aa824 */ /* 0x000fe200078e0a04 */
[----:B------:R-:W-:Y:S01]  /*4660*/  IABS R178, R10 ;  /* 0x0000000a00b27213 */ /* 0x000fe20000000000 */
[----:B-1----:R-:W-:Y:S01]  /*4670*/  IMAD R2, R31, 0x2, R252 ;  /* 0x000000021f027824 */ /* 0x002fe200078e02fc */
[----:B------:R-:W-:Y:S01]  /*4680*/  ISETP.GE.AND P2, PT, R14, RZ, PT ;  /* 0x000000ff0e00720c */ /* 0x000fe20003f46270 */
[--C-:B------:R-:W-:Y:S01]  /*4690*/  @!P5 IMAD.IADD R174, R174, 0x1, -R4.reuse ;  /* 0x00000001aeaed824 */ /* 0x100fe200078e0a04 */
[----:B------:R-:W-:Y:S01]  /*46a0*/  ISETP.GT.U32.AND P5, PT, R4, R74, PT ;  /* 0x0000004a0400720c */ /* 0x000fe20003fa4070 */
[----:B------:R-:W-:Y:S01]  /*46b0*/  @!P6 IMAD.IADD R72, R72, 0x1, -R4 ;  /* 0x000000014848e824 */ /* 0x000fe200078e0a04 */
[----:B------:R-:W-:Y:S01]  /*46c0*/  IADD3 R14, R0, 0x5e, RZ ;  /* 0x0000005e000e7810 */ /* 0x000fe20007ffe0ff */
[----:B------:R-:W-:-:S03]  /*46d0*/  IMAD.HI.U32 R7, R5, R178, RZ ;  /* 0x000000b205077227 */ /* 0x000fc600078e00ff */
[----:B------:R-:W-:Y:S01]  /*46e0*/  ISETP.GT.U32.AND P6, PT, R4, R72, PT ;  /* 0x000000480400720c */ /* 0x000fe20003fc4070 */
[----:B------:R-:W-:Y:S01]  /*46f0*/  @!P4 IMAD.IADD R76, R76, 0x1, -R4 ;  /* 0x000000014c4cc824 */ /* 0x000fe200078e0a04 */
[----:B------:R-:W-:Y:S01]  /*4700*/  ISETP.GE.AND P4, PT, R11, RZ, PT ;  /* 0x000000ff0b00720c */ /* 0x000fe20003f86270 */
[----:B------:R-:W-:Y:S01]  /*4710*/  IMAD.MOV R9, RZ, RZ, -R7 ;  /* 0x000000ffff097224 */ /* 0x000fe200078e0a07 */
[----:B------:R-:W-:Y:S01]  /*4720*/  IADD3 R11, R0, 0x5c, RZ ;  /* 0x0000005c000b7810 */ /* 0x000fe20007ffe0ff */
[----:B------:R-:W-:Y:S01]  /*4730*/  IMAD.HI.U32 R7, R5, R70, RZ ;  /* 0x0000004605077227 */ /* 0x000fe200078e00ff */
[----:B------:R-:W-:Y:S02]  /*4740*/  IABS R186, R14 ;  /* 0x0000000e00ba7213 */ /* 0x000fe40000000000 */
[----:B------:R-:W-:Y:S01]  /*4750*/  IABS R182, R11 ;  /* 0x0000000b00b67213 */ /* 0x000fe20000000000 */
[----:B------:R-:W-:Y:S01]  /*4760*/  @!P1 IMAD.MOV R76, RZ, RZ, -R76 ;  /* 0x000000ffff4c9224 */ /* 0x000fe200078e0a4c */
[C---:B------:R-:W-:Y:S01]  /*4770*/  ISETP.GT.U32.AND P1, PT, R4.reuse, R174, PT ;  /* 0x000000ae0400720c */ /* 0x040fe20003f24070 */
[----:B------:R-:W-:-:S02]  /*4780*/  IMAD R178, R4, R9, R178 ;  /* 0x0000000904b27224 */ /* 0x000fc400078e02b2 */
[----:B------:R-:W-:Y:S02]  /*4790*/  IMAD.MOV R7, RZ, RZ, -R7 ;  /* 0x000000ffff077224 */ /* 0x000fe400078e0a07 */
[----:B------:R-:W-:Y:S01]  /*47a0*/  @!P5 IMAD.IADD R74, R74, 0x1, -R4 ;  /* 0x000000014a4ad824 */ /* 0x000fe200078e0a04 */
[C---:B------:R-:W-:Y:S01]  /*47b0*/  ISETP.GT.U32.AND P5, PT, R4.reuse, R178, PT ;  /* 0x000000b20400720c */ /* 0x040fe20003fa4070 */
[----:B------:R-:W-:Y:S02]  /*47c0*/  IMAD R70, R4, R7, R70 ;  /* 0x0000000704467224 */ /* 0x000fe400078e0246 */
[----:B------:R-:W-:Y:S02]  /*47d0*/  @!P6 IMAD.IADD R72, R72, 0x1, -R4 ;  /* 0x000000014848e824 */ /* 0x000fe400078e0a04 */
[----:B------:R-:W-:Y:S01]  /*47e0*/  IMAD.HI.U32 R7, R5, R182, RZ ;  /* 0x000000b605077227 */ /* 0x000fe200078e00ff */
[----:B------:R-:W-:-:S03]  /*47f0*/  ISETP.GT.U32.AND P6, PT, R4, R70, PT ;  /* 0x000000460400720c */ /* 0x000fc60003fc4070 */
[--C-:B------:R-:W-:Y:S01]  /*4800*/  @!P1 IMAD.IADD R174, R174, 0x1, -R4.reuse ;  /* 0x00000001aeae9824 */ /* 0x100fe200078e0a04 */
[----:B------:R-:W-:Y:S01]  /*4810*/  ISETP.GE.AND P1, PT, R10, RZ, PT ;  /* 0x000000ff0a00720c */ /* 0x000fe20003f26270 */
[----:B------:R-:W-:Y:S01]  /*4820*/  IMAD.MOV R7, RZ, RZ, -R7 ;  /* 0x000000ffff077224 */ /* 0x000fe200078e0a07 */
[----:B------:R-:W-:Y:S01]  /*4830*/  IADD3 R10, R0, 0x5d, RZ ;  /* 0x0000005d000a7810 */ /* 0x000fe20007ffe0ff */
[----:B------:R-:W-:Y:S01]  /*4840*/  @!P5 IMAD.IADD R178, R178, 0x1, -R4 ;  /* 0x00000001b2b2d824 */ /* 0x000fe200078e0a04 */
[----:B------:R-:W-:Y:S01]  /*4850*/  ISETP.GE.AND P5, PT, R13, RZ, PT ;  /* 0x000000ff0d00720c */ /* 0x000fe20003fa6270 */
[----:B------:R-:W-:Y:S01]  /*4860*/  IMAD R182, R4, R7, R182 ;  /* 0x0000000704b67224 */ /* 0x000fe200078e02b6 */
[----:B------:R-:W-:Y:S01]  /*4870*/  IABS R68, R10 ;  /* 0x0000000a00447213 */ /* 0x000fe20000000000 */
[----:B------:R-:W-:Y:S01]  /*4880*/  @!P0 IMAD.MOV R170, RZ, RZ, -R170 ;  /* 0x000000ffffaa8224 */ /* 0x000fe200078e0aaa */
[----:B------:R-:W-:Y:S01]  /*4890*/  ISETP.GE.AND P0, PT, R15, RZ, PT ;  /* 0x000000ff0f00720c */ /* 0x000fe20003f06270 */
[----:B------:R-:W-:Y:S01]  /*48a0*/  @!P6 IMAD.IADD R70, R70, 0x1, -R4 ;  /* 0x000000014646e824 */ /* 0x000fe200078e0a04 */
[----:B------:R-:W-:Y:S01]  /*48b0*/  ISETP.GT.U32.AND P6, PT, R4, R178, PT ;  /* 0x000000b20400720c */ /* 0x000fe20003fc4070 */
[----:B------:R-:W-:Y:S01]  /*48c0*/  IMAD.HI.U32 R7, R5, R68, RZ ;  /* 0x0000004405077227 */ /* 0x000fe200078e00ff */
[----:B------:R-:W-:-:S02]  /*48d0*/  IADD3 R15, R0, 0x5f, RZ ;  /* 0x0000005f000f7810 */ /* 0x000fc40007ffe0ff */
[----:B------:R-:W-:Y:S01]  /*48e0*/  IADD3 R13, R0, 0x62, RZ ;  /* 0x00000062000d7810 */ /* 0x000fe20007ffe0ff */
[----:B------:R-:W-:Y:S01]  /*48f0*/  IMAD.MOV R7, RZ, RZ, -R7 ;  /* 0x000000ffff077224 */ /* 0x000fe200078e0a07 */
[----:B------:R-:W-:Y:S01]  /*4900*/  IABS R66, R15 ;  /* 0x0000000f00427213 */ /* 0x000fe20000000000 */
[----:B------:R-:W-:Y:S01]  /*4910*/  @!P4 IMAD.MOV R74, RZ, RZ, -R74 ;  /* 0x000000ffff4ac224 */ /* 0x000fe200078e0a4a */
[C---:B------:R-:W-:Y:S01]  /*4920*/  ISETP.GT.U32.AND P4, PT, R4.reuse, R70, PT ;  /* 0x000000460400720c */ /* 0x040fe20003f84070 */
[----:B------:R-:W-:Y:S01]  /*4930*/  IMAD R68, R4, R7, R68 ;  /* 0x0000000704447224 */ /* 0x000fe200078e0244 */
[----:B------:R-:W-:Y:S01]  /*4940*/  IABS R62, R13 ;  /* 0x0000000d003e7213 */ /* 0x000fe20000000000 */
[----:B------:R-:W-:Y:S01]  /*4950*/  @!P0 IMAD.MOV R72, RZ, RZ, -R72 ;  /* 0x000000ffff488224 */ /* 0x000fe200078e0a48 */
[----:B------:R-:W-:Y:S01]  /*4960*/  ISETP.GE.AND P0, PT, R11, RZ, PT ;  /* 0x000000ff0b00720c */ /* 0x000fe20003f06270 */
[----:B------:R-:W-:Y:S01]  /*4970*/  @!P6 IMAD.IADD R178, R178, 0x1, -R4 ;  /* 0x00000001b2b2e824 */ /* 0x000fe200078e0a04 */
[----:B------:R-:W-:Y:S01]  /*4980*/  ISETP.GT.U32.AND P6, PT, R4, R68, PT ;  /* 0x000000440400720c */ /* 0x000fe20003fc4070 */
[----:B------:R-:W-:Y:S01]  /*4990*/  IMAD.HI.U32 R7, R5, R186, RZ ;  /* 0x000000ba05077227 */ /* 0x000fe200078e00ff */
[----:B------:R-:W-:-:S03]  /*49a0*/  IADD3 R11, R0, 0x60, RZ ;  /* 0x00000060000b7810 */ /* 0x000fc60007ffe0ff */
[----:B------:R-:W-:Y:S01]  /*49b0*/  IMAD.MOV R7, RZ, RZ, -R7 ;  /* 0x000000ffff077224 */ /* 0x000fe200078e0a07 */
[----:B------:R-:W-:Y:S01]  /*49c0*/  IABS R190, R11 ;  /* 0x0000000b00be7213 */ /* 0x000fe20000000000 */
[----:B------:R-:W-:Y:S01]  /*49d0*/  @!P2 IMAD.MOV R174, RZ, RZ, -R174 ;  /* 0x000000ffffaea224 */ /* 0x000fe200078e0aae */
[C---:B------:R-:W-:Y:S01]  /*49e0*/  ISETP.GT.U32.AND P2, PT, R4.reuse, R182, PT ;  /* 0x000000b60400720c */ /* 0x040fe20003f44070 */
[----:B------:R-:W-:Y:S02]  /*49f0*/  IMAD R186, R4, R7, R186 ;  /* 0x0000000704ba7224 */ /* 0x000fe400078e02ba */
[----:B------:R-:W-:-:S04]  /*4a00*/  IMAD.HI.U32 R7, R5, R190, RZ ;  /* 0x000000be05077227 */ /* 0x000fc800078e00ff */
[--C-:B------:R-:W-:Y:S02]  /*4a10*/  @!P6 IMAD.IADD R68, R68, 0x1, -R4.reuse ;  /* 0x000000014444e824 */ /* 0x100fe400078e0a04 */
[----:B------:R-:W-:Y:S02]  /*4a20*/  IMAD.MOV R7, RZ, RZ, -R7 ;  /* 0x000000ffff077224 */ /* 0x000fe400078e0a07 */
[----:B------:R-:W-:Y:S01]  /*4a30*/  @!P4 IMAD.IADD R70, R70, 0x1, -R4 ;  /* 0x000000014646c824 */ /* 0x000fe200078e0a04 */
[C---:B------:R-:W-:Y:S01]  /*4a40*/  ISETP.GT.U32.AND P6, PT, R4.reuse, R68, PT ;  /* 0x000000440400720c */ /* 0x040fe20003fc4070 */
[----:B------:R-:W-:Y:S01]  /*4a50*/  IMAD R190, R4, R7, R190 ;  /* 0x0000000704be7224 */ /* 0x000fe200078e02be */
[----:B------:R-:W-:Y:S01]  /*4a60*/  ISETP.GE.AND P4, PT, R10, RZ, PT ;  /* 0x000000ff0a00720c */ /* 0x000fe20003f86270 */
[----:B------:R-:W-:Y:S01]  /*4a70*/  @!P2 IMAD.IADD R182, R182, 0x1, -R4 ;  /* 0x00000001b6b6a824 */ /* 0x000fe200078e0a04 */
[----:B------:R-:W-:Y:S01]  /*4a80*/  IADD3 R10, R0, 0x61, RZ ;  /* 0x00000061000a7810 */ /* 0x000fe20007ffe0ff */
[----:B------:R-:W-:Y:S01]  /*4a90*/  @!P1 IMAD.MOV R178, RZ, RZ, -R178 ;  /* 0x000000ffffb29224 */ /* 0x000fe200078e0ab2 */
[----:B------:R-:W-:Y:S01]  /*4aa0*/  ISETP.GE.AND P2, PT, R14, RZ, PT ;  /* 0x000000ff0e00720c */ /* 0x000fe20003f46270 */
[----:B------:R-:W-:Y:S01]  /*4ab0*/  IMAD.HI.U32 R9, R5, R66, RZ ;  /* 0x0000004205097227 */ /* 0x000fe200078e00ff */
[----:B------:R-:W-:-:S02]  /*4ac0*/  IABS R64, R10 ;  /* 0x0000000a00407213 */ /* 0x000fc40000000000 */
[----:B------:R-:W-:Y:S01]  /*4ad0*/  ISETP.GT.U32.AND P1, PT, R4, R182, PT ;  /* 0x000000b60400720c */ /* 0x000fe20003f24070 */
[----:B------:R-:W-:Y:S01]  /*4ae0*/  IMAD.MOV R9, RZ, RZ, -R9 ;  /* 0x000000ffff097224 */ /* 0x000fe200078e0a09 */
[----:B------:R-:W-:Y:S01]  /*4af0*/  IADD3 R14, R0, 0x63, RZ ;  /* 0x00000063000e7810 */ /* 0x000fe20007ffe0ff */
[----:B------:R-:W-:Y:S01]  /*4b00*/  @!P6 IMAD.IADD R68, R68, 0x1, -R4 ;  /* 0x000000014444e824 */ /* 0x000fe200078e0a04 */
[----:B------:R-:W-:Y:S01]  /*4b10*/  ISETP.GT.U32.AND P6, PT, R4, R190, PT ;  /* 0x000000be0400720c */ /* 0x000fe20003fc4070 */
[----:B------:R-:W-:Y:S01]  /*4b20*/  IMAD.HI.U32 R7, R5, R64, RZ ;  /* 0x0000004005077227 */ /* 0x000fe200078e00ff */
[----:B------:R-:W-:-:S03]  /*4b30*/  IABS R196, R14 ;  /* 0x0000000e00c47213 */ /* 0x000fc60000000000 */
[----:B------:R-:W-:Y:S02]  /*4b40*/  IMAD.MOV R7, RZ, RZ, -R7 ;  /* 0x000000ffff077224 */ /* 0x000fe400078e0a07 */
[C---:B------:R-:W-:Y:S02]  /*4b50*/  IMAD R66, R4.reuse, R9, R66 ;  /* 0x0000000904427224 */ /* 0x040fe400078e0242 */
[----:B------:R-:W-:Y:S02]  /*4b60*/  IMAD R64, R4, R7, R64 ;  /* 0x0000000704407224 */ /* 0x000fe400078e0240 */
[----:B------:R-:W-:-:S04]  /*4b70*/  IMAD.HI.U32 R7, R5, R62, RZ ;  /* 0x0000003e05077227 */ /* 0x000fc800078e00ff */
[----:B------:R-:W-:Y:S02]  /*4b80*/  @!P6 IMAD.IADD R190, R190, 0x1, -R4 ;  /* 0x00000001bebee824 */ /* 0x000fe400078e0a04 */
[----:B------:R-:W-:Y:S02]  /*4b90*/  IMAD.MOV R9, RZ, RZ, -R7 ;  /* 0x000000ffff097224 */ /* 0x000fe400078e0a07 */
[----:B------:R-:W-:Y:S01]  /*4ba0*/  IMAD.HI.U32 R7, R5, R196, RZ ;  /* 0x000000c405077227 */ /* 0x000fe200078e00ff */
[----:B------:R-:W-:-:S03]  /*4bb0*/  ISETP.GT.U32.AND P6, PT, R4, R190, PT ;  /* 0x000000be0400720c */ /* 0x000fc60003fc4070 */
[----:B------:R-:W-:Y:S01]  /*4bc0*/  @!P1 IMAD.IADD R182, R182, 0x1, -R4 ;  /* 0x00000001b6b69824 */ /* 0x000fe200078e0a04 */
[C---:B------:R-:W-:Y:S01]  /*4bd0*/  ISETP.GT.U32.AND P1, PT, R4.reuse, R66, PT ;  /* 0x000000420400720c */ /* 0x040fe20003f24070 */
[----:B------:R-:W-:Y:S02]  /*4be0*/  IMAD.MOV R7, RZ, RZ, -R7 ;  /* 0x000000ffff077224 */ /* 0x000fe400078e0a07 */
[----:B------:R-:W-:Y:S01]  /*4bf0*/  @!P5 IMAD.MOV R70, RZ, RZ, -R70 ;  /* 0x000000ffff46d224 */ /* 0x000fe200078e0a46 */
[C---:B------:R-:W-:Y:S01]  /*4c00*/  ISETP.GT.U32.AND P5, PT, R4.reuse, R186, PT ;  /* 0x000000ba0400720c */ /* 0x040fe20003fa4070 */
[----:B------:R-:W-:Y:S02]  /*4c10*/  IMAD R196, R4, R7, R196 ;  /* 0x0000000704c47224 */ /* 0x000fe400078e02c4 */
[----:B------:R-:W-:Y:S02]  /*4c20*/  @!P0 IMAD.MOV R182, RZ, RZ, -R182 ;  /* 0x000000ffffb68224 */ /* 0x000fe400078e0ab6 */
[----:B------:R-:W-:Y:S01]  /*4c30*/  @!P6 IMAD.IADD R190, R190, 0x1, -R4 ;  /* 0x00000001bebee824 */ /* 0x000fe200078e0a04 */
[C---:B------:R-:W-:Y:S01]  /*4c40*/  ISETP.GT.U32.AND P6, PT, R4.reuse, R196, PT ;  /* 0x000000c40400720c */ /* 0x040fe20003fc4070 */
[----:B------:R-:W-:Y:S01]  /*4c50*/  IMAD R62, R4, R9, R62 ;  /* 0x00000009043e7224 */ /* 0x000fe200078e023e */
[----:B------:R-:W-:Y:S01]  /*4c60*/  IADD3 R9, R0, 0x65, RZ ;  /* 0x0000006500097810 */ /* 0x000fe20007ffe0ff */
[----:B------:R-:W-:-:S02]  /*4c70*/  @!P1 IMAD.IADD R66, R66, 0x1, -R4 ;  /* 0x0000000142429824 */ /* 0x000fc400078e0a04 */
[----:B------:R-:W-:Y:S01]  /*4c80*/  IMAD.HI.U32 R7, R5, R60, RZ ;  /* 0x0000003c05077227 */ /* 0x000fe200078e00ff */
[----:B------:R-:W-:Y:S02]  /*4c90*/  IABS R200, R9 ;  /* 0x0000000900c87213 */ /* 0x000fe40000000000 */
[C---:B------:R-:W-:Y:S01]  /*4ca0*/  ISETP.GT.U32.AND P0, PT, R4.reuse, R66, PT ;  /* 0x000000420400720c */ /* 0x040fe20003f04070 */
[----:B------:R-:W-:Y:S02]  /*4cb0*/  IMAD.MOV R7, RZ, RZ, -R7 ;  /* 0x000000ffff077224 */ /* 0x000fe400078e0a07 */
[----:B------:R-:W-:Y:S01]  /*4cc0*/  @!P4 IMAD.MOV R68, RZ, RZ, -R68 ;  /* 0x000000ffff44c224 */ /* 0x000fe200078e0a44 */
[----:B------:R-:W-:Y:S01]  /*4cd0*/  ISETP.GT.U32.AND P4, PT, R4, R64, PT ;  /* 0x000000400400720c */ /* 0x000fe20003f84070 */
[--C-:B------:R-:W-:Y:S02]  /*4ce0*/  @!P6 IMAD.IADD R196, R196, 0x1, -R4.reuse ;  /* 0x00000001c4c4e824 */ /* 0x100fe400078e0a04 */
[----:B------:R-:W-:Y:S01]  /*4cf0*/  @!P5 IMAD.IADD R186, R186, 0x1, -R4 ;  /* 0x00000001babad824 */ /* 0x000fe200078e0a04 */
[----:B------:R-:W-:Y:S01]  /*4d00*/  ISETP.GE.AND P5, PT, R15, RZ, PT ;  /* 0x000000ff0f00720c */ /* 0x000fe20003fa6270 */
[C---:B------:R-:W-:Y:S01]  /*4d10*/  IMAD R60, R4.reuse, R7, R60 ;  /* 0x00000007043c7224 */ /* 0x040fe200078e023c */
[C---:B------:R-:W-:Y:S01]  /*4d20*/  ISETP.GT.U32.AND P6, PT, R4.reuse, R196, PT ;  /* 0x000000c40400720c */ /* 0x040fe20003fc4070 */
[----:B------:R-:W-:Y:S01]  /*4d30*/  IMAD.HI.U32 R7, R5, R200, RZ ;  /* 0x000000c805077227 */ /* 0x000fe200078e00ff */
[----:B------:R-:W-:-:S02]  /*4d40*/  ISETP.GT.U32.AND P1, PT, R4, R186, PT ;  /* 0x000000ba0400720c */ /* 0x000fc40003f24070 */
[----:B------:R-:W-:Y:S01]  /*4d50*/  IADD3 R15, R0, 0x6a, RZ ;  /* 0x0000006a000f7810 */ /* 0x000fe20007ffe0ff */
[--C-:B------:R-:W-:Y:S01]  /*4d60*/  @!P0 IMAD.IADD R66, R66, 0x1, -R4.reuse ;  /* 0x0000000142428824 */ /* 0x100fe200078e0a04 */
[----:B------:R-:W-:Y:S01]  /*4d70*/  ISETP.GT.U32.AND P0, PT, R4, R62, PT ;  /* 0x0000003e0400720c */ /* 0x000fe20003f04070 */
[----:B------:R-:W-:Y:S01]  /*4d80*/  IMAD.MOV R7, RZ, RZ, -R7 ;  /* 0x000000ffff077224 */ /* 0x000fe200078e0a07 */
[----:B------:R-:W-:Y:S01]  /*4d90*/  IABS R210, R15 ;  /* 0x0000000f00d27213 */ /* 0x000fe20000000000 */
[----:B------:R-:W-:Y:S01]  /*4da0*/  @!P4 IMAD.IADD R64, R64, 0x1, -R4 ;  /* 0x000000014040c824 */ /* 0x000fe200078e0a04 */
[----:B------:R-:W-:Y:S01]  /*4db0*/  ISETP.GE.AND P4, PT, R10, RZ, PT ;  /* 0x000000ff0a00720c */ /* 0x000fe20003f86270 */
[----:B------:R-:W-:Y:S02]  /*4dc0*/  IMAD R200, R4, R7, R200 ;  /* 0x0000000704c87224 */ /* 0x000fe400078e02c8 */
[--C-:B------:R-:W-:Y:S02]  /*4dd0*/  @!P6 IMAD.IADD R196, R196, 0x1, -R4.reuse ;  /* 0x00000001c4c4e824 */ /* 0x100fe400078e0a04 */
[----:B------:R-:W-:Y:S01]  /*4de0*/  @!P1 IMAD.IADD R186, R186, 0x1, -R4 ;  /* 0x00000001baba9824 */ /* 0x000fe200078e0a04 */
[----:B------:R-:W-:Y:S01]  /*4df0*/  ISETP.GT.U32.AND P6, PT, R4, R200, PT ;  /* 0x000000c80400720c */ /* 0x000fe20003fc4070 */
[----:B------:R-:W-:Y:S01]  /*4e00*/  @!P5 IMAD.MOV R66, RZ, RZ, -R66 ;  /* 0x000000ffff42d224 */ /* 0x000fe200078e0a42 */
[----:B------:R-:W-:Y:S01]  /*4e10*/  ISETP.GE.AND P1, PT, R11, RZ, PT ;  /* 0x000000ff0b00720c */ /* 0x000fe20003f26270 */
[----:B------:R-:W-:Y:S01]  /*4e20*/  @!P0 IMAD.IADD R62, R62, 0x1, -R4 ;  /* 0x000000013e3e8824 */ /* 0x000fe200078e0a04 */
[----:B------:R-:W-:Y:S01]  /*4e30*/  ISETP.GT.U32.AND P0, PT, R4, R64, PT ;  /* 0x000000400400720c */ /* 0x000fe20003f04070 */
[----:B------:R-:W-:Y:S01]  /*4e40*/  @!P2 IMAD.MOV R186, RZ, RZ, -R186 ;  /* 0x000000ffffbaa224 */ /* 0x000fe200078e0aba */
[----:B------:R-:W-:Y:S01]  /*4e50*/  IADD3 R11, R0, 0x66, RZ ;  /* 0x00000066000b7810 */ /* 0x000fe20007ffe0ff */
[----:B------:R-:W-:Y:S01]  /*4e60*/  IMAD.HI.U32 R10, R5, R210, RZ ;  /* 0x000000d2050a7227 */ /* 0x000fe200078e00ff */
[----:B------:R-:W-:-:S02]  /*4e70*/  ISETP.GT.U32.AND P5, PT, R4, R60, PT ;  /* 0x0000003c0400720c */ /* 0x000fc40003fa4070 */
[----:B------:R-:W-:Y:S01]  /*4e80*/  IABS R58, R11 ;  /* 0x0000000b003a7213 */ /* 0x000fe20000000000 */
[----:B------:R-:W-:Y:S01]  /*4e90*/  IMAD R2, R31, 0x2, R2 ;  /* 0x000000021f027824 */ /* 0x000fe200078e0202 */
[----:B------:R-:W-:Y:S01]  /*4ea0*/  ISETP.GT.U32.AND P2, PT, R4, R62, PT ;  /* 0x0000003e0400720c */ /* 0x000fe20003f44070 */
[----:B------:R-:W-:Y:S02]  /*4eb0*/  @!P6 IMAD.IADD R200, R200, 0x1, -R4 ;  /* 0x00000001c8c8e824 */ /* 0x000fe400078e0a04 */
[----:B------:R-:W-:-:S03]  /*4ec0*/  IMAD.HI.U32 R7, R5, R58, RZ ;  /* 0x0000003a05077227 */ /* 0x000fc600078e00ff */
[----:B------:R-:W-:Y:S01]  /*4ed0*/  ISETP.GT.U32.AND P6, PT, R4, R200, PT ;  /* 0x000000c80400720c */ /* 0x000fe20003fc4070 */
[--C-:B------:R-:W-:Y:S01]  /*4ee0*/  @!P0 IMAD.IADD R64, R64, 0x1, -R4.reuse ;  /* 0x0000000140408824 */ /* 0x100fe200078e0a04 */
        /* <DEDUP_REMOVED lines=8> */
[----:B------:R-:W-:Y:S01]  /*4f70*/  ISETP.GE.AND P1, PT, R13, RZ, PT ;  /* 0x000000ff0d00720c */ /* 0x000fe20003f26270 */
[----:B------:R-:W-:Y:S01]  /*4f80*/  @!P4 IMAD.MOV R64, RZ, RZ, -R64 ;  /* 0x000000ffff40c224 */ /* 0x000fe200078e0a40 */
[----:B------:R-:W-:Y:S01]  /*4f90*/  IABS R204, R7 ;  /* 0x0000000700cc7213 */ /* 0x000fe20000000000 */
[----:B------:R-:W-:Y:S01]  /*4fa0*/  @!P6 IMAD.IADD R200, R200, 0x1, -R4 ;  /* 0x00000001c8c8e824 */ /* 0x000fe200078e0a04 */
[C---:B------:R-:W-:Y:S01]  /*4fb0*/  ISETP.GT.U32.AND P6, PT, R4.reuse, R58, PT ;  /* 0x0000003a0400720c */ /* 0x040fe20003fc4070 */
[----:B------:R-:W-:Y:S01]  /*4fc0*/  @!P0 IMAD.MOV R196, RZ, RZ, -R196 ;  /* 0x000000ffffc48224 */ /* 0x000fe200078e0ac4 */
[----:B------:R-:W-:Y:S01]  /*4fd0*/  ISETP.GE.AND P0, PT, R7, RZ, PT ;  /* 0x000000ff0700720c */ /* 0x000fe20003f06270 */
[----:B------:R-:W-:Y:S01]  /*4fe0*/  IMAD.HI.U32 R7, R5, R204, RZ ;  /* 0x000000cc05077227 */ /* 0x000fe200078e00ff */
[----:B------:R-:W-:-:S02]  /*4ff0*/  ISETP.GT.U32.AND P4, PT, R4, R60, PT ;  /* 0x0000003c0400720c */ /* 0x000fc40003f84070 */
[----:B------:R-:W-:Y:S01]  /*5000*/  IADD3 R9, R0, 0x68, RZ ;  /* 0x0000006800097810 */ /* 0x000fe20007ffe0ff */
[----:B------:R-:W-:Y:S01]  /*5010*/  IMAD.MOV R13, RZ, RZ, -R7 ;  /* 0x000000ffff0d7224 */ /* 0x000fe200078e0a07 */
[----:B------:R-:W-:Y:S01]  /*5020*/  IABS R208, R14 ;  /* 0x0000000e00d07213 */ /* 0x000fe20000000000 */
[----:B------:R-:W-:Y:S01]  /*5030*/  @!P2 IMAD.IADD R62, R62, 0x1, -R4 ;  /* 0x000000013e3ea824 */ /* 0x000fe200078e0a04 */
[----:B------:R-:W-:Y:S01]  /*5040*/  ISETP.GE.AND P2, PT, R16, RZ, PT ;  /* 0x000000ff1000720c */ /* 0x000fe20003f46270 */
[----:B------:R-:W-:Y:S01]  /*5050*/  IMAD R204, R4, R13, R204 ;  /* 0x0000000d04cc7224 */ /* 0x000fe200078e02cc */
[----:B------:R-:W-:Y:S01]  /*5060*/  IABS R56, R9 ;  /* 0x0000000900387213 */ /* 0x000fe20000000000 */
[----:B------:R-:W-:Y:S01]  /*5070*/  @!P6 IMAD.IADD R58, R58, 0x1, -R4 ;  /* 0x000000013a3ae824 */ /* 0x000fe200078e0a04 */
[----:B------:R-:W-:Y:S01]  /*5080*/  IADD3 R16, R0, 0x6b, RZ ;  /* 0x0000006b00107810 */ /* 0x000fe20007ffe0ff */
[----:B------:R-:W-:Y:S01]  /*5090*/  @!P1 IMAD.MOV R62, RZ, RZ, -R62 ;  /* 0x000000ffff3e9224 */ /* 0x000fe200078e0a3e */
[----:B------:R-:W-:Y:S01]  /*50a0*/  ISETP.GT.U32.AND P6, PT, R4, R204, PT ;  /* 0x000000cc0400720c */ /* 0x000fe20003fc4070 */
[----:B------:R-:W-:Y:S01]  /*50b0*/  IMAD.HI.U32 R7, R5, R56, RZ ;  /* 0x0000003805077227 */ /* 0x000fe200078e00ff */
[----:B------:R-:W-:-:S02]  /*50c0*/  IABS R54, R16 ;  /* 0x0000001000367213 */ /* 0x000fc40000000000 */
[----:B------:R-:W-:Y:S01]  /*50d0*/  ISETP.GE.AND P1, PT, R11, RZ, PT ;  /* 0x000000ff0b00720c */ /* 0x000fe20003f26270 */
[----:B------:R-:W-:Y:S01]  /*50e0*/  @!P4 IMAD.IADD R60, R60, 0x1, -R4 ;  /* 0x000000013c3cc824 */ /* 0x000fe200078e0a04 */
[----:B------:R-:W-:Y:S01]  /*50f0*/  ISETP.GE.AND P4, PT, R9, RZ, PT ;  /* 0x000000ff0900720c */ /* 0x000fe20003f86270 */
[----:B------:R-:W-:Y:S02]  /*5100*/  IMAD.MOV R7, RZ, RZ, -R7 ;  /* 0x000000ffff077224 */ /* 0x000fe400078e0a07 */
[----:B------:R-:W-:Y:S01]  /*5110*/  @!P2 IMAD.MOV R60, RZ, RZ, -R60 ;  /* 0x000000ffff3ca224 */ /* 0x000fe200078e0a3c */
[C---:B------:R-:W-:Y:S01]  /*5120*/  ISETP.GT.U32.AND P2, PT, R4.reuse, R58, PT ;  /* 0x0000003a0400720c */ /* 0x040fe20003f44070 */
[----:B------:R-:W-:Y:S02]  /*5130*/  IMAD R56, R4, R7, R56 ;  /* 0x0000000704387224 */ /* 0x000fe400078e0238 */
[----:B------:R-:W-:-:S04]  /*5140*/  IMAD.HI.U32 R9, R5, R208, RZ ;  /* 0x000000d005097227 */ /* 0x000fc800078e00ff */
[----:B------:R-:W-:Y:S02]  /*5150*/  @!P6 IMAD.IADD R204, R204, 0x1, -R4 ;  /* 0x00000001cccce824 */ /* 0x000fe400078e0a04 */
[----:B------:R-:W-:Y:S01]  /*5160*/  @!P5 IMAD.MOV R200, RZ, RZ, -R200 ;  /* 0x000000ffffc8d224 */ /* 0x000fe200078e0ac8 */
[C---:B------:R-:W-:Y:S01]  /*5170*/  ISETP.GT.U32.AND P5, PT, R4.reuse, R56, PT ;  /* 0x000000380400720c */ /* 0x040fe20003fa4070 */
[----:B------:R-:W-:Y:S01]  /*5180*/  IMAD.HI.U32 R11, R5, R54, RZ ;  /* 0x00000036050b7227 */ /* 0x000fe200078e00ff */
[----:B------:R-:W-:-:S03]  /*5190*/  ISETP.GT.U32.AND P6, PT, R4, R204, PT ;  /* 0x000000cc0400720c */ /* 0x000fc60003fc4070 */
[----:B------:R-:W-:Y:S02]  /*51a0*/  IMAD.MOV R9, RZ, RZ, -R9 ;  /* 0x000000ffff097224 */ /* 0x000fe400078e0a09 */
[----:B------:R-:W-:Y:S02]  /*51b0*/  IMAD.MOV R11, RZ, RZ, -R11 ;  /* 0x000000ffff0b7224 */ /* 0x000fe400078e0a0b */
[C---:B------:R-:W-:Y:S02]  /*51c0*/  IMAD R208, R4.reuse, R9, R208 ;  /* 0x0000000904d07224 */ /* 0x040fe400078e02d0 */
[----:B------:R-:W-:Y:S02]  /*51d0*/  IMAD.MOV R13, RZ, RZ, -R10 ;  /* 0x000000ffff0d7224 */ /* 0x000fe400078e0a0a */
[----:B------:R-:W-:Y:S02]  /*51e0*/  IMAD R54, R4, R11, R54 ;  /* 0x0000000b04367224 */ /* 0x000fe400078e0236 */
[----:B------:R-:W-:Y:S01]  /*51f0*/  @!P2 IMAD.IADD R58, R58, 0x1, -R4 ;  /* 0x000000013a3aa824 */ /* 0x000fe200078e0a04 */
[C---:B------:R-:W-:Y:S01]  /*5200*/  ISETP.GT.U32.AND P2, PT, R4.reuse, R208, PT ;  /* 0x000000d00400720c */ /* 0x040fe20003f44070 */
[----:B------:R-:W-:-:S02]  /*5210*/  IMAD R210, R4, R13, R210 ;  /* 0x0000000d04d27224 */ /* 0x000fc400078e02d2 */
[----:B------:R-:W-:Y:S01]  /*5220*/  @!P5 IMAD.IADD R56, R56, 0x1, -R4 ;  /* 0x000000013838d824 */ /* 0x000fe200078e0a04 */
[----:B------:R-:W-:Y:S01]  /*5230*/  ISETP.GT.U32.AND P5, PT, R4, R54, PT ;  /* 0x000000360400720c */ /* 0x000fe20003fa4070 */
[----:B------:R-:W-:-:S04]  /*5240*/  IMAD.HI.U32 R7, R5, R52, RZ ;  /* 0x0000003405077227 */ /* 0x000fc800078e00ff */
[--C-:B------:R-:W-:Y:S01]  /*5250*/  @!P6 IMAD.IADD R204, R204, 0x1, -R4.reuse ;  /* 0x00000001cccce824 */ /* 0x100fe200078e0a04 */
[----:B------:R-:W-:Y:S01]  /*5260*/  ISETP.GT.U32.AND P6, PT, R4, R210, PT ;  /* 0x000000d20400720c */ /* 0x000fe20003fc4070 */
[----:B------:R-:W-:Y:S02]  /*5270*/  IMAD.MOV R7, RZ, RZ, -R7 ;  /* 0x000000ffff077224 */ /* 0x000fe400078e0a07 */
[----:B------:R-:W-:Y:S02]  /*5280*/  @!P2 IMAD.IADD R208, R208, 0x1, -R4 ;  /* 0x00000001d0d0a824 */ /* 0x000fe400078e0a04 */
[----:B------:R-:W-:Y:S02]  /*5290*/  IMAD R52, R4, R7, R52 ;  /* 0x0000000704347224 */ /* 0x000fe400078e0234 */
[----:B------:R-:W-:Y:S01]  /*52a0*/  @!P5 IMAD.IADD R54, R54, 0x1, -R4 ;  /* 0x000000013636d824 */ /* 0x000fe200078e0a04 */
[C---:B------:R-:W-:Y:S01]  /*52b0*/  ISETP.GT.U32.AND P5, PT, R4.reuse, R208, PT ;  /* 0x000000d00400720c */ /* 0x040fe20003fa4070 */
[----:B------:R-:W-:Y:S01]  /*52c0*/  IMAD.HI.U32 R10, R5, R48, RZ ;  /* 0x00000030050a7227 */ /* 0x000fe200078e00ff */
[----:B------:R-:W-:-:S03]  /*52d0*/  ISETP.GT.U32.AND P2, PT, R4, R52, PT ;  /* 0x000000340400720c */ /* 0x000fc60003f44070 */
[----:B------:R-:W-:Y:S01]  /*52e0*/  @!P6 IMAD.IADD R210, R210, 0x1, -R4 ;  /* 0x00000001d2d2e824 */ /* 0x000fe200078e0a04 */
[----:B------:R-:W-:Y:S01]  /*52f0*/  ISETP.GT.U32.AND P6, PT, R4, R56, PT ;  /* 0x000000380400720c */ /* 0x000fe20003fc4070 */
[----:B------:R-:W-:-:S04]  /*5300*/  IMAD.HI.U32 R9, R5, R50, RZ ;  /* 0x0000003205097227 */ /* 0x000fc800078e00ff */
[----:B------:R-:W-:Y:S01]  /*5310*/  IMAD.MOV R13, RZ, RZ, -R10 ;  /* 0x000000ffff0d7224 */ /* 0x000fe200078e0a0a */
[----:B------:R-:W-:Y:S01]  /*5320*/  IADD3 R10, R0, 0x70, RZ ;  /* 0x00000070000a7810 */ /* 0x000fe20007ffe0ff */
[----:B------:R-:W-:Y:S02]  /*5330*/  IMAD.MOV R9, RZ, RZ, -R9 ;  /* 0x000000ffff097224 */ /* 0x000fe400078e0a09 */
[----:B------:R-:W-:Y:S01]  /*5340*/  IMAD R48, R4, R13, R48 ;  /* 0x0000000d04307224 */ /* 0x000fe200078e0230 */
[----:B------:R-:W-:Y:S01]  /*5350*/  IABS R44, R10 ;  /* 0x0000000a002c7213 */ /* 0x000fe20000000000 */
[----:B------:R-:W-:Y:S01]  /*5360*/  IMAD.HI.U32 R11, R5, R46, RZ ;  /* 0x0000002e050b7227 */ /* 0x000fe200078e00ff */
[----:B------:R-:W-:-:S03]  /*5370*/  IADD3 R13, R0, 0x72, RZ ;  /* 0x00000072000d7810 */ /* 0x000fc60007ffe0ff */
[----:B------:R-:W-:Y:S01]  /*5380*/  IMAD R50, R4, R9, R50 ;  /* 0x0000000904327224 */ /* 0x000fe200078e0232 */
[----:B------:R-:W-:Y:S01]  /*5390*/  IABS R40, R13 ;  /* 0x0000000d00287213 */ /* 0x000fe20000000000 */
[--C-:B------:R-:W-:Y:S01]  /*53a0*/  @!P2 IMAD.IADD R52, R52, 0x1, -R4.reuse ;  /* 0x000000013434a824 */ /* 0x100fe200078e0a04 */
[----:B------:R-:W-:Y:S01]  /*53b0*/  ISETP.GT.U32.AND P2, PT, R4, R54, PT ;  /* 0x000000360400720c */ /* 0x000fe20003f44070 */
[--C-:B------:R-:W-:Y:S01]  /*53c0*/  @!P5 IMAD.IADD R208, R208, 0x1, -R4.reuse ;  /* 0x00000001d0d0d824 */ /* 0x100fe200078e0a04 */
[----:B------:R-:W-:Y:S01]  /*53d0*/  ISETP.GT.U32.AND P5, PT, R4, R48, PT ;  /* 0x000000300400720c */ /* 0x000fe20003fa4070 */
[----:B------:R-:W-:Y:S02]  /*53e0*/  IMAD.MOV R11, RZ, RZ, -R11 ;  /* 0x000000ffff0b7224 */ /* 0x000fe400078e0a0b */
[----:B------:R-:W-:Y:S01]  /*53f0*/  @!P6 IMAD.IADD R56, R56, 0x1, -R4 ;  /* 0x000000013838e824 */ /* 0x000fe200078e0a04 */
[C---:B------:R-:W-:Y:S01]  /*5400*/  ISETP.GT.U32.AND P6, PT, R4.reuse, R50, PT ;  /* 0x000000320400720c */ /* 0x040fe20003fc4070 */
[----:B------:R-:W-:Y:S01]  /*5410*/  IMAD R46, R4, R11, R46 ;  /* 0x0000000b042e7224 */ /* 0x000fe200078e022e */
[----:B------:R-:W-:Y:S01]  /*5420*/  IADD3 R11, R0, 0x71, RZ ;  /* 0x00000071000b7810 */ /* 0x000fe20007ffe0ff */
[----:B------:R-:W-:Y:S01]  /*5430*/  @!P0 IMAD.MOV R204, RZ, RZ, -R204 ;  /* 0x000000ffffcc8224 */ /* 0x000fe200078e0acc */
[----:B------:R-:W-:Y:S01]  /*5440*/  ISETP.GT.U32.AND P0, PT, R4, R52, PT ;  /* 0x000000340400720c */ /* 0x000fe20003f04070 */
[----:B------:R-:W-:Y:S01]  /*5450*/  @!P1 IMAD.MOV R58, RZ, RZ, -R58 ;  /* 0x000000ffff3a9224 */ /* 0x000fe200078e0a3a */
[----:B------:R-:W-:Y:S01]  /*5460*/  IABS R42, R11 ;  /* 0x0000000b002a7213 */ /* 0x000fe20000000000 */
[--C-:B------:R-:W-:Y:S01]  /*5470*/  @!P2 IMAD.IADD R54, R54, 0x1, -R4.reuse ;  /* 0x000000013636a824 */ /* 0x100fe200078e0a04 */
[----:B------:R-:W-:Y:S01]  /*5480*/  ISETP.GT.U32.AND P2, PT, R4, R46, PT ;  /* 0x0000002e0400720c */ /* 0x000fe20003f44070 */
[----:B------:R-:W-:Y:S01]  /*5490*/  @!P5 IMAD.IADD R48, R48, 0x1, -R4 ;  /* 0x000000013030d824 */ /* 0x000fe200078e0a04 */
[----:B------:R-:W-:Y:S01]  /*54a0*/  ISETP.GE.AND P5, PT, R17, RZ, PT ;  /* 0x000000ff1100720c */ /* 0x000fe20003fa6270 */
[----:B------:R-:W-:Y:S01]  /*54b0*/  IMAD.HI.U32 R9, R5, R42, RZ ;  /* 0x0000002a05097227 */ /* 0x000fe200078e00ff */
[----:B------:R-:W-:-:S02]  /*54c0*/  ISETP.GT.U32.AND P1, PT, R4, R210, PT ;  /* 0x000000d20400720c */ /* 0x000fc40003f24070 */
[----:B------:R-:W-:Y:S01]  /*54d0*/  IADD3 R17, R0, 0x77, RZ ;  /* 0x0000007700117810 */ /* 0x000fe20007ffe0ff */
        /* <DEDUP_REMOVED lines=12> */
[----:B------:R-:W-:Y:S01]  /*55a0*/  @!P1 IMAD.IADD R210, R210, 0x1, -R4 ;  /* 0x00000001d2d29824 */ /* 0x000fe200078e0a04 */
[----:B------:R-:W-:Y:S01]  /*55b0*/  ISETP.GE.AND P1, PT, R14, RZ, PT ;  /* 0x000000ff0e00720c */ /* 0x000fe20003f26270 */
[----:B------:R-:W-:Y:S01]  /*55c0*/  @!P6 IMAD.MOV R54, RZ, RZ, -R54 ;  /* 0x000000ffff36e224 */ /* 0x000fe200078e0a36 */
[----:B------:R-:W-:Y:S01]  /*55d0*/  ISETP.GE.AND P6, PT, R18, RZ, PT ;  /* 0x000000ff1200720c */ /* 0x000fe20003fc6270 */
[----:B------:R-:W-:Y:S01]  /*55e0*/  IMAD.HI.U32 R7, R5, R44, RZ ;  /* 0x0000002c05077227 */ /* 0x000fe200078e00ff */
[----:B------:R-:W-:-:S02]  /*55f0*/  IABS R36, R9 ;  /* 0x0000000900247213 */ /* 0x000fc40000000000 */
[----:B------:R-:W-:Y:S01]  /*5600*/  IABS R18, R21 ;  /* 0x0000001500127213 */ /* 0x000fe20000000000 */
[----:B------:R-:W-:Y:S01]  /*5610*/  IMAD.MOV R7, RZ, RZ, -R7 ;  /* 0x000000ffff077224 */ /* 0x000fe200078e0a07 */
[----:B------:R-:W-:Y:S01]  /*5620*/  IABS R16, R23 ;  /* 0x0000001700107213 */ /* 0x000fe20000000000 */
[--C-:B------:R-:W-:Y:S01]  /*5630*/  @!P2 IMAD.IADD R50, R50, 0x1, -R4.reuse ;  /* 0x000000013232a824 */ /* 0x100fe200078e0a04 */
[----:B------:R-:W-:Y:S01]  /*5640*/  ISETP.GE.AND P2, PT, R19, RZ, PT ;  /* 0x000000ff1300720c */ /* 0x000fe20003f46270 */
[----:B------:R-:W-:Y:S01]  /*5650*/  @!P5 IMAD.IADD R42, R42, 0x1, -R4 ;  /* 0x000000012a2ad824 */ /* 0x000fe200078e0a04 */
[----:B------:R-:W-:Y:S01]  /*5660*/  IADD3 R19, R0, 0x79, RZ ;  /* 0x0000007900137810 */ /* 0x000fe20007ffe0ff */
[C---:B------:R-:W-:Y:S01]  /*5670*/  IMAD R44, R4.reuse, R7, R44 ;  /* 0x00000007042c7224 */ /* 0x040fe200078e022c */
[----:B------:R-:W-:Y:S01]  /*5680*/  IABS R14, R25 ;  /* 0x00000019000e7213 */ /* 0x000fe20000000000 */
[----:B------:R-:W-:Y:S01]  /*5690*/  @!P6 IMAD.MOV R50, RZ, RZ, -R50 ;  /* 0x000000ffff32e224 */ /* 0x000fe200078e0a32 */
[----:B------:R-:W-:Y:S01]  /*56a0*/  ISETP.GT.U32.AND P6, PT, R4, R42, PT ;  /* 0x0000002a0400720c */ /* 0x000fe20003fc4070 */
[----:B------:R-:W-:-:S04]  /*56b0*/  IMAD.HI.U32 R7, R5, R40, RZ ;  /* 0x0000002805077227 */ /* 0x000fc800078e00ff */
[----:B------:R-:W-:Y:S01]  /*56c0*/  @!P1 IMAD.MOV R208, RZ, RZ, -R208 ;  /* 0x000000ffffd09224 */ /* 0x000fe200078e0ad0 */
[C---:B------:R-:W-:Y:S01]  /*56d0*/  ISETP.GT.U32.AND P1, PT, R4.reuse, R48, PT ;  /* 0x000000300400720c */ /* 0x040fe20003f24070 */
[----:B------:R-:W-:Y:S02]  /*56e0*/  IMAD.MOV R7, RZ, RZ, -R7 ;  /* 0x000000ffff077224 */ /* 0x000fe400078e0a07 */
[----:B------:R-:W-:Y:S01]  /*56f0*/  @!P0 IMAD.MOV R210, RZ, RZ, -R210 ;  /* 0x000000ffffd28224 */ /* 0x000fe200078e0ad2 */
[C---:B------:R-:W-:Y:S01]  /*5700*/  ISETP.GT.U32.AND P0, PT, R4.reuse, R46, PT ;  /* 0x0000002e0400720c */ /* 0x040fe20003f04070 */
[----:B------:R-:W-:Y:S01]  /*5710*/  IMAD R40, R4, R7, R40 ;  /* 0x0000000704287224 */ /* 0x000fe200078e0228 */
[----:B------:R-:W-:Y:S01]  /*5720*/  IADD3 R7, R0, 0x73, RZ ;  /* 0x0000007300077810 */ /* 0x000fe20007ffe0ff */
[----:B------:R-:W-:Y:S02]  /*5730*/  @!P6 IMAD.IADD R42, R42, 0x1, -R4 ;  /* 0x000000012a2ae824 */ /* 0x000fe400078e0a04 */
[----:B------:R-:W-:Y:S01]  /*5740*/  @!P4 IMAD.MOV R56, RZ, RZ, -R56 ;  /* 0x000000ffff38c224 */ /* 0x000fe200078e0a38 */
[C---:B------:R-:W-:Y:S01]  /*5750*/  ISETP.GT.U32.AND P6, PT, R4.reuse, R40, PT ;  /* 0x000000280400720c */ /* 0x040fe20003fc4070 */
[----:B------:R-:W-:Y:S01]  /*5760*/  IMAD R2, R31, 0x2, R2 ;  /* 0x000000021f027824 */ /* 0x000fe200078e0202 */
[----:B------:R-:W-:Y:S01]  /*5770*/  ISETP.GT.U32.AND P4, PT, R4, R44, PT ;  /* 0x0000002c0400720c */ /* 0x000fe20003f84070 */
[----:B------:R-:W-:Y:S01]  /*5780*/  @!P1 IMAD.IADD R48, R48, 0x1, -R4 ;  /* 0x0000000130309824 */ /* 0x000fe200078e0a04 */
[----:B------:R-:W-:-:S02]  /*5790*/  ISETP.GE.AND P1, PT, R20, RZ, PT ;  /* 0x000000ff1400720c */ /* 0x000fc40003f26270 */
[----:B------:R-:W-:Y:S01]  /*57a0*/  IABS R38, R7 ;  /* 0x0000000700267213 */ /* 0x000fe20000000000 */
[----:B------:R-:W-:Y:S01]  /*57b0*/  @!P0 IMAD.IADD R46, R46, 0x1, -R4 ;  /* 0x000000012e2e8824 */ /* 0x000fe200078e0a04 */
[----:B------:R-:W-:Y:S01]  /*57c0*/  ISETP.GE.AND P0, PT, R10, RZ, PT ;  /* 0x000000ff0a00720c */ /* 0x000fe20003f06270 */
[----:B------:R-:W-:Y:S01]  /*57d0*/  @!P2 IMAD.MOV R48, RZ, RZ, -R48 ;  /* 0x000000ffff30a224 */ /* 0x000fe200078e0a30 */
[----:B------:R-:W-:Y:S01]  /*57e0*/  ISETP.GE.AND P2, PT, R13, RZ, PT ;  /* 0x000000ff0d00720c */ /* 0x000fe20003f46270 */
[----:B------:R1:W-:Y:S01]  /*57f0*/  STL [R1+0x10], R2 ;  /* 0x0000100201007387 */ /* 0x0003e20000100800 */
[----:B------:R-:W-:Y:S01]  /*5800*/  IADD3 R10, R0, 0x75, RZ ;  /* 0x00000075000a7810 */ /* 0x000fe20007ffe0ff */
[--C-:B------:R-:W-:Y:S01]  /*5810*/  @!P6 IMAD.IADD R40, R40, 0x1, -R4.reuse ;  /* 0x000000012828e824 */ /* 0x100fe200078e0a04 */
[----:B------:R-:W-:Y:S01]  /*5820*/  IABS R20, R19 ;  /* 0x0000001300147213 */ /* 0x000fe20000000000 */
[----:B------:R-:W-:Y:S01]  /*5830*/  @!P4 IMAD.IADD R44, R44, 0x1, -R4 ;  /* 0x000000012c2cc824 */ /* 0x000fe200078e0a04 */
[----:B------:R-:W-:Y:S01]  /*5840*/  IABS R32, R10 ;  /* 0x0000000a00207213 */ /* 0x000fe20000000000 */
[----:B------:R-:W-:Y:S01]  /*5850*/  @!P1 IMAD.MOV R46, RZ, RZ, -R46 ;  /* 0x000000ffff2e9224 */ /* 0x000fe200078e0a2e */
[----:B------:R-:W-:Y:S01]  /*5860*/  ISETP.GE.AND P1, PT, R7, RZ, PT ;  /* 0x000000ff0700720c */ /* 0x000fe20003f26270 */
[----:B------:R-:W-:Y:S01]  /*5870*/  IMAD.HI.U32 R7, R5, R38, RZ ;  /* 0x0000002605077227 */ /* 0x000fe200078e00ff */
[----:B------:R-:W-:-:S02]  /*5880*/  ISETP.GT.U32.AND P6, PT, R4, R40, PT ;  /* 0x000000280400720c */ /* 0x000fc40003fc4070 */
[----:B------:R-:W-:Y:S01]  /*5890*/  ISETP.GT.U32.AND P5, PT, R4, R44, PT ;  /* 0x0000002c0400720c */ /* 0x000fe20003fa4070 */
[----:B------:R-:W-:Y:S01]  /*58a0*/  IMAD.MOV R13, RZ, RZ, -R7 ;  /* 0x000000ffff0d7224 */ /* 0x000fe200078e0a07 */
[----:B------:R-:W-:Y:S01]  /*58b0*/  ISETP.GE.AND P4, PT, R11, RZ, PT ;  /* 0x000000ff0b00720c */ /* 0x000fe20003f86270 */
[----:B------:R-:W-:Y:S01]  /*58c0*/  IMAD.HI.U32 R7, R5, R30, RZ ;  /* 0x0000001e05077227 */ /* 0x000fe200078e00ff */
[----:B------:R-:W-:-:S03]  /*58d0*/  IADD3 R11, R0, 0x76, RZ ;  /* 0x00000076000b7810 */ /* 0x000fc60007ffe0ff */
[----:B------:R-:W-:Y:S01]  /*58e0*/  IMAD R38, R4, R13, R38 ;  /* 0x0000000d04267224 */ /* 0x000fe200078e0226 */
[----:B------:R-:W-:Y:S01]  /*58f0*/  IABS R34, R11 ;  /* 0x0000000b00227213 */ /* 0x000fe20000000000 */
[----:B------:R-:W-:Y:S01]  /*5900*/  IMAD.MOV R7, RZ, RZ, -R7 ;  /* 0x000000ffff077224 */ /* 0x000fe200078e0a07 */
[----:B------:R-:W-:Y:S01]  /*5910*/  IABS R13, R29 ;  /* 0x0000001d000d7213 */ /* 0x000fe20000000000 */
[--C-:B------:R-:W-:Y:S01]  /*5920*/  @!P6 IMAD.IADD R40, R40, 0x1, -R4.reuse ;  /* 0x000000012828e824 */ /* 0x100fe200078e0a04 */
[----:B------:R-:W-:Y:S01]  /*5930*/  ISETP.GT.U32.AND P6, PT, R4, R38, PT ;  /* 0x000000260400720c */ /* 0x000fe20003fc4070 */
[----:B------:R-:W-:Y:S01]  /*5940*/  @!P5 IMAD.IADD R44, R44, 0x1, -R4 ;  /* 0x000000012c2cd824 */ /* 0x000fe200078e0a04 */
[----:B------:R-:W-:Y:S01]  /*5950*/  ISETP.GE.AND P5, PT, R9, RZ, PT ;  /* 0x000000ff0900720c */ /* 0x000fe20003fa6270 */
[----:B------:R-:W-:-:S04]  /*5960*/  IMAD.HI.U32 R9, R5, R36, RZ ;  /* 0x0000002405097227 */ /* 0x000fc800078e00ff */
[----:B------:R-:W-:Y:S02]  /*5970*/  IMAD.MOV R9, RZ, RZ, -R9 ;  /* 0x000000ffff097224 */ /* 0x000fe400078e0a09 */
[----:B------:R-:W-:Y:S01]  /*5980*/  @!P0 IMAD.MOV R44, RZ, RZ, -R44 ;  /* 0x000000ffff2c8224 */ /* 0x000fe200078e0a2c */
[----:B------:R-:W-:Y:S01]  /*5990*/  ISETP.GE.AND P0, PT, R10, RZ, PT ;  /* 0x000000ff0a00720c */ /* 0x000fe20003f06270 */
[----:B------:R-:W-:Y:S02]  /*59a0*/  IMAD R36, R4, R9, R36 ;  /* 0x0000000904247224 */ /* 0x000fe400078e0224 */
[----:B------:R-:W-:Y:S02]  /*59b0*/  @!P6 IMAD.IADD R38, R38, 0x1, -R4 ;  /* 0x000000012626e824 */ /* 0x000fe400078e0a04 */
[----:B------:R-:W-:-:S03]  /*59c0*/  IMAD.HI.U32 R10, R5, R32, RZ ;  /* 0x00000020050a7227 */ /* 0x000fc600078e00ff */
[C---:B------:R-:W-:Y:S01]  /*59d0*/  ISETP.GT.U32.AND P6, PT, R4.reuse, R38, PT ;  /* 0x000000260400720c */ /* 0x040fe20003fc4070 */
[----:B------:R-:W-:Y:S01]  /*59e0*/  @!P2 IMAD.MOV R40, RZ, RZ, -R40 ;  /* 0x000000ffff28a224 */ /* 0x000fe200078e0a28 */
[C---:B------:R-:W-:Y:S01]  /*59f0*/  ISETP.GT.U32.AND P2, PT, R4.reuse, R36, PT ;  /* 0x000000240400720c */ /* 0x040fe20003f44070 */
[----:B------:R-:W-:Y:S02]  /*5a00*/  IMAD.MOV R15, RZ, RZ, -R10 ;  /* 0x000000ffff0f7224 */ /* 0x000fe400078e0a0a */
[----:B------:R-:W-:Y:S01]  /*5a10*/  @!P4 IMAD.MOV R42, RZ, RZ, -R42 ;  /* 0x000000ffff2ac224 */ /* 0x000fe200078e0a2a */
[----:B------:R-:W-:Y:S01]  /*5a20*/  ISETP.GE.AND P4, PT, R11, RZ, PT ;  /* 0x000000ff0b00720c */ /* 0x000fe20003f86270 */
[----:B------:R-:W-:Y:S01]  /*5a30*/  IMAD R32, R4, R15, R32 ;  /* 0x0000000f04207224 */ /* 0x000fe200078e0220 */
[----:B------:R-:W-:Y:S01]  /*5a40*/  IADD3 R15, R0, 0x78, RZ ;  /* 0x00000078000f7810 */ /* 0x000fe20007ffe0ff */
[----:B------:R-:W-:-:S03]  /*5a50*/  IMAD.HI.U32 R11, R5, R34, RZ ;  /* 0x00000022050b7227 */ /* 0x000fc600078e00ff */
[----:B------:R-:W-:Y:S01]  /*5a60*/  IABS R28, R15 ;  /* 0x0000000f001c7213 */ /* 0x000fe20000000000 */
[--C-:B------:R-:W-:Y:S01]  /*5a70*/  @!P6 IMAD.IADD R38, R38, 0x1, -R4.reuse ;  /* 0x000000012626e824 */ /* 0x100fe200078e0a04 */
[----:B------:R-:W-:Y:S01]  /*5a80*/  ISETP.GT.U32.AND P6, PT, R4, R32, PT ;  /* 0x000000200400720c */ /* 0x000fe20003fc4070 */
[----:B------:R-:W-:Y:S02]  /*5a90*/  @!P2 IMAD.IADD R36, R36, 0x1, -R4 ;  /* 0x000000012424a824 */ /* 0x000fe400078e0a04 */
[----:B------:R-:W-:Y:S02]  /*5aa0*/  IMAD.MOV R11, RZ, RZ, -R11 ;  /* 0x000000ffff0b7224 */ /* 0x000fe400078e0a0b */
[C---:B------:R-:W-:Y:S01]  /*5ab0*/  IMAD R30, R4.reuse, R7, R30 ;  /* 0x00000007041e7224 */ /* 0x040fe200078e021e */
[----:B------:R-:W-:Y:S01]  /*5ac0*/  ISETP.GT.U32.AND P2, PT, R4, R36, PT ;  /* 0x000000240400720c */ /* 0x000fe20003f44070 */
[----:B------:R-:W-:-:S04]  /*5ad0*/  IMAD.HI.U32 R7, R5, R28, RZ ;  /* 0x0000001c05077227 */ /* 0x000fc800078e00ff */
[----:B------:R-:W-:Y:S02]  /*5ae0*/  IMAD R34, R4, R11, R34 ;  /* 0x0000000b04227224 */ /* 0x000fe400078e0222 */
[----:B------:R-:W-:Y:S02]  /*5af0*/  @!P6 IMAD.IADD R32, R32, 0x1, -R4 ;  /* 0x000000012020e824 */ /* 0x000fe400078e0a04 */
[----:B------:R-:W-:Y:S02]  /*5b00*/  IMAD.MOV R7, RZ, RZ, -R7 ;  /* 0x000000ffff077224 */ /* 0x000fe400078e0a07 */
[----:B------:R-:W-:Y:S01]  /*5b10*/  IMAD.HI.U32 R10, R5, R18, RZ ;  /* 0x00000012050a7227 */ /* 0x000fe200078e00ff */
[----:B------:R-:W-:-:S03]  /*5b20*/  ISETP.GT.U32.AND P6, PT, R4, R32, PT ;  /* 0x000000200400720c */ /* 0x000fc60003fc4070 */
[----:B------:R-:W-:Y:S01]  /*5b30*/  @!P2 IMAD.IADD R36, R36, 0x1, -R4 ;  /* 0x000000012424a824 */ /* 0x000fe200078e0a04 */
[C---:B------:R-:W-:Y:S01]  /*5b40*/  ISETP.GT.U32.AND P2, PT, R4.reuse, R30, PT ;  /* 0x0000001e0400720c */ /* 0x040fe20003f44070 */
[----:B------:R-:W-:Y:S01]  /*5b50*/  @!P1 IMAD.MOV R38, RZ, RZ, -R38 ;  /* 0x000000ffff269224 */ /* 0x000fe200078e0a26 */
[----:B------:R-:W-:Y:S01]  /*5b60*/  ISETP.GT.U32.AND P1, PT, R4, R34, PT ;  /* 0x000000220400720c */ /* 0x000fe20003f24070 */
[----:B------:R-:W-:-:S04]  /*5b70*/  IMAD.HI.U32 R9, R5, R20, RZ ;  /* 0x0000001405097227 */ /* 0x000fc800078e00ff */
[C---:B------:R-:W-:Y:S02]  /*5b80*/  IMAD R28, R4.reuse, R7, R28 ;  /* 0x00000007041c7224 */ /* 0x040fe400078e021c */
[----:B------:R-:W-:Y:S02]  /*5b90*/  IMAD.MOV R7, RZ, RZ, -R10 ;  /* 0x000000ffff077224 */ /* 0x000fe400078e0a0a */
[----:B------:R-:W-:Y:S02]  /*5ba0*/  IMAD.MOV R9, RZ, RZ, -R9 ;  /* 0x000000ffff097224 */ /* 0x000fe400078e0a09 */
[----:B------:R-:W-:Y:S02]  /*5bb0*/  IMAD R18, R4, R7, R18 ;  /* 0x0000000704127224 */ /* 0x000fe400078e0212 */
[----:B------:R-:W-:Y:S01]  /*5bc0*/  @!P6 IMAD.IADD R32, R32, 0x1, -R4 ;  /* 0x000000012020e824 */ /* 0x000fe200078e0a04 */
[----:B------:R-:W-:Y:S01]  /*5bd0*/  ISETP.GT.U32.AND P6, PT, R4, R28, PT ;  /* 0x0000001c0400720c */ /* 0x000fe20003fc4070 */
[----:B-1----:R-:W-:-:S02]  /*5be0*/  IMAD R2, R31, 0x2, R2 ;  /* 0x000000021f027824 */ /* 0x002fc400078e0202 */
[----:B------:R-:W-:Y:S02]  /*5bf0*/  IMAD R20, R4, R9, R20 ;  /* 0x0000000904147224 */ /* 0x000fe400078e0214 */
[--C-:B------:R-:W-:Y:S01]  /*5c00*/  @!P2 IMAD.IADD R30, R30, 0x1, -R4.reuse ;  /* 0x000000011e1ea824 */ /* 0x100fe200078e0a04 */
[----:B------:R-:W-:Y:S01]  /*5c10*/  ISETP.GT.U32.AND P2, PT, R4, R18, PT ;  /* 0x000000120400720c */ /* 0x000fe20003f44070 */
[----:B------:R-:W-:Y:S01]  /*5c20*/  @!P1 IMAD.IADD R34, R34, 0x1, -R4 ;  /* 0x0000000122229824 */ /* 0x000fe200078e0a04 */
[----:B------:R1:W-:Y:S01]  /*5c30*/  STL [R1+0x14], R2 ;  /* 0x0000140201007387 */ /* 0x0003e20000100800 */
[----:B------:R-:W-:Y:S01]  /*5c40*/  ISETP.GT.U32.AND P1, PT, R4, R20, PT ;  /* 0x000000140400720c */ /* 0x000fe20003f24070 */
[----:B------:R-:W-:-:S04]  /*5c50*/  IMAD.HI.U32 R10, R5, R235, RZ ;  /* 0x000000eb050a7227 */ /* 0x000fc800078e00ff */
[----:B------:R-:W-:Y:S01]  /*5c60*/  @!P6 IMAD.IADD R28, R28, 0x1, -R4 ;  /* 0x000000011c1ce824 */ /* 0x000fe200078e0a04 */
[----:B------:R-:W-:Y:S01]  /*5c70*/  ISETP.GT.U32.AND P6, PT, R4, R34, PT ;  /* 0x000000220400720c */ /* 0x000fe20003fc4070 */
[----:B------:R-:W-:-:S04]  /*5c80*/  IMAD.HI.U32 R7, R5, R16, RZ ;  /* 0x0000001005077227 */ /* 0x000fc800078e00ff */
[----:B-1----:R-:W-:Y:S02]  /*5c90*/  IMAD R2, R31, 0x2, R2 ;  /* 0x000000021f027824 */ /* 0x002fe400078e0202 */
[--C-:B------:R-:W-:Y:S01]  /*5ca0*/  @!P2 IMAD.IADD R18, R18, 0x1, -R4.reuse ;  /* 0x000000011212a824 */ /* 0x100fe200078e0a04 */
[----:B------:R-:W-:Y:S01]  /*5cb0*/  ISETP.GT.U32.AND P2, PT, R4, R28, PT ;  /* 0x0000001c0400720c */ /* 0x000fe20003f44070 */
[----:B------:R-:W-:Y:S01]  /*5cc0*/  @!P1 IMAD.IADD R20, R20, 0x1, -R4 ;  /* 0x0000000114149824 */ /* 0x000fe200078e0a04 */
[----:B------:R1:W-:Y:S01]  /*5cd0*/  STL [R1+0x18], R2 ;  /* 0x0000180201007387 */ /* 0x0003e20000100800 */
[----:B------:R-:W-:Y:S01]  /*5ce0*/  IMAD.MOV R10, RZ, RZ, -R10 ;  /* 0x000000ffff0a7224 */ /* 0x000fe200078e0a0a */
[C---:B------:R-:W-:Y:S01]  /*5cf0*/  ISETP.GT.U32.AND P1, PT, R4.reuse, R30, PT ;  /* 0x0000001e0400720c */ /* 0x040fe20003f24070 */
[----:B------:R-:W-:Y:S01]  /*5d00*/  @!P0 IMAD.MOV R32, RZ, RZ, -R32 ;  /* 0x000000ffff208224 */ /* 0x000fe200078e0a20 */
[----:B------:R-:W-:Y:S01]  /*5d10*/  ISETP.GT.U32.AND P0, PT, R4, R20, PT ;  /* 0x000000140400720c */ /* 0x000fe20003f04070 */
[----:B------:R-:W-:-:S04]  /*5d20*/  IMAD.HI.U32 R11, R5, R13, RZ ;  /* 0x0000000d050b7227 */ /* 0x000fc800078e00ff */
[----:B------:R-:W-:Y:S02]  /*5d30*/  IMAD.MOV R7, RZ, RZ, -R7 ;  /* 0x000000ffff077224 */ /* 0x000fe400078e0a07 */
[----:B-1----:R-:W-:Y:S02]  /*5d40*/  IMAD R2, R31, 0x2, R2 ;  /* 0x000000021f027824 */ /* 0x002fe400078e0202 */
[----:B------:R-:W-:Y:S02]  /*5d50*/  IMAD R235, R4, R10, R235 ;  /* 0x0000000a04eb7224 */ /* 0x000fe400078e02eb */
[----:B------:R-:W-:Y:S01]  /*5d60*/  IMAD.HI.U32 R9, R5, R14, RZ ;  /* 0x0000000e05097227 */ /* 0x000fe200078e00ff */
[----:B------:R1:W-:Y:S03]  /*5d70*/  STL [R1+0x1c], R2 ;  /* 0x00001c0201007387 */ /* 0x0003e60000100800 */
[----:B------:R-:W-:-:S02]  /*5d80*/  IMAD.MOV R11, RZ, RZ, -R11 ;  /* 0x000000ffff0b7224 */ /* 0x000fc400078e0a0b */
[----:B------:R-:W-:Y:S01]  /*5d90*/  IMAD R16, R4, R7, R16 ;  /* 0x0000000704107224 */ /* 0x000fe200078e0210 */
[----:B------:R-:W-:Y:S01]  /*5da0*/  IABS R7, R0 ;  /* 0x0000000000077213 */ /* 0x000fe20000000000 */
[----:B------:R-:W-:Y:S01]  /*5db0*/  @!P2 IMAD.IADD R28, R28, 0x1, -R4 ;  /* 0x000000011c1ca824 */ /* 0x000fe200078e0a04 */
[C---:B------:R-:W-:Y:S01]  /*5dc0*/  ISETP.GT.U32.AND P2, PT, R4.reuse, R235, PT ;  /* 0x000000eb0400720c */ /* 0x040fe20003f44070 */
[----:B------:R-:W-:Y:S02]  /*5dd0*/  IMAD.MOV R9, RZ, RZ, -R9 ;  /* 0x000000ffff097224 */ /* 0x000fe400078e0a09 */
[----:B-1----:R-:W-:Y:S02]  /*5de0*/  IMAD R2, R31, 0x2, R2 ;  /* 0x000000021f027824 */ /* 0x002fe400078e0202 */
[----:B------:R-:W-:Y:S01]  /*5df0*/  IMAD R10, R4, R11, R13 ;  /* 0x0000000b040a7224 */ /* 0x000fe200078e020d */
[----:B------:R-:W-:Y:S01]  /*5e00*/  LOP3.LUT R11, R33, 0x7f, RZ, 0xc0, !PT ;  /* 0x0000007f210b7812 */ /* 0x000fe200078ec0ff */
[----:B------:R-:W-:Y:S01]  /*5e10*/  @!P6 IMAD.IADD R34, R34, 0x1, -R4 ;  /* 0x000000012222e824 */ /* 0x000fe200078e0a04 */
[----:B------:R1:W-:Y:S01]  /*5e20*/  STL [R1+0x20], R2 ;  /* 0x0000200201007387 */ /* 0x0003e20000100800 */
[C---:B------:R-:W-:Y:S01]  /*5e30*/  ISETP.GT.U32.AND P6, PT, R4.reuse, R16, PT ;  /* 0x000000100400720c */ /* 0x040fe20003fc4070 */
[----:B------:R-:W-:Y:S01]  /*5e40*/  IMAD R14, R4, R9, R14 ;  /* 0x00000009040e7224 */ /* 0x000fe200078e020e */
[----:B------:R-:W-:Y:S01]  /*5e50*/  LOP3.LUT R9, R3, 0x4, RZ, 0xfc, !PT ;  /* 0x0000000403097812 */ /* 0x000fe200078efcff */
[--C-:B------:R-:W-:Y:S01]  /*5e60*/  @!P0 IMAD.IADD R20, R20, 0x1, -R4.reuse ;  /* 0x0000000114148824 */ /* 0x100fe200078e0a04 */
[----:B------:R-:W-:Y:S01]  /*5e70*/  ISETP.GT.U32.AND P0, PT, R4, R10, PT ;  /* 0x0000000a0400720c */ /* 0x000fe20003f04070 */
[----:B------:R-:W-:Y:S01]  /*5e80*/  @!P1 IMAD.IADD R30, R30, 0x1, -R4 ;  /* 0x000000011e1e9824 */ /* 0x000fe200078e0a04 */
[C---:B------:R-:W-:Y:S01]  /*5e90*/  ISETP.GT.U32.AND P1, PT, R4.reuse, R14, PT ;  /* 0x0000000e0400720c */ /* 0x040fe20003f24070 */
[----:B------:R-:W-:Y:S01]  /*5ea0*/  @!P5 IMAD.MOV R36, RZ, RZ, -R36 ;  /* 0x000000ffff24d224 */ /* 0x000fe200078e0a24 */
[----:B------:R-:W-:Y:S01]  /*5eb0*/  ISETP.GT.U32.AND P5, PT, R4, R18, PT ;  /* 0x000000120400720c */ /* 0x000fe20003fa4070 */
[----:B-1----:R-:W-:-:S02]  /*5ec0*/  IMAD R2, R31, 0x2, R2 ;  /* 0x000000021f027824 */ /* 0x002fc400078e0202 */
[--C-:B------:R-:W-:Y:S01]  /*5ed0*/  @!P2 IMAD.IADD R235, R235, 0x1, -R4.reuse ;  /* 0x00000001ebeba824 */ /* 0x100fe200078e0a04 */
[----:B------:R-:W-:Y:S01]  /*5ee0*/  ISETP.GE.AND P2, PT, R21, RZ, PT ;  /* 0x000000ff1500720c */ /* 0x000fe20003f46270 */
[----:B------:R-:W-:Y:S01]  /*5ef0*/  IMAD.HI.U32 R5, R5, R7, RZ ;  /* 0x0000000705057227 */ /* 0x000fe200078e00ff */
[----:B------:R1:W-:Y:S03]  /*5f00*/  STL [R1+0x24], R2 ;  /* 0x0000240201007387 */ /* 0x0003e60000100800 */
[--C-:B------:R-:W-:Y:S01]  /*5f10*/  @!P6 IMAD.IADD R16, R16, 0x1, -R4.reuse ;  /* 0x000000011010e824 */ /* 0x100fe200078e0a04 */
[----:B------:R-:W-:Y:S01]  /*5f20*/  ISETP.GE.AND P6, PT, R15, RZ, PT ;  /* 0x000000ff0f00720c */ /* 0x000fe20003fc6270 */
[----:B------:R-:W-:Y:S02]  /*5f30*/  IMAD.MOV R5, RZ, RZ, -R5 ;  /* 0x000000ffff057224 */ /* 0x000fe400078e0a05 */
[--C-:B------:R-:W-:Y:S01]  /*5f40*/  @!P0 IMAD.IADD R10, R10, 0x1, -R4.reuse ;  /* 0x000000010a0a8824 */ /* 0x100fe200078e0a04 */
[----:B------:R-:W-:Y:S01]  /*5f50*/  ISETP.GE.AND P0, PT, R11, c[0x0][0x180], PT ;  /* 0x000060000b007a0c */ /* 0x000fe20003f06270 */
[----:B------:R-:W-:Y:S01]  /*5f60*/  @!P1 IMAD.IADD R14, R14, 0x1, -R4 ;  /* 0x000000010e0e9824 */ /* 0x000fe200078e0a04 */
[----:B------:R-:W-:Y:S01]  /*5f70*/  ISETP.GE.AND P1, PT, R19, RZ, PT ;  /* 0x000000ff1300720c */ /* 0x000fe20003f26270 */
[----:B-1----:R-:W-:-:S02]  /*5f80*/  IMAD R2, R31, 0x2, R2 ;  /* 0x000000021f027824 */ /* 0x002fc400078e0202 */
[----:B------:R-:W-:Y:S01]  /*5f90*/  @!P5 IMAD.IADD R18, R18, 0x1, -R4 ;  /* 0x000000011212d824 */ /* 0x000fe200078e0a04 */
[----:B------:R-:W-:Y:S01]  /*5fa0*/  ISETP.GE.AND P5, PT, R17, RZ, PT ;  /* 0x000000ff1100720c */ /* 0x000fe20003fa6270 */
[----:B------:R-:W-:Y:S01]  /*5fb0*/  IMAD R5, R4, R5, R7 ;  /* 0x0000000504057224 */ /* 0x000fe200078e0207 */
[----:B------:R1:W-:Y:S01]  /*5fc0*/  STL [R1+0x28], R2 ;  /* 0x0000280201007387 */ /* 0x0003e20000100800 */
[----:B------:R-:W-:Y:S01]  /*5fd0*/  SEL R7, R248, RZ, !P0 ;  /* 0x000000fff8077207 */ /* 0x000fe20004000000 */
[----:B------:R-:W-:Y:S01]  /*5fe0*/  @!P2 IMAD.MOV R18, RZ, RZ, -R18 ;  /* 0x000000ffff12a224 */ /* 0x000fe200078e0a12 */
[C---:B------:R-:W-:Y:S01]  /*5ff0*/  ISETP.GT.U32.AND P0, PT, R4.reuse, R16, PT ;  /* 0x000000100400720c */ /* 0x040fe20003f04070 */
[----:B------:R-:W-:Y:S01]  /*6000*/  @!P6 IMAD.MOV R28, RZ, RZ, -R28 ;  /* 0x000000ffff1ce224 */ /* 0x000fe200078e0a1c */
[C---:B------:R-:W-:Y:S01]  /*6010*/  ISETP.GT.U32.AND P2, PT, R4.reuse, R5, PT ;  /* 0x000000050400720c */ /* 0x040fe20003f44070 */
[----:B------:R-:W-:Y:S01]  /*6020*/  @!P4 IMAD.MOV R34, RZ, RZ, -R34 ;  /* 0x000000ffff22c224 */ /* 0x000fe200078e0a22 */
[C---:B------:R-:W-:Y:S01]  /*6030*/  ISETP.GT.U32.AND P6, PT, R4.reuse, R10, PT ;  /* 0x0000000a0400720c */ /* 0x040fe20003fc4070 */
[----:B------:R-:W-:Y:S01]  /*6040*/  @!P1 IMAD.MOV R20, RZ, RZ, -R20 ;  /* 0x000000ffff149224 */ /* 0x000fe200078e0a14 */
[----:B------:R-:W-:Y:S01]  /*6050*/  ISETP.NE.U32.AND P1, PT, R7, RZ, PT ;  /* 0x000000ff0700720c */ /* 0x000fe20003f25070 */
[----:B-1----:R-:W-:Y:S01]  /*6060*/  IMAD R2, R31, 0x2, R2 ;  /* 0x000000021f027824 */ /* 0x002fe200078e0202 */
[----:B------:R-:W-:Y:S01]  /*6070*/  LOP3.LUT R7, R3, 0x8, RZ, 0xfc, !PT ;  /* 0x0000000803077812 */ /* 0x000fe200078efcff */
[----:B------:R-:W-:Y:S01]  /*6080*/  @!P5 IMAD.MOV R30, RZ, RZ, -R30 ;  /* 0x000000ffff1ed224 */ /* 0x000fe200078e0a1e */
[----:B------:R-:W-:Y:S01]  /*6090*/  ISETP.GT.U32.AND P4, PT, R4, R14, PT ;  /* 0x0000000e0400720c */ /* 0x000fe20003f84070 */
[----:B------:R-:W-:Y:S01]  /*60a0*/  IMAD R247, R11, c[0x0][0x18c], RZ ;  /* 0x000063000bf77a24 */ /* 0x000fe200078e02ff */
[----:B------:R1:W-:Y:S01]  /*60b0*/  STL [R1+0x2c], R2 ;  /* 0x00002c0201007387 */ /* 0x0003e20000100800 */
[--C-:B------:R-:W-:Y:S01]  /*60c0*/  @!P0 IMAD.IADD R16, R16, 0x1, -R4.reuse ;  /* 0x0000000110108824 */ /* 0x100fe200078e0a04 */
[----:B------:R-:W-:Y:S01]  /*60d0*/  ISETP.GE.AND P0, PT, R23, RZ, PT ;  /* 0x000000ff1700720c */ /* 0x000fe20003f06270 */
[--C-:B------:R-:W-:Y:S01]  /*60e0*/  @!P2 IMAD.IADD R5, R5, 0x1, -R4.reuse ;  /* 0x000000010505a824 */ /* 0x100fe200078e0a04 */
[----:B------:R-:W-:Y:S01]  /*60f0*/  ISETP.GE.AND P2, PT, R7, c[0x0][0x180], PT ;  /* 0x0000600007007a0c */ /* 0x000fe20003f46270 */
[----:B------:R-:W-:Y:S01]  /*6100*/  @!P6 IMAD.IADD R10, R10, 0x1, -R4 ;  /* 0x000000010a0ae824 */ /* 0x000fe200078e0a04 */
[----:B------:R-:W-:-:S02]  /*6110*/  ISETP.GE.AND P6, PT, R9, c[0x0][0x180], PT ;  /* 0x0000600009007a0c */ /* 0x000fc40003fc6270 */
[----:B------:R-:W-:Y:S01]  /*6120*/  SEL R9, R248, RZ, !P2 ;  /* 0x000000fff8097207 */ /* 0x000fe20005000000 */
[----:B-1----:R-:W-:Y:S01]  /*6130*/  IMAD R2, R31, 0x2, R2 ;  /* 0x000000021f027824 */ /* 0x002fe200078e0202 */
[----:B------:R-:W-:Y:S01]  /*6140*/  ISETP.GE.AND P2, PT, R0, RZ, PT ;  /* 0x000000ff0000720c */ /* 0x000fe20003f46270 */
[----:B------:R-:W-:Y:S01]  /*6150*/  @!P4 IMAD.IADD R14, R14, 0x1, -R4 ;  /* 0x000000010e0ec824 */ /* 0x000fe200078e0a04 */
[----:B------:R-:W-:Y:S02]  /*6160*/  SEL R7, R248, RZ, !P6 ;  /* 0x000000fff8077207 */ /* 0x000fe40007000000 */
[----:B------:R1:W-:Y:S01]  /*6170*/  STL [R1+0x30], R2 ;  /* 0x0000300201007387 */ /* 0x0003e20000100800 */
[----:B------:R-:W-:Y:S01]  /*6180*/  @!P0 IMAD.MOV R16, RZ, RZ, -R16 ;  /* 0x000000ffff108224 */ /* 0x000fe200078e0a10 */
[----:B------:R-:W-:Y:S02]  /*6190*/  ISETP.GT.U32.AND P6, PT, R4, R5, PT ;  /* 0x000000050400720c */ /* 0x000fe40003fc4070 */
[----:B------:R-:W-:-:S02]  /*61a0*/  ISETP.GE.AND P0, PT, R29, RZ, PT ;  /* 0x000000ff1d00720c */ /* 0x000fc40003f06270 */
[----:B------:R-:W-:Y:S02]  /*61b0*/  ISETP.GT.U32.AND P5, PT, R4, R235, PT ;  /* 0x000000eb0400720c */ /* 0x000fe40003fa4070 */
[----:B------:R-:W-:Y:S01]  /*61c0*/  LOP3.LUT R11, RZ, c[0x0][0x17c], RZ, 0x33, !PT ;  /* 0x00005f00ff0b7a12 */ /* 0x000fe200078e33ff */
[----:B-1----:R-:W-:Y:S01]  /*61d0*/  IMAD R2, R31, 0x2, R2 ;  /* 0x000000021f027824 */ /* 0x002fe200078e0202 */
[----:B------:R-:W-:-:S04]  /*61e0*/  ISETP.GE.AND P4, PT, R25, RZ, PT ;  /* 0x000000ff1900720c */ /* 0x000fc80003f86270 */
[----:B------:R1:W-:Y:S01]  /*61f0*/  STL [R1+0x34], R2 ;  /* 0x0000340201007387 */ /* 0x0003e20000100800 */
[----:B------:R-:W-:Y:S01]  /*6200*/  @!P6 IMAD.IADD R5, R5, 0x1, -R4 ;  /* 0x000000010505e824 */ /* 0x000fe200078e0a04 */
[----:B------:R-:W-:Y:S01]  /*6210*/  ISETP.NE.AND P6, PT, RZ, c[0x0][0x17c], PT ;  /* 0x00005f00ff007a0c */ /* 0x000fe20003fc5270 */
[----:B------:R-:W-:Y:S01]  /*6220*/  @!P0 IMAD.MOV R10, RZ, RZ, -R10 ;  /* 0x000000ffff0a8224 */ /* 0x000fe200078e0a0a */
[----:B------:R-:W-:Y:S01]  /*6230*/  LEA R246, P0, R247, c[0x0][0x168], 0x2 ;  /* 0x00005a00f7f67a11 */ /* 0x000fe200078010ff */
[----:B------:R-:W-:Y:S01]  /*6240*/  @!P2 IMAD.MOV R5, RZ, RZ, -R5 ;  /* 0x000000ffff05a224 */ /* 0x000fe200078e0a05 */
[----:B------:R-:W-:Y:S01]  /*6250*/  ISETP.GE.AND P2, PT, R213, c[0x0][0x180], PT ;  /* 0x00006000d5007a0c */ /* 0x000fe20003f46270 */
[----:B------:R-:W-:Y:S01]  /*6260*/  @!P5 IMAD.IADD R235, R235, 0x1, -R4 ;  /* 0x00000001ebebd824 */ /* 0x000fe200078e0a04 */
[----:B------:R-:W-:Y:S01]  /*6270*/  SEL R3, R11, R10, !P6 ;  /* 0x0000000a0b037207 */ /* 0x000fe20007000000 */
[----:B------:R-:W-:Y:S01]  /*6280*/  @!P4 IMAD.MOV R14, RZ, RZ, -R14 ;  /* 0x000000ffff0ec224 */ /* 0x000fe200078e0a0e */
[----:B------:R-:W-:Y:S01]  /*6290*/  ISETP.GE.AND P5, PT, R27, RZ, PT ;  /* 0x000000ff1b00720c */ /* 0x000fe20003fa6270 */
[----:B-1----:R-:W-:Y:S01]  /*62a0*/  IMAD R2, R31, 0x2, R2 ;  /* 0x000000021f027824 */ /* 0x002fe200078e0202 */
[----:B------:R-:W-:-:S02]  /*62b0*/  SEL R4, R11, R5, !P6 ;  /* 0x000000050b047207 */ /* 0x000fc40007000000 */
[----:B------:R-:W-:Y:S02]  /*62c0*/  LEA.HI.X.SX32 R247, R247, c[0x0][0x16c], 0x2, P0 ;  /* 0x00005b00f7f77a11 */ /* 0x000fe400000f16ff */
[----:B------:R1:W-:Y:S01]  /*62d0*/  STL [R1+0x38], R2 ;  /* 0x0000380201007387 */ /* 0x0003e20000100800 */
[----:B------:R-:W-:Y:S01]  /*62e0*/  ISETP.NE.AND P0, PT, RZ, c[0x0][0x178], PT ;  /* 0x00005e00ff007a0c */ /* 0x000fe20003f05270 */
[----:B------:R-:W-:Y:S01]  /*62f0*/  IMAD R10, R4, c[0x0][0x190], RZ ;  /* 0x00006400040a7a24 */ /* 0x000fe200078e02ff */
[----:B------:R-:W-:Y:S02]  /*6300*/  SEL R5, R11, R6, !P6 ;  /* 0x000000060b057207 */ /* 0x000fe40007000000 */
[----:B------:R-:W-:Y:S02]  /*6310*/  ISETP.NE.U32.AND P4, PT, R7, RZ, PT ;  /* 0x000000ff0700720c */ /* 0x000fe40003f85070 */
[----:B------:R-:W-:Y:S01]  /*6320*/  @!P5 IMAD.MOV R235, RZ, RZ, -R235 ;  /* 0x000000ffffebd224 */ /* 0x000fe200078e0aeb */
[----:B------:R-:W-:Y:S01]  /*6330*/  SEL R6, R11, R8, !P6 ;  /* 0x000000080b067207 */ /* 0x000fe20007000000 */
[----:B------:R-:W-:Y:S01]  /*6340*/  IMAD R5, R5, c[0x0][0x190], RZ ;  /* 0x0000640005057a24 */ /* 0x000fe200078e02ff */
[----:B------:R-:W-:Y:S01]  /*6350*/  SEL R103, R11, R212, !P6 ;  /* 0x000000d40b677207 */ /* 0x000fe20007000000 */
[----:B-1----:R-:W-:Y:S01]  /*6360*/  IMAD R2, R31, 0x2, R2 ;  /* 0x000000021f027824 */ /* 0x002fe200078e0202 */
[----:B------:R-:W-:Y:S01]  /*6370*/  SEL R7, R11, R12, !P6 ;  /* 0x0000000c0b077207 */ /* 0x000fe20007000000 */
[----:B------:R-:W-:Y:S01]  /*6380*/  IMAD R6, R6, c[0x0][0x190], RZ ;  /* 0x0000640006067a24 */ /* 0x000fe200078e02ff */
[----:B------:R-:W-:Y:S01]  /*6390*/  ISETP.NE.U32.AND P5, PT, R9, RZ, PT ;  /* 0x000000ff0900720c */ /* 0x000fe20003fa5070 */
[----:B------:R-:W-:Y:S01]  /*63a0*/  IMAD R103, R103, c[0x0][0x190], RZ ;  /* 0x0000640067677a24 */ /* 0x000fe200078e02ff */
[----:B------:R1:W-:Y:S01]  /*63b0*/  STL [R1+0x3c], R2 ;  /* 0x00003c0201007387 */ /* 0x0003e20000100800 */
[----:B------:R-:W-:-:S02]  /*63c0*/  SEL R8, R11, R22, !P6 ;  /* 0x000000160b087207 */ /* 0x000fc40007000000 */
[C---:B------:R-:W-:Y:S02]  /*63d0*/  SEL R9, R11.reuse, R24, !P6 ;  /* 0x000000180b097207 */ /* 0x040fe40007000000 */
[C---:B------:R-:W-:Y:S01]  /*63e0*/  SEL R12, R11.reuse, R26, !P6 ;  /* 0x0000001a0b0c7207 */ /* 0x040fe20007000000 */
[----:B------:R-:W-:Y:S01]  /*63f0*/  IMAD R8, R8, c[0x0][0x190], RZ ;  /* 0x0000640008087a24 */ /* 0x000fe200078e02ff */
[C---:B------:R-:W-:Y:S02]  /*6400*/  SEL R13, R11.reuse, R96, !P6 ;  /* 0x000000600b0d7207 */ /* 0x040fe40007000000 */
[----:B------:R-:W-:Y:S01]  /*6410*/  SEL R15, R11, R98, !P6 ;  /* 0x000000620b0f7207 */ /* 0x000fe20007000000 */
[----:B-1----:R-:W-:Y:S01]  /*6420*/  IMAD R2, R31, 0x2, R2 ;  /* 0x000000021f027824 */ /* 0x002fe200078e0202 */
[C---:B------:R-:W-:Y:S01]  /*6430*/  SEL R17, R11.reuse, R100, !P6 ;  /* 0x000000640b117207 */ /* 0x040fe20007000000 */
[----:B------:R-:W-:Y:S01]  /*6440*/  IMAD R12, R12, c[0x0][0x190], RZ ;  /* 0x000064000c0c7a24 */ /* 0x000fe200078e02ff */
[----:B------:R-:W-:-:S02]  /*6450*/  SEL R19, R11, R102, !P6 ;  /* 0x000000660b137207 */ /* 0x000fc40007000000 */
[----:B------:R1:W-:Y:S01]  /*6460*/  STL [R1+0x40], R2 ;  /* 0x0000400201007387 */ /* 0x0003e20000100800 */
[----:B------:R-:W-:Y:S01]  /*6470*/  SEL R21, R11, R104, !P6 ;  /* 0x000000680b157207 */ /* 0x000fe20007000000 */
[----:B------:R-:W-:Y:S01]  /*6480*/  IMAD R17, R17, c[0x0][0x190], RZ ;  /* 0x0000640011117a24 */ /* 0x000fe200078e02ff */
[C---:B------:R-:W-:Y:S02]  /*6490*/  SEL R22, R11.reuse, R106, !P6 ;  /* 0x0000006a0b167207 */ /* 0x040fe40007000000 */
[C---:B------:R-:W-:Y:S02]  /*64a0*/  SEL R23, R11.reuse, R108, !P6 ;  /* 0x0000006c0b177207 */ /* 0x040fe40007000000 */
[C---:B------:R-:W-:Y:S01]  /*64b0*/  SEL R24, R11.reuse, R110, !P6 ;  /* 0x0000006e0b187207 */ /* 0x040fe20007000000 */
[----:B------:R-:W-:Y:S01]  /*64c0*/  IMAD R22, R22, c[0x0][0x190], RZ ;  /* 0x0000640016167a24 */ /* 0x000fe200078e02ff */
[----:B------:R-:W-:Y:S01]  /*64d0*/  SEL R25, R11, R112, !P6 ;  /* 0x000000700b197207 */ /* 0x000fe20007000000 */
[----:B-1----:R-:W-:Y:S01]  /*64e0*/  IMAD R2, R31, 0x2, R2 ;  /* 0x000000021f027824 */ /* 0x002fe200078e0202 */
[----:B------:R-:W-:-:S02]  /*64f0*/  SEL R26, R11, R114, !P6 ;  /* 0x000000720b1a7207 */ /* 0x000fc40007000000 */
[C---:B------:R-:W-:Y:S02]  /*6500*/  SEL R27, R11.reuse, R116, !P6 ;  /* 0x000000740b1b7207 */ /* 0x040fe40007000000 */
[----:B------:R1:W-:Y:S01]  /*6510*/  STL [R1+0x44], R2 ;  /* 0x0000440201007387 */ /* 0x0003e20000100800 */
[C---:B------:R-:W-:Y:S02]  /*6520*/  SEL R29, R11.reuse, R118, !P6 ;  /* 0x000000760b1d7207 */ /* 0x040fe40007000000 */
[C---:B------:R-:W-:Y:S01]  /*6530*/  SEL R33, R11.reuse, R122, !P6 ;  /* 0x0000007a0b217207 */ /* 0x040fe20007000000 */
[----:B------:R2:W-:Y:S01]  /*6540*/  STL [R1+0x7c8], R0 ;  /* 0x0007c80001007387 */ /* 0x0005e20000100800 */
[----:B------:R-:W-:Y:S01]  /*6550*/  SEL R35, R11, R124, !P6 ;  /* 0x0000007c0b237207 */ /* 0x000fe20007000000 */
[----:B------:R-:W-:Y:S01]  /*6560*/  IMAD R27, R27, c[0x0][0x190], RZ ;  /* 0x000064001b1b7a24 */ /* 0x000fe200078e02ff */
[----:B------:R-:W-:Y:S01]  /*6570*/  SEL R37, R11, R126, !P6 ;  /* 0x0000007e0b257207 */ /* 0x000fe20007000000 */
[----:B------:R-:W-:Y:S01]  /*6580*/  IMAD R29, R29, c[0x0][0x190], RZ ;  /* 0x000064001d1d7a24 */ /* 0x000fe200078e02ff */
[----:B------:R-:W-:Y:S01]  /*6590*/  SEL R39, R11, R128, !P6 ;  /* 0x000000800b277207 */ /* 0x000fe20007000000 */
[----:B-1----:R-:W-:Y:S01]  /*65a0*/  IMAD R2, R31, 0x2, R2 ;  /* 0x000000021f027824 */ /* 0x002fe200078e0202 */
[----:B------:R-:W-:Y:S01]  /*65b0*/  SEL R31, R11, R120, !P6 ;  /* 0x000000780b1f7207 */ /* 0x000fe20007000000 */
[----:B------:R-:W-:Y:S01]  /*65c0*/  IMAD R33, R33, c[0x0][0x190], RZ ;  /* 0x0000640021217a24 */ /* 0x000fe200078e02ff */
[C---:B------:R-:W-:Y:S01]  /*65d0*/  SEL R41, R11.reuse, R130, !P6 ;  /* 0x000000820b297207 */ /* 0x040fe20007000000 */
[----:B--2---:R-:W-:Y:S01]  /*65e0*/  IMAD.MOV.U32 R0, RZ, RZ, c[0x0][0x188] ;  /* 0x00006200ff007624 */ /* 0x004fe200078e00ff */
[----:B------:R1:W-:Y:S01]  /*65f0*/  STL [R1+0x48], R2 ;  /* 0x0000480201007387 */ /* 0x0003e20000100800 */
[----:B------:R-:W-:Y:S01]  /*6600*/  SEL R43, R11, R132, !P6 ;  /* 0x000000840b2b7207 */ /* 0x000fe20007000000 */
[----:B------:R-:W-:Y:S01]  /*6610*/  IMAD R31, R31, c[0x0][0x190], RZ ;  /* 0x000064001f1f7a24 */ /* 0x000fe200078e02ff */
[----:B------:R-:W-:Y:S01]  /*6620*/  SEL R45, R11, R134, !P6 ;  /* 0x000000860b2d7207 */ /* 0x000fe20007000000 */
[----:B------:R-:W-:Y:S01]  /*6630*/  IMAD R35, R35, c[0x0][0x190], RZ ;  /* 0x0000640023237a24 */ /* 0x000fe200078e02ff */
[----:B------:R-:W-:Y:S01]  /*6640*/  SEL R47, R11, R136, !P6 ;  /* 0x000000880b2f7207 */ /* 0x000fe20007000000 */
[----:B------:R-:W-:Y:S01]  /*6650*/  IMAD R37, R37, c[0x0][0x190], RZ ;  /* 0x0000640025257a24 */ /* 0x000fe200078e02ff */
[----:B------:R-:W-:Y:S01]  /*6660*/  SEL R49, R11, R138, !P6 ;  /* 0x0000008a0b317207 */ /* 0x000fe20007000000 */
[----:B------:R-:W-:Y:S01]  /*6670*/  IMAD R39, R39, c[0x0][0x190], RZ ;  /* 0x0000640027277a24 */ /* 0x000fe200078e02ff */
[C---:B------:R-:W-:Y:S01]  /*6680*/  SEL R51, R11.reuse, R144, !P6 ;  /* 0x000000900b337207 */ /* 0x040fe20007000000 */
[C---:B-1----:R-:W-:Y:S01]  /*6690*/  IMAD R2, R0.reuse, 0x2, R2 ;  /* 0x0000000200027824 */ /* 0x042fe200078e0202 */
[----:B------:R-:W-:Y:S01]  /*66a0*/  SEL R53, R11, R142, !P6 ;  /* 0x0000008e0b357207 */ /* 0x000fe20007000000 */
[----:B------:R-:W-:Y:S01]  /*66b0*/  IMAD R41, R41, c[0x0][0x190], RZ ;  /* 0x0000640029297a24 */ /* 0x000fe200078e02ff */
[----:B------:R-:W-:Y:S01]  /*66c0*/  SEL R55, R11, R140, !P6 ;  /* 0x0000008c0b377207 */ /* 0x000fe20007000000 */
[----:B------:R-:W-:Y:S01]  /*66d0*/  IMAD R43, R43, c[0x0][0x190], RZ ;  /* 0x000064002b2b7a24 */ /* 0x000fe200078e02ff */
        /* <DEDUP_REMOVED lines=45> */
[----:B------:R-:W-:Y:S01]  /*69b0*/  STL [R1+0x58], R2 ;  /* 0x0000580201007387 */ /* 0x000fe20000100800 */
[----:B------:R-:W-:Y:S01]  /*69c0*/  SEL R99, R11, R216, !P6 ;  /* 0x000000d80b637207 */ /* 0x000fe20007000000 */
[----:B------:R-:W-:Y:S01]  /*69d0*/  IMAD R81, R81, c[0x0][0x190], RZ ;  /* 0x0000640051517a24 */ /* 0x000fe200078e02ff */
[C---:B------:R-:W-:Y:S01]  /*69e0*/  SEL R101, R11.reuse, R214, !P6 ;  /* 0x000000d60b657207 */ /* 0x040fe20007000000 */
        /* <DEDUP_REMOVED lines=9> */
[----:B------:R-:W-:Y:S01]  /*6a80*/  SEL R113, R11, R226, !P6 ;  /* 0x000000e20b717207 */ /* 0x000fe20007000000 */
[----:B-1----:R-:W-:Y:S01]  /*6a90*/  IMAD R3, R0, 0x2, R2 ;  /* 0x0000000200037824 */ /* 0x002fe200078e0202 */
[----:B------:R-:W-:Y:S01]  /*6aa0*/  SEL R2, R248, RZ, !P2 ;  /* 0x000000fff8027207 */ /* 0x000fe20005000000 */
[----:B------:R-:W-:Y:S01]  /*6ab0*/  IMAD R91, R91, c[0x0][0x190], RZ ;  /* 0x000064005b5b7a24 */ /* 0x000fe200078e02ff */
[----:B------:R-:W-:Y:S01]  /*6ac0*/  ISETP.GE.AND P2, PT, R209, RZ, PT ;  /* 0x000000ffd100720c */ /* 0x000fe20003f46270 */
        /* <DEDUP_REMOVED lines=12> */
[----:B------:R-:W-:Y:S01]  /*6b90*/  @!P2 IMAD.MOV R239, RZ, RZ, -R239 ;  /* 0x000000ffffefa224 */ /* 0x000fe200078e0aef */
[----:B------:R-:W-:Y:S01]  /*6ba0*/  LEA R212, P2, R10, R246, 0x2 ;  /* 0x000000f60ad47211 */ /* 0x000fe200078410ff */
        /* <DEDUP_REMOVED lines=28> */
[----:B-1----:R-:W-:Y:S01]  /*6d70*/  IMAD R3, R0, 0x2, R3 ;  /* 0x0000000200037824 */ /* 0x002fe200078e0203 */
[----:B------:R-:W-:-:S02]  /*6d80*/  SEL R155, R11, R84, !P6 ;  /* 0x000000540b9b7207 */ /* 0x000fc40007000000 */
[C---:B------:R-:W-:Y:S02]  /*6d90*/  SEL R157, R11.reuse, R82, !P6 ;  /* 0x000000520b9d7207 */ /* 0x040fe40007000000 */
[C---:B------:R-:W-:Y:S02]  /*6da0*/  SEL R159, R11.reuse, R80, !P6 ;  /* 0x000000500b9f7207 */ /* 0x040fe40007000000 */
[C---:B------:R-:W-:Y:S02]  /*6db0*/  SEL R161, R11.reuse, R78, !P6 ;  /* 0x0000004e0ba17207 */ /* 0x040fe40007000000 */
[C---:B------:R-:W-:Y:S02]  /*6dc0*/  SEL R166, R11.reuse, R166, !P6 ;  /* 0x000000a60ba67207 */ /* 0x040fe40007000000 */
[C---:B------:R-:W-:Y:S02]  /*6dd0*/  SEL R165, R11.reuse, R76, !P6 ;  /* 0x0000004c0ba57207 */ /* 0x040fe40007000000 */
        /* <DEDUP_REMOVED lines=38> */
[----:B------:R-:W-:Y:S01]  /*7040*/  SEL R231, R11, R14, !P6 ;  /* 0x0000000e0be77207 */ /* 0x000fe20007000000 */
[----:B------:R-:W-:Y:S01]  /*7050*/  IMAD R14, R9, c[0x0][0x190], RZ ;  /* 0x00006400090e7a24 */ /* 0x000fe200078e02ff */
[----:B------:R-:W-:Y:S01]  /*7060*/  SEL R235, R11, R235, !P6 ;  /* 0x000000eb0beb7207 */ /* 0x000fe20007000000 */
[----:B------:R-:W-:Y:S01]  /*7070*/  IMAD R11, R7, c[0x0][0x190], RZ ;  /* 0x00006400070b7a24 */ /* 0x000fe200078e02ff */
[-C--:B------:R-:W-:Y:S01]  /*7080*/  LEA.HI.X.SX32 R213, R10, R247.reuse, 0x2, P2 ;  /* 0x000000f70ad57211 */ /* 0x080fe200010f16ff */
[----:B------:R-:W-:Y:S01]  /*7090*/  IMAD R7, R13, c[0x0][0x190], RZ ;  /* 0x000064000d077a24 */ /* 0x000fe200078e02ff */
[-C--:B------:R-:W-:Y:S01]  /*70a0*/  LEA R4, P6, R5, R246.reuse, 0x2 ;  /* 0x000000f605047211 */ /* 0x080fe200078c10ff */
[----:B------:R-:W-:Y:S01]  /*70b0*/  IMAD R9, R15, c[0x0][0x190], RZ ;  /* 0x000064000f097a24 */ /* 0x000fe200078e02ff */
[----:B------:R-:W-:Y:S01]  /*70c0*/  @!P0 LOP3.LUT R239, RZ, c[0x0][0x178], RZ, 0x33, !PT ;  /* 0x00005e00ffef8a12 */ /* 0x000fe200078e33ff */
[----:B------:R1:W-:Y:S01]  /*70d0*/  STL.64 [R1+0x1f8], R212 ;  /* 0x0001f8d401007387 */ /* 0x0003e20000100a00 */
[C---:B------:R-:W-:Y:S01]  /*70e0*/  LEA R216, P0, R6.reuse, R246, 0x2 ;  /* 0x000000f606d87211 */ /* 0x040fe200078010ff */
[----:B------:R-:W-:Y:S01]  /*70f0*/  IMAD R13, R19, c[0x0][0x190], RZ ;  /* 0x00006400130d7a24 */ /* 0x000fe200078e02ff */
[-C--:B------:R-:W-:Y:S01]  /*7100*/  LEA.HI.X.SX32 R5, R5, R247.reuse, 0x2, P6 ;  /* 0x000000f705057211 */ /* 0x080fe200030f16ff */
[----:B------:R-:W-:Y:S01]  /*7110*/  IMAD R15, R21, c[0x0][0x190], RZ ;  /* 0x00006400150f7a24 */ /* 0x000fe200078e02ff */
[----:B------:R-:W-:Y:S01]  /*7120*/  LEA.HI.X.SX32 R217, R6, R247, 0x2, P0 ;  /* 0x000000f706d97211 */ /* 0x000fe200000f16ff */
[----:B------:R-:W-:-:S02]  /*7130*/  IMAD R19, R23, c[0x0][0x190], RZ ;  /* 0x0000640017137a24 */ /* 0x000fc400078e02ff */
[----:B------:R2:W-:Y:S01]  /*7140*/  STL.64 [R1+0x910], R4 ;  /* 0x0009100401007387 */ /* 0x0005e20000100a00 */
[----:B------:R-:W-:Y:S02]  /*7150*/  IMAD R21, R24, c[0x0][0x190], RZ ;  /* 0x0000640018157a24 */ /* 0x000fe400078e02ff */
[----:B------:R-:W-:Y:S01]  /*7160*/  IMAD R23, R25, c[0x0][0x190], RZ ;  /* 0x0000640019177a24 */ /* 0x000fe200078e02ff */
[CC--:B-1----:R-:W-:Y:S01]  /*7170*/  LEA R212, P2, R11.reuse, R246.reuse, 0x2 ;  /* 0x000000f60bd47211 */ /* 0x0c2fe200078410ff */
[----:B------:R-:W-:Y:S01]  /*7180*/  STL.64 [R1+0x1f0], R216 ;  /* 0x0001f0d801007387 */ /* 0x000fe20000100a00 */
[----:B------:R-:W-:Y:S02]  /*7190*/  IMAD R25, R26, c[0x0][0x190], RZ ;  /* 0x000064001a197a24 */ /* 0x000fe400078e02ff */
[----:B------:R-:W-:Y:S02]  /*71a0*/  LEA.HI.X.SX32 R213, R11, R247, 0x2, P2 ;  /* 0x000000f70bd57211 */ /* 0x000fe400010f16ff */
[----:B--2---:R-:W-:-:S03]  /*71b0*/  LEA R4, P0, R8, R246, 0x2 ;  /* 0x000000f608047211 */ /* 0x004fc600078010ff */
[----:B------:R1:W-:Y:S01]  /*71c0*/  STL.64 [R1+0x1e8], R212 ;  /* 0x0001e8d401007387 */ /* 0x0003e20000100a00 */
[----:B------:R-:W-:-:S05]  /*71d0*/  LEA.HI.X.SX32 R5, R8, R247, 0x2, P0 ;  /* 0x000000f708057211 */ /* 0x000fca00000f16ff */
[----:B------:R2:W-:Y:S01]  /*71e0*/  STL.64 [R1+0x1e0], R4 ;  /* 0x0001e00401007387 */ /* 0x0005e20000100a00 */
[----:B-1----:R-:W-:-:S04]  /*71f0*/  LEA R212, P2, R14, R246, 0x2 ;  /* 0x000000f60ed47211 */ /* 0x002fc800078410ff */
[-C--:B------:R-:W-:Y:S02]  /*7200*/  LEA.HI.X.SX32 R213, R14, R247.reuse, 0x2, P2 ;  /* 0x000000f70ed57211 */ /* 0x080fe400010f16ff */
[CC--:B------:R-:W-:Y:S02]  /*7210*/  LEA R6, P2, R7.reuse, R246.reuse, 0x2 ;  /* 0x000000f607067211 */ /* 0x0c0fe400078410ff */
[CC--:B--2---:R-:W-:Y:S01]  /*7220*/  LEA R4, P0, R12.reuse, R246.reuse, 0x2 ;  /* 0x000000f60c047211 */ /* 0x0c4fe200078010ff */
[----:B------:R-:W-:Y:S01]  /*7230*/  STL.64 [R1+0x1d8], R212 ;  /* 0x0001d8d401007387 */ /* 0x000fe20000100a00 */
[-C--:B------:R-:W-:Y:S02]  /*7240*/  LEA.HI.X.SX32 R7, R7, R247.reuse, 0x2, P2 ;  /* 0x000000f707077211 */ /* 0x080fe400010f16ff */
[----:B------:R-:W-:Y:S01]  /*7250*/  LEA.HI.X.SX32 R5, R12, R247, 0x2, P0 ;  /* 0x000000f70c057211 */ /* 0x000fe200000f16ff */
[----:B------:R1:W-:Y:S01]  /*7260*/  STL [R1+0x928], R6 ;  /* 0x0009280601007387 */ /* 0x0003e20000100800 */
[----:B------:R-:W-:-:S02]  /*7270*/  LEA R8, P0, R9, R246, 0x2 ;  /* 0x000000f609087211 */ /* 0x000fc400078010ff */
[-C--:B------:R-:W-:Y:S01]  /*7280*/  LEA R10, P2, R17, R246.reuse, 0x2 ;  /* 0x000000f6110a7211 */ /* 0x080fe200078410ff */
[----:B-1----:R-:W2:Y:S04]  /*7290*/  LDL.LU R6, [R1+0x80] ;  /* 0x0000800001067983 */ /* 0x002ea80000300800 */
[----:B------:R1:W-:Y:S01]  /*72a0*/  STL [R1+0x918], R7 ;  /* 0x0009180701007387 */ /* 0x0003e20000100800 */
[-C--:B------:R-:W-:Y:S02]  /*72b0*/  LEA.HI.X.SX32 R9, R9, R247.reuse, 0x2, P0 ;  /* 0x000000f709097211 */ /* 0x080fe400000f16ff */
[----:B------:R-:W-:Y:S01]  /*72c0*/  LEA R12, P0, R13, R246, 0x2 ;  /* 0x000000f60d0c7211 */ /* 0x000fe200078010ff */
[----:B-1----:R-:W3:Y:S04]  /*72d0*/  LDL.LU R7, [R1+0x78] ;  /* 0x0000780001077983 */ /* 0x002ee80000300800 */
[----:B------:R-:W-:Y:S04]  /*72e0*/  STL.64 [R1], R4 ;  /* 0x0000000401007387 */ /* 0x000fe80000100a00 */
[----:B------:R1:W-:Y:S01]  /*72f0*/  STL.64 [R1+0x920], R4 ;  /* 0x0009200401007387 */ /* 0x0003e20000100a00 */
[----:B------:R-:W-:-:S02]  /*7300*/  LEA.HI.X.SX32 R11, R17, R247, 0x2, P2 ;  /* 0x000000f7110b7211 */ /* 0x000fc400010f16ff */
[-C--:B------:R-:W-:Y:S02]  /*7310*/  LEA R14, P2, R15, R246.reuse, 0x2 ;  /* 0x000000f60f0e7211 */ /* 0x080fe400078410ff */
[-C--:B------:R-:W-:Y:S01]  /*7320*/  LEA.HI.X.SX32 R13, R13, R247.reuse, 0x2, P0 ;  /* 0x000000f70d0d7211 */ /* 0x080fe200000f16ff */
[----:B-1----:R-:W4:Y:S04]  /*7330*/  LDL.LU R4, [R1+0x74] ;  /* 0x0000740001047983 */ /* 0x002f280000300800 */
[----:B------:R1:W-:Y:S01]  /*7340*/  STL [R1+0x938], R8 ;  /* 0x0009380801007387 */ /* 0x0003e20000100800 */
[CC--:B------:R-:W-:Y:S02]  /*7350*/  LEA R16, P0, R22.reuse, R246.reuse, 0x2 ;  /* 0x000000f616107211 */ /* 0x0c0fe400078010ff */
[-C--:B------:R-:W-:Y:S01]  /*7360*/  LEA.HI.X.SX32 R15, R15, R247.reuse, 0x2, P2 ;  /* 0x000000f70f0f7211 */ /* 0x080fe200010f16ff */
[----:B-1----:R-:W2:Y:S01]  /*7370*/  LDL.LU R8, [R1+0x7c] ;  /* 0x00007c0001087983 */ /* 0x002ea20000300800 */
[-C--:B------:R-:W-:Y:S01]  /*7380*/  LEA R18, P2, R19, R246.reuse, 0x2 ;  /* 0x000000f613127211 */ /* 0x080fe200078410ff */
[----:B------:R-:W-:Y:S01]  /*7390*/  IMAD R133, R133, c[0x0][0x190], RZ ;  /* 0x0000640085857a24 */ /* 0x000fe200078e02ff */
[-C--:B------:R-:W-:Y:S01]  /*73a0*/  LEA.HI.X.SX32 R17, R22, R247.reuse, 0x2, P0 ;  /* 0x000000f716117211 */ /* 0x080fe200000f16ff */
[----:B------:R-:W-:Y:S01]  /*73b0*/  IMAD R135, R135, c[0x0][0x190], RZ ;  /* 0x0000640087877a24 */ /* 0x000fe200078e02ff */
        /* <DEDUP_REMOVED lines=85> */
[----:B------:R-:W-:Y:S01]  /*7910*/  STL [R1+0x92c], R9 ;  /* 0x00092c0901007387 */ /* 0x000fe20000100800 */
[-C--:B------:R-:W-:Y:S01]  /*7920*/  LEA.HI.X.SX32 R61, R61, R247.reuse, 0x2, P0 ;  /* 0x000000f73d3d7211 */ /* 0x080fe200000f16ff */
[----:B------:R-:W-:Y:S01]  /*7930*/  IMAD R205, R205, c[0x0][0x190], RZ ;  /* 0x00006400cdcd7a24 */ /* 0x000fe200078e02ff */
[-C--:B------:R-:W-:Y:S01]  /*7940*/  LEA R64, P0, R65, R246.reuse, 0x2 ;  /* 0x000000f641407211 */ /* 0x080fe200078010ff */
[----:B------:R-:W-:Y:S01]  /*7950*/  STL.64 [R1+0x930], R10 ;  /* 0x0009300a01007387 */ /* 0x000fe20000100a00 */
[-C--:B------:R-:W-:Y:S01]  /*7960*/  LEA.HI.X.SX32 R63, R63, R247.reuse, 0x2, P2 ;  /* 0x000000f73f3f7211 */ /* 0x080fe200010f16ff */
[----:B------:R-:W-:Y:S01]  /*7970*/  IMAD R208, R208, c[0x0][0x190], RZ ;  /* 0x00006400d0d07a24 */ /* 0x000fe200078e02ff */
[-C--:B------:R-:W-:Y:S01]  /*7980*/  LEA R66, P2, R67, R246.reuse, 0x2 ;  /* 0x000000f643427211 */ /* 0x080fe200078410ff */
[----:B------:R1:W-:Y:S01]  /*7990*/  STL.64 [R1+0x940], R12 ;  /* 0x0009400c01007387 */ /* 0x0003e20000100a00 */
[-C--:B------:R-:W-:Y:S01]  /*79a0*/  LEA.HI.X.SX32 R65, R65, R247.reuse, 0x2, P0 ;  /* 0x000000f741417211 */ /* 0x080fe200000f16ff */
[----:B------:R-:W-:Y:S01]  /*79b0*/  IMAD R230, R199, c[0x0][0x190], RZ ;  /* 0x00006400c7e67a24 */ /* 0x000fe200078e02ff */
[-C--:B------:R-:W-:Y:S01]  /*79c0*/  LEA R68, P0, R69, R246.reuse, 0x2 ;  /* 0x000000f645447211 */ /* 0x080fe200078010ff */
[----:B------:R-:W-:Y:S01]  /*79d0*/  STL.64 [R1+0x948], R14 ;  /* 0x0009480e01007387 */ /* 0x000fe20000100a00 */
        /* <DEDUP_REMOVED lines=45> */
[C---:B-1----:R-:W-:Y:S01]  /*7cb0*/  IMAD R12, R0.reuse, 0x2, R3 ;  /* 0x00000002000c7824 */ /* 0x042fe200078e0203 */
[-C--:B------:R-:W-:Y:S01]  /*7cc0*/  LEA R92, P0, R93, R246.reuse, 0x2 ;  /* 0x000000f65d5c7211 */ /* 0x080fe200078010ff */
[----:B------:R-:W-:Y:S01]  /*7cd0*/  STL.64 [R1+0x9a8], R38 ;  /* 0x0009a82601007387 */ /* 0x000fe20000100a00 */
[-C--:B------:R-:W-:Y:S01]  /*7ce0*/  LEA.HI.X.SX32 R91, R91, R247.reuse, 0x2, P2 ;  /* 0x000000f75b5b7211 */ /* 0x080fe200010f16ff */
[----:B------:R-:W-:Y:S01]  /*7cf0*/  IMAD R19, R0, 0x2, R12 ;  /* 0x0000000200137824 */ /* 0x000fe200078e020c */
[----:B------:R-:W-:Y:S01]  /*7d00*/  LEA R94, P2, R95, R246, 0x2 ;  /* 0x000000f65f5e7211 */ /* 0x000fe200078410ff */
[----:B------:R-:W-:Y:S01]  /*7d10*/  STL.64 [R1+0x9b0], R40 ;  /* 0x0009b02801007387 */ /* 0x000fe20000100a00 */
[----:B------:R-:W-:-:S02]  /*7d20*/  LEA.HI.X.SX32 R93, R93, R247, 0x2, P0 ;  /* 0x000000f75d5d7211 */ /* 0x000fc400000f16ff */
[-C--:B------:R-:W-:Y:S01]  /*7d30*/  LEA R96, P0, R97, R246.reuse, 0x2 ;  /* 0x000000f661607211 */ /* 0x080fe200078010ff */
[----:B------:R-:W-:Y:S01]  /*7d40*/  STL.64 [R1+0x9b8], R42 ;  /* 0x0009b82a01007387 */ /* 0x000fe20000100a00 */
[-C--:B------:R-:W-:Y:S02]  /*7d50*/  LEA.HI.X.SX32 R95, R95, R247.reuse, 0x2, P2 ;  /* 0x000000f75f5f7211 */ /* 0x080fe400010f16ff */
[-C--:B------:R-:W-:Y:S01]  /*7d60*/  LEA R98, P2, R99, R246.reuse, 0x2 ;  /* 0x000000f663627211 */ /* 0x080fe200078410ff */
[----:B------:R-:W-:Y:S01]  /*7d70*/  STL.64 [R1+0x9c0], R44 ;  /* 0x0009c02c01007387 */ /* 0x000fe20000100a00 */
[-C--:B------:R-:W-:Y:S02]  /*7d80*/  LEA.HI.X.SX32 R97, R97, R247.reuse, 0x2, P0 ;  /* 0x000000f761617211 */ /* 0x080fe400000f16ff */
        /* <DEDUP_REMOVED lines=16> */
[----:B------:R-:W1:Y:S01]  /*7e90*/  S2R R5, SR_TID.X ;  /* 0x0000000000057919 */ /* 0x000e620000002100 */
        /* <DEDUP_REMOVED lines=76> */
[CC--:B------:R-:W-:Y:S01]  /*8360*/  LEA R162, P2, R166.reuse, R246.reuse, 0x2 ;  /* 0x000000f6a6a27211 */ /* 0x0c0fe200078410ff */
[----:B------:R-:W-:Y:S01]  /*8370*/  STL.64 [R1+0xab8], R106 ;  /* 0x000ab86a01007387 */ /* 0x000fe20000100a00 */
[-C--:B------:R-:W-:Y:S02]  /*8380*/  LEA.HI.X.SX32 R161, R161, R247.reuse, 0x2, P0 ;  /* 0x000000f7a1a17211 */ /* 0x080fe400000f16ff */
[CC--:B------:R-:W-:Y:S01]  /*8390*/  LEA R164, P0, R165.reuse, R246.reuse, 0x2 ;  /* 0x000000f6a5a47211 */ /* 0x0c0fe200078010ff */
        /* <DEDUP_REMOVED lines=33> */
[----:B------:R1:W-:Y:S01]  /*85b0*/  STL.64 [R1+0xb18], R130 ;  /* 0x000b188201007387 */ /* 0x0003e20000100a00 */
[-C--:B------:R-:W-:Y:S02]  /*85c0*/  LEA.HI.X.SX32 R185, R185, R247.reuse, 0x2, P0 ;  /* 0x000000f7b9b97211 */ /* 0x080fe400000f16ff */
[-C--:B------:R-:W-:Y:S02]  /*85d0*/  LEA R188, P0, R189, R246.reuse, 0x2 ;  /* 0x000000f6bdbc7211 */ /* 0x080fe400078010ff */
[-C--:B------:R-:W-:Y:S02]  /*85e0*/  LEA.HI.X.SX32 R187, R190, R247.reuse, 0x2, P2 ;  /* 0x000000f7bebb7211 */ /* 0x080fe400010f16ff */
[----:B------:R-:W-:Y:S02]  /*85f0*/  LEA R190, P2, R193, R246, 0x2 ;  /* 0x000000f6c1be7211 */ /* 0x000fe400078410ff */
[----:B------:R-:W-:-:S02]  /*8600*/  LEA.HI.X.SX32 R189, R189, R247, 0x2, P0 ;  /* 0x000000f7bdbd7211 */ /* 0x000fc400000f16ff */
[CC--:B------:R-:W-:Y:S02]  /*8610*/  LEA R192, P0, R196.reuse, R246.reuse, 0x2 ;  /* 0x000000f6c4c07211 */ /* 0x0c0fe400078010ff */
[-C--:B------:R-:W-:Y:S02]  /*8620*/  LEA.HI.X.SX32 R191, R193, R247.reuse, 0x2, P2 ;  /* 0x000000f7c1bf7211 */ /* 0x080fe400010f16ff */
[CC--:B------:R-:W-:Y:S02]  /*8630*/  LEA R194, P2, R197.reuse, R246.reuse, 0x2 ;  /* 0x000000f6c5c27211 */ /* 0x0c0fe400078410ff */
        /* <DEDUP_REMOVED lines=9> */
[-C--:B------:R-:W-:Y:S02]  /*86d0*/  LEA R204, P0, R208, R246.reuse, 0x2 ;  /* 0x000000f6d0cc7211 */ /* 0x080fe400078010ff */
        /* <DEDUP_REMOVED lines=31> */
[----:B------:R-:W-:Y:S02]  /*88d0*/  LEA R236, P0, R240, R246, 0x2 ;  /* 0x000000f6f0ec7211 */ /* 0x000fe400078010ff */
[--C-:B-1----:R-:W-:Y:S02]  /*88e0*/  SHF.R.U32.HI R9, RZ, 0x6, R5.reuse ;  /* 0x00000006ff097819 */ /* 0x102fe40000011605 */
[----:B------:R-:W-:Y:S01]  /*88f0*/  SHF.R.U32.HI R11, RZ, 0x6, R5 ;  /* 0x00000006ff0b7819 */ /* 0x000fe20000011605 */
[----:B------:R-:W-:Y:S01]  /*8900*/  IMAD.MOV.U32 R5, RZ, RZ, c[0x0][0x188] ;  /* 0x00006200ff057624 */ /* 0x000fe200078e00ff */
[----:B------:R-:W-:-:S02]  /*8910*/  LEA.HI.X.SX32 R235, R237, R247, 0x2, P2 ;  /* 0x000000f7edeb7211 */ /* 0x000fc400010f16ff */
[-C--:B------:R-:W-:Y:S02]  /*8920*/  LEA R238, P2, R242, R246.reuse, 0x2 ;  /* 0x000000f6f2ee7211 */ /* 0x080fe400078410ff */
[-C--:B------:R-:W-:Y:S02]  /*8930*/  LEA.HI.X.SX32 R237, R240, R247.reuse, 0x2, P0 ;  /* 0x000000f7f0ed7211 */ /* 0x080fe400000f16ff */
[----:B------:R-:W-:Y:S02]  /*8940*/  SGXT.U32 R9, R9, 0x1 ;  /* 0x000000010909781a */ /* 0x000fe40000000000 */
[----:B------:R-:W-:Y:S02]  /*8950*/  LEA R240, P0, R241, R246, 0x2 ;  /* 0x000000f6f1f07211 */ /* 0x000fe400078010ff */
[----:B------:R-:W-:Y:S01]  /*8960*/  SGXT.U32 R11, R11, 0x1 ;  /* 0x000000010b0b781a */ /* 0x000fe20000000000 */
[----:B------:R-:W-:Y:S01]  /*8970*/  IMAD R9, R9, c[0x0][0x188], RZ ;  /* 0x0000620009097a24 */ /* 0x000fe200078e02ff */
[----:B------:R-:W-:-:S02]  /*8980*/  LEA.HI.X.SX32 R239, R242, R247, 0x2, P2 ;  /* 0x000000f7f2ef7211 */ /* 0x000fc400010f16ff */
[-C--:B------:R-:W-:Y:S01]  /*8990*/  LEA R242, P2, R243, R246.reuse, 0x2 ;  /* 0x000000f6f3f27211 */ /* 0x080fe200078410ff */
[----:B------:R-:W-:Y:S01]  /*89a0*/  IMAD R11, R11, c[0x0][0x188], RZ ;  /* 0x000062000b0b7a24 */ /* 0x000fe200078e02ff */
[-C--:B------:R-:W-:Y:S01]  /*89b0*/  LEA.HI.X.SX32 R241, R241, R247.reuse, 0x2, P0 ;  /* 0x000000f7f1f17211 */ /* 0x080fe200000f16ff */
[----:B------:R-:W-:Y:S01]  /*89c0*/  IMAD R9, R5, 0x2, R9 ;  /* 0x0000000205097824 */ /* 0x000fe200078e0209 */
[----:B------:R-:W-:Y:S01]  /*89d0*/  LEA R249, P0, R250, c[0x0][0x160], 0x2 ;  /* 0x00005800faf97a11 */ /* 0x000fe200078010ff */
[----:B------:R-:W-:Y:S01]  /*89e0*/  IMAD R5, R0, 0x2, R19 ;  /* 0x0000000200057824 */ /* 0x000fe200078e0213 */
[----:B------:R-:W-:Y:S02]  /*89f0*/  LEA.HI.X.SX32 R243, R243, R247, 0x2, P2 ;  /* 0x000000f7f3f37211 */ /* 0x000fe400010f16ff */
[----:B------:R-:W-:Y:S02]  /*8a00*/  LEA R244, P2, R245, R246, 0x2 ;  /* 0x000000f6f5f47211 */ /* 0x000fe400078410ff */
[----:B------:R-:W-:-:S02]  /*8a10*/  LEA.HI.X.SX32 R250, R250, c[0x0][0x164], 0x2, P0 ;  /* 0x00005900fafa7a11 */ /* 0x000fc400000f16ff */
[----:B------:R-:W-:Y:S02]  /*8a20*/  LEA R130, P0, R11, R249, 0x2 ;  /* 0x000000f90b827211 */ /* 0x000fe400078010ff */
[----:B------:R-:W-:Y:S02]  /*8a30*/  LEA.HI.X.SX32 R245, R245, R247, 0x2, P2 ;  /* 0x000000f7f5f57211 */ /* 0x000fe400010f16ff */
[-C--:B------:R-:W-:Y:S02]  /*8a40*/  LEA R68, P2, R9, R249.reuse, 0x2 ;  /* 0x000000f909447211 */ /* 0x080fe400078410ff */
[-C--:B------:R-:W-:Y:S02]  /*8a50*/  LEA.HI.X.SX32 R131, R11, R250.reuse, 0x2, P0 ;  /* 0x000000fa0b837211 */ /* 0x080fe400000f16ff */
[----:B--2---:R-:W-:Y:S02]  /*8a60*/  LEA R128, P0, R8, R249, 0x2 ;  /* 0x000000f908807211 */ /* 0x004fe400078010ff */
[----:B------:R-:W-:-:S02]  /*8a70*/  LEA.HI.X.SX32 R69, R9, R250, 0x2, P2 ;  /* 0x000000fa09457211 */ /* 0x000fc400010f16ff */
[----:B------:R-:W2:Y:S01]  /*8a80*/  LDL.LU R9, [R1+0x10] ;  /* 0x0000100001097983 */ /* 0x000ea20000300800 */
[----:B------:R-:W-:Y:S01]  /*8a90*/  LEA.HI.X.SX32 R129, R8, R250, 0x2, P0 ;  /* 0x000000fa08817211 */ /* 0x000fe200000f16ff */
[----:B------:R-:W-:Y:S01]  /*8aa0*/  IMAD R18, R0, 0x2, R5 ;  /* 0x0000000200127824 */ /* 0x000fe200078e0205 */
[-C--:B----4-:R-:W-:Y:S01]  /*8ab0*/  LEA R66, P2, R4, R249.reuse, 0x2 ;  /* 0x000000f904427211 */ /* 0x090fe200078410ff */
[----:B------:R-:W-:Y:S01]  /*8ac0*/  STL.64 [R1+0x1d0], R130 ;  /* 0x0001d08201007387 */ /* 0x000fe20000100a00 */
[----:B---3--:R-:W-:-:S03]  /*8ad0*/  LEA R126, P0, R7, R249, 0x2 ;  /* 0x000000f9077e7211 */ /* 0x008fc600078010ff */
[----:B------:R-:W3:Y:S01]  /*8ae0*/  LDL.LU R8, [R1+0x14] ;  /* 0x0000140001087983 */ /* 0x000ee20000300800 */
[-C--:B------:R-:W-:Y:S01]  /*8af0*/  LEA.HI.X.SX32 R67, R4, R250.reuse, 0x2, P2 ;  /* 0x000000fa04437211 */ /* 0x080fe200010f16ff */
[----:B------:R-:W-:Y:S02]  /*8b00*/  IMAD.MOV.U32 R11, RZ, RZ, c[0x0][0x188] ;  /* 0x00006200ff0b7624 */ /* 0x000fe400078e00ff */
[----:B------:R-:W-:Y:S01]  /*8b10*/  STL.64 [R1+0x1c8], R68 ;  /* 0x0001c84401007387 */ /* 0x000fe20000100a00 */
[----:B------:R-:W-:-:S03]  /*8b20*/  LEA.HI.X.SX32 R127, R7, R250, 0x2, P0 ;  /* 0x000000fa077f7211 */ /* 0x000fc600000f16ff */
[----:B------:R-:W4:Y:S01]  /*8b30*/  LDL.LU R15, [R1+0x18] ;  /* 0x00001800010f7983 */ /* 0x000f220000300800 */
[-C--:B------:R-:W-:Y:S01]  /*8b40*/  LEA R64, P2, R6, R249.reuse, 0x2 ;  /* 0x000000f906407211 */ /* 0x080fe200078410ff */
[----:B------:R-:W-:Y:S02]  /*8b50*/  IMAD R4, R0, 0x2, R18 ;  /* 0x0000000200047824 */ /* 0x000fe400078e0212 */
[----:B------:R-:W-:Y:S01]  /*8b60*/  STL.64 [R1+0x1c0], R128 ;  /* 0x0001c08001007387 */ /* 0x000fe20000100a00 */
[----:B------:R-:W-:Y:S01]  /*8b70*/  LEA R124, P0, R251, R249, 0x2 ;  /* 0x000000f9fb7c7211 */ /* 0x000fe200078010ff */
[----:B------:R-:W-:Y:S02]  /*8b80*/  IMAD R13, R11, 0x2, R252 ;  /* 0x000000020b0d7824 */ /* 0x000fe400078e02fc */
[----:B------:R-:W4:Y:S01]  /*8b90*/  LDL.LU R7, [R1+0x1c] ;  /* 0x00001c0001077983 */ /* 0x000f220000300800 */
[----:B------:R-:W-:-:S03]  /*8ba0*/  LEA.HI.X.SX32 R65, R6, R250, 0x2, P2 ;  /* 0x000000fa06417211 */ /* 0x000fc600010f16ff */
[----:B------:R-:W-:Y:S01]  /*8bb0*/  STL.64 [R1+0x1b8], R66 ;  /* 0x0001b84201007387 */ /* 0x000fe20000100a00 */
[----:B------:R-:W-:-:S03]  /*8bc0*/  LEA R62, P2, R252, R249, 0x2 ;  /* 0x000000f9fc3e7211 */ /* 0x000fc600078410ff */
[----:B------:R-:W4:Y:S01]  /*8bd0*/  LDL.LU R14, [R1+0x20] ;  /* 0x00002000010e7983 */ /* 0x000f220000300800 */
[-C--:B------:R-:W-:Y:S02]  /*8be0*/  LEA.HI.X.SX32 R125, R251, R250.reuse, 0x2, P0 ;  /* 0x000000fafb7d7211 */ /* 0x080fe400000f16ff */
[C---:B------:R-:W-:Y:S01]  /*8bf0*/  LEA R122, P0, R13.reuse, R249, 0x2 ;  /* 0x000000f90d7a7211 */ /* 0x040fe200078010ff */
[----:B------:R-:W4:Y:S01]  /*8c00*/  LDL.LU R6, [R1+0x24] ;  /* 0x0000240001067983 */ /* 0x000f220000300800 */
[-C--:B------:R-:W-:Y:S02]  /*8c10*/  LEA.HI.X.SX32 R63, R252, R250.reuse, 0x2, P2 ;  /* 0x000000fafc3f7211 */ /* 0x080fe400010f16ff */
[----:B------:R-:W-:Y:S01]  /*8c20*/  LEA.HI.X.SX32 R123, R13, R250, 0x2, P0 ;  /* 0x000000fa0d7b7211 */ /* 0x000fe200000f16ff */
[----:B------:R-:W4:Y:S01]  /*8c30*/  LDL.LU R21, [R1+0x28] ;  /* 0x0000280001157983 */ /* 0x000f220000300800 */
[C---:B------:R-:W-:Y:S02]  /*8c40*/  IMAD R10, R11.reuse, 0x2, R252 ;  /* 0x000000020b0a7824 */ /* 0x040fe400078e02fc */
[----:B------:R-:W-:Y:S01]  /*8c50*/  IMAD R17, R0, 0x2, R4 ;  /* 0x0000000200117824 */ /* 0x000fe200078e0204 */
[----:B------:R-:W-:Y:S01]  /*8c60*/  STL.64 [R1+0x1b0], R126 ;  /* 0x0001b07e01007387 */ /* 0x000fe20000100a00 */
[----:B------:R-:W-:-:S02]  /*8c70*/  IMAD R10, R11, 0x2, R10 ;  /* 0x000000020b0a7824 */ /* 0x000fc400078e020a */
[----:B------:R-:W-:Y:S01]  /*8c80*/  IMAD R11, R0, 0x2, R17 ;  /* 0x00000002000b7824 */ /* 0x000fe200078e0211 */
[----:B------:R-:W-:Y:S02]  /*8c90*/  STL.64 [R1+0x1a8], R64 ;  /* 0x0001a84001007387 */ /* 0x000fe40000100a00 */
[CC--:B------:R-:W-:Y:S02]  /*8ca0*/  LEA R60, P2, R10.reuse, R249.reuse, 0x2 ;  /* 0x000000f90a3c7211 */ /* 0x0c0fe400078410ff */
[----:B------:R-:W-:Y:S02]  /*8cb0*/  STL.64 [R1+0x1a0], R124 ;  /* 0x0001a07c01007387 */ /* 0x000fe40000100a00 */
[----:B------:R-:W-:Y:S02]  /*8cc0*/  LEA.HI.X.SX32 R61, R10, R250, 0x2, P2 ;  /* 0x000000fa0a3d7211 */ /* 0x000fe400010f16ff */
[----:B------:R-:W-:Y:S04]  /*8cd0*/  STL.64 [R1+0x198], R62 ;  /* 0x0001983e01007387 */ /* 0x000fe80000100a00 */
[----:B------:R-:W4:Y:S04]  /*8ce0*/  LDL.LU R16, [R1+0x2c] ;  /* 0x00002c0001107983 */ /* 0x000f280000300800 */
[----:B------:R-:W-:Y:S04]  /*8cf0*/  STL.64 [R1+0x190], R122 ;  /* 0x0001907a01007387 */ /* 0x000fe80000100a00 */
[----:B------:R-:W4:Y:S04]  /*8d00*/  LDL.LU R13, [R1+0x30] ;  /* 0x00003000010d7983 */ /* 0x000f280000300800 */
[----:B------:R-:W-:Y:S01]  /*8d10*/  STL.64 [R1+0x188], R60 ;  /* 0x0001883c01007387 */ /* 0x000fe20000100a00 */
[----:B--2---:R-:W-:-:S04]  /*8d20*/  LEA R120, P0, R9, R249, 0x2 ;  /* 0x000000f909787211 */ /* 0x004fc800078010ff */
[----:B------:R-:W-:Y:S02]  /*8d30*/  LEA.HI.X.SX32 R121, R9, R250, 0x2, P0 ;  /* 0x000000fa09797211 */ /* 0x000fe400000f16ff */
[----:B---3--:R-:W-:-:S04]  /*8d40*/  LEA R58, P2, R8, R249, 0x2 ;  /* 0x000000f9083a7211 */ /* 0x008fc800078410ff */
[----:B------:R-:W-:Y:S02]  /*8d50*/  LEA.HI.X.SX32 R59, R8, R250, 0x2, P2 ;  /* 0x000000fa083b7211 */ /* 0x000fe400010f16ff */
[----:B------:R-:W2:Y:S01]  /*8d60*/  LDL.LU R8, [R1+0x34] ;  /* 0x0000340001087983 */ /* 0x000ea20000300800 */
[----:B----4-:R-:W-:-:S03]  /*8d70*/  LEA R118, P0, R15, R249, 0x2 ;  /* 0x000000f90f767211 */ /* 0x010fc600078010ff */
[----:B------:R-:W-:Y:S01]  /*8d80*/  STL.64 [R1+0x180], R120 ;  /* 0x0001807801007387 */ /* 0x000fe20000100a00 */
[----:B------:R-:W-:-:S03]  /*8d90*/  LEA.HI.X.SX32 R119, R15, R250, 0x2, P0 ;  /* 0x000000fa0f777211 */ /* 0x000fc600000f16ff */
[----:B------:R-:W3:Y:S01]  /*8da0*/  LDL.LU R27, [R1+0x38] ;  /* 0x00003800011b7983 */ /* 0x000ee20000300800 */
[----:B------:R-:W-:-:S03]  /*8db0*/  LEA R56, P2, R7, R249, 0x2 ;  /* 0x000000f907387211 */ /* 0x000fc600078410ff */
[----:B------:R-:W-:Y:S04]  /*8dc0*/  STL.64 [R1+0x178], R58 ;  /* 0x0001783a01007387 */ /* 0x000fe80000100a00 */
[----:B------:R-:W4:Y:S01]  /*8dd0*/  LDL.LU R15, [R1+0x3c] ;  /* 0x00003c00010f7983 */ /* 0x000f220000300800 */
[CC--:B------:R-:W-:Y:S02]  /*8de0*/  LEA R116, P0, R14.reuse, R249.reuse, 0x2 ;  /* 0x000000f90e747211 */ /* 0x0c0fe400078010ff */
[-C--:B------:R-:W-:Y:S01]  /*8df0*/  LEA.HI.X.SX32 R57, R7, R250.reuse, 0x2, P2 ;  /* 0x000000fa07397211 */ /* 0x080fe200010f16ff */
[----:B------:R-:W4:Y:S01]  /*8e00*/  LDL.LU R24, [R1+0x40] ;  /* 0x0000400001187983 */ /* 0x000f220000300800 */
[----:B------:R-:W-:Y:S02]  /*8e10*/  LEA.HI.X.SX32 R117, R14, R250, 0x2, P0 ;  /* 0x000000fa0e757211 */ /* 0x000fe400000f16ff */
[-C--:B------:R-:W-:Y:S01]  /*8e20*/  LEA R54, P2, R6, R249.reuse, 0x2 ;  /* 0x000000f906367211 */ /* 0x080fe200078410ff */
[----:B------:R-:W-:Y:S04]  /*8e30*/  STL.64 [R1+0x170], R118 ;  /* 0x0001707601007387 */ /* 0x000fe80000100a00 */
[----:B------:R-:W4:Y:S01]  /*8e40*/  LDL.LU R14, [R1+0x44] ;  /* 0x00004400010e7983 */ /* 0x000f220000300800 */
[----:B------:R-:W-:-:S02]  /*8e50*/  LEA R114, P0, R21, R249, 0x2 ;  /* 0x000000f915727211 */ /* 0x000fc400078010ff */
[-C--:B------:R-:W-:Y:S01]  /*8e60*/  LEA.HI.X.SX32 R55, R6, R250.reuse, 0x2, P2 ;  /* 0x000000fa06377211 */ /* 0x080fe200010f16ff */
[----:B------:R-:W-:Y:S04]  /*8e70*/  STL.64 [R1+0x168], R56 ;  /* 0x0001683801007387 */ /* 0x000fe80000100a00 */
[----:B------:R-:W4:Y:S01]  /*8e80*/  LDL.LU R25, [R1+0x48] ;  /* 0x0000480001197983 */ /* 0x000f220000300800 */
[----:B------:R-:W-:-:S03]  /*8e90*/  LEA.HI.X.SX32 R115, R21, R250, 0x2, P0 ;  /* 0x000000fa15737211 */ /* 0x000fc600000f16ff */
[----:B------:R-:W4:Y:S04]  /*8ea0*/  LDL.LU R22, [R1+0x4c] ;  /* 0x00004c0001167983 */ /* 0x000f280000300800 */
[----:B------:R-:W-:Y:S04]  /*8eb0*/  STL.64 [R1+0x160], R116 ;  /* 0x0001607401007387 */ /* 0x000fe80000100a00 */
[----:B------:R-:W4:Y:S04]  /*8ec0*/  LDL.LU R23, [R1+0x50] ;  /* 0x0000500001177983 */ /* 0x000f280000300800 */
[----:B------:R-:W-:Y:S01]  /*8ed0*/  STL.64 [R1+0x158], R54 ;  /* 0x0001583601007387 */ /* 0x000fe20000100a00 */
[----:B------:R-:W-:-:S03]  /*8ee0*/  LEA R112, P0, R13, R249, 0x2 ;  /* 0x000000f90d707211 */ /* 0x000fc600078010ff */
[----:B------:R-:W4:Y:S01]  /*8ef0*/  LDL.LU R20, [R1+0x54] ;  /* 0x0000540001147983 */ /* 0x000f220000300800 */
[----:B------:R-:W-:-:S03]  /*8f00*/  LEA.HI.X.SX32 R113, R13, R250, 0x2, P0 ;  /* 0x000000fa0d717211 */ /* 0x000fc600000f16ff */
[----:B------:R-:W-:Y:S04]  /*8f10*/  STL.64 [R1+0x150], R114 ;  /* 0x0001507201007387 */ /* 0x000fe80000100a00 */
[----:B------:R-:W4:Y:S04]  /*8f20*/  LDL.LU R21, [R1+0x58] ;  /* 0x0000580001157983 */ /* 0x000f280000300800 */
[----:B------:R-:W4:Y:S01]  /*8f30*/  LDL.LU R13, [R1+0x5c] ;  /* 0x00005c00010d7983 */ /* 0x000f220000300800 */
[----:B------:R-:W-:-:S04]  /*8f40*/  LEA R52, P2, R16, R249, 0x2 ;  /* 0x000000f910347211 */ /* 0x000fc800078410ff */
[----:B------:R-:W-:Y:S01]  /*8f50*/  LEA.HI.X.SX32 R53, R16, R250, 0x2, P2 ;  /* 0x000000fa10357211 */ /* 0x000fe200010f16ff */
[----:B------:R-:W-:-:S04]  /*8f60*/  IMAD R10, R0, 0x2, R11 ;  /* 0x00000002000a7824 */ /* 0x000fc800078e020b */
[----:B------:R-:W-:-:S04]  /*8f70*/  IMAD R9, R0, 0x2, R10 ;  /* 0x0000000200097824 */ /* 0x000fc800078e020a */
[----:B------:R-:W-:-:S04]  /*8f80*/  IMAD R7, R0, 0x2, R9 ;  /* 0x0000000200077824 */ /* 0x000fc800078e0209 */
[----:B------:R-:W-:-:S04]  /*8f90*/  IMAD R6, R0, 0x2, R7 ;  /* 0x0000000200067824 */ /* 0x000fc800078e0207 */
[----:B------:R-:W-:Y:S01]  /*8fa0*/  IMAD R16, R0, 0x2, R6 ;  /* 0x0000000200107824 */ /* 0x000fe200078e0206 */
[----:B------:R-:W-:Y:S04]  /*8fb0*/  STL.64 [R1+0x148], R52 ;  /* 0x0001483401007387 */ /* 0x000fe80000100a00 */
[----:B------:R-:W-:Y:S01]  /*8fc0*/  STL.64 [R1+0x140], R112 ;  /* 0x0001407001007387 */ /* 0x000fe20000100a00 */
[----:B--2---:R-:W-:-:S04]  /*8fd0*/  LEA R50, P2, R8, R249, 0x2 ;  /* 0x000000f908327211 */ /* 0x004fc800078410ff */
[----:B------:R-:W-:Y:S02]  /*8fe0*/  LEA.HI.X.SX32 R51, R8, R250, 0x2, P2 ;  /* 0x000000fa08337211 */ /* 0x000fe400010f16ff */
[----:B---3--:R-:W-:-:S04]  /*8ff0*/  LEA R110, P0, R27, R249, 0x2 ;  /* 0x000000f91b6e7211 */ /* 0x008fc800078010ff */
[----:B------:R-:W-:Y:S02]  /*9000*/  LEA.HI.X.SX32 R111, R27, R250, 0x2, P0 ;  /* 0x000000fa1b6f7211 */ /* 0x000fe400000f16ff */
[----:B----4-:R-:W-:-:S04]  /*9010*/  LEA R48, P2, R15, R249, 0x2 ;  /* 0x000000f90f307211 */ /* 0x010fc800078410ff */
[----:B------:R-:W-:Y:S02]  /*9020*/  LEA.HI.X.SX32 R49, R15, R250, 0x2, P2 ;  /* 0x000000fa0f317211 */ /* 0x000fe400010f16ff */
[----:B------:R-:W-:-:S04]  /*9030*/  LEA R108, P0, R24, R249, 0x2 ;  /* 0x000000f9186c7211 */ /* 0x000fc800078010ff */
[----:B------:R-:W-:Y:S02]  /*9040*/  LEA.HI.X.SX32 R109, R24, R250, 0x2, P0 ;  /* 0x000000fa186d7211 */ /* 0x000fe400000f16ff */
[----:B------:R-:W-:-:S04]  /*9050*/  LEA R46, P2, R14, R249, 0x2 ;  /* 0x000000f90e2e7211 */ /* 0x000fc800078410ff */
[-C--:B------:R-:W-:Y:S02]  /*9060*/  LEA.HI.X.SX32 R47, R14, R250.reuse, 0x2, P2 ;  /* 0x000000fa0e2f7211 */ /* 0x080fe400010f16ff */
[CC--:B------:R-:W-:Y:S02]  /*9070*/  LEA R106, P0, R25.reuse, R249.reuse, 0x2 ;  /* 0x000000f9196a7211 */ /* 0x0c0fe400078010ff */
[CC--:B------:R-:W-:Y:S02]  /*9080*/  LEA R44, P2, R22.reuse, R249.reuse, 0x2 ;  /* 0x000000f9162c7211 */ /* 0x0c0fe400078410ff */
[-C--:B------:R-:W-:Y:S02]  /*9090*/  LEA.HI.X.SX32 R107, R25, R250.reuse, 0x2, P0 ;  /* 0x000000fa196b7211 */ /* 0x080fe400000f16ff */
[----:B------:R-:W-:Y:S02]  /*90a0*/  LEA.HI.X.SX32 R45, R22, R250, 0x2, P2 ;  /* 0x000000fa162d7211 */ /* 0x000fe400010f16ff */
[----:B------:R-:W-:-:S04]  /*90b0*/  LEA R104, P0, R23, R249, 0x2 ;  /* 0x000000f917687211 */ /* 0x000fc800078010ff */
[----:B------:R-:W-:Y:S02]  /*90c0*/  LEA.HI.X.SX32 R105, R23, R250, 0x2, P0 ;  /* 0x000000fa17697211 */ /* 0x000fe400000f16ff */
[----:B------:R-:W-:-:S04]  /*90d0*/  LEA R42, P2, R20, R249, 0x2 ;  /* 0x000000f9142a7211 */ /* 0x000fc800078410ff */
[-C--:B------:R-:W-:Y:S02]  /*90e0*/  LEA.HI.X.SX32 R43, R20, R250.reuse, 0x2, P2 ;  /* 0x000000fa142b7211 */ /* 0x080fe400010f16ff */
[-C--:B------:R-:W-:Y:S01]  /*90f0*/  LEA R102, P0, R21, R249.reuse, 0x2 ;  /* 0x000000f915667211 */ /* 0x080fe200078010ff */
[----:B------:R-:W-:Y:S01]  /*9100*/  IMAD R8, R0, 0x2, R16 ;  /* 0x0000000200087824 */ /* 0x000fe200078e0210 */
[-C--:B------:R-:W-:Y:S02]  /*9110*/  LEA R40, P2, R13, R249.reuse, 0x2 ;  /* 0x000000f90d287211 */ /* 0x080fe400078410ff */
[-C--:B------:R-:W-:Y:S02]  /*9120*/  LEA.HI.X.SX32 R103, R21, R250.reuse, 0x2, P0 ;  /* 0x000000fa15677211 */ /* 0x080fe400000f16ff */
[----:B------:R-:W-:Y:S02]  /*9130*/  LEA R100, P0, R3, R249, 0x2 ;  /* 0x000000f903647211 */ /* 0x000fe400078010ff */
[----:B------:R-:W-:-:S02]  /*9140*/  LEA.HI.X.SX32 R41, R13, R250, 0x2, P2 ;  /* 0x000000fa0d297211 */ /* 0x000fc400010f16ff */
[-C--:B------:R-:W-:Y:S01]  /*9150*/  LEA R38, P2, R12, R249.reuse, 0x2 ;  /* 0x000000f90c267211 */ /* 0x080fe200078410ff */
[----:B------:R-:W-:Y:S01]  /*9160*/  IMAD R15, R0, 0x2, R8 ;  /* 0x00000002000f7824 */ /* 0x000fe200078e0208 */
[-C--:B------:R-:W-:Y:S02]  /*9170*/  LEA.HI.X.SX32 R101, R3, R250.reuse, 0x2, P0 ;  /* 0x000000fa03657211 */ /* 0x080fe400000f16ff */
[-C--:B------:R-:W-:Y:S02]  /*9180*/  LEA R98, P0, R19, R249.reuse, 0x2 ;  /* 0x000000f913627211 */ /* 0x080fe400078010ff */
[-C--:B------:R-:W-:Y:S01]  /*9190*/  LEA.HI.X.SX32 R39, R12, R250.reuse, 0x2, P2 ;  /* 0x000000fa0c277211 */ /* 0x080fe200010f16ff */
[C---:B------:R-:W-:Y:S01]  /*91a0*/  IMAD R14, R0.reuse, 0x2, R15 ;  /* 0x00000002000e7824 */ /* 0x040fe200078e020f */
[-C--:B------:R-:W-:Y:S02]  /*91b0*/  LEA R36, P2, R5, R249.reuse, 0x2 ;  /* 0x000000f905247211 */ /* 0x080fe400078410ff */
[----:B------:R-:W-:Y:S01]  /*91c0*/  LEA.HI.X.SX32 R99, R19, R250, 0x2, P0 ;  /* 0x000000fa13637211 */ /* 0x000fe200000f16ff */
[----:B------:R-:W-:Y:S01]  /*91d0*/  IMAD R252, R0, 0x2, R14 ;  /* 0x0000000200fc7824 */ /* 0x000fe200078e020e */
[----:B------:R-:W-:-:S02]  /*91e0*/  LEA R96, P0, R18, R249, 0x2 ;  /* 0x000000f912607211 */ /* 0x000fc400078010ff */
[-C--:B------:R-:W-:Y:S02]  /*91f0*/  LEA.HI.X.SX32 R37, R5, R250.reuse, 0x2, P2 ;  /* 0x000000fa05257211 */ /* 0x080fe400010f16ff */
[-C--:B------:R-:W-:Y:S01]  /*9200*/  LEA R34, P2, R4, R249.reuse, 0x2 ;  /* 0x000000f904227211 */ /* 0x080fe200078410ff */
[----:B------:R-:W-:Y:S01]  /*9210*/  IMAD R251, R0, 0x2, R252 ;  /* 0x0000000200fb7824 */ /* 0x000fe200078e02fc */
[-C--:B------:R-:W-:Y:S02]  /*9220*/  LEA.HI.X.SX32 R97, R18, R250.reuse, 0x2, P0 ;  /* 0x000000fa12617211 */ /* 0x080fe400000f16ff */
[-C--:B------:R-:W-:Y:S02]  /*9230*/  LEA R94, P0, R17, R249.reuse, 0x2 ;  /* 0x000000f9115e7211 */ /* 0x080fe400078010ff */
[-C--:B------:R-:W-:Y:S02]  /*9240*/  LEA.HI.X.SX32 R35, R4, R250.reuse, 0x2, P2 ;  /* 0x000000fa04237211 */ /* 0x080fe400010f16ff */
[----:B------:R-:W-:Y:S01]  /*9250*/  LEA R32, P2, R11, R249, 0x2 ;  /* 0x000000f90b207211 */ /* 0x000fe200078410ff */
[----:B------:R-:W-:Y:S01]  /*9260*/  IMAD R13, R0, 0x2, R251 ;  /* 0x00000002000d7824 */ /* 0x000fe200078e02fb */
[----:B------:R-:W-:-:S02]  /*9270*/  LEA.HI.X.SX32 R95, R17, R250, 0x2, P0 ;  /* 0x000000fa115f7211 */ /* 0x000fc400000f16ff */
[-C--:B------:R-:W-:Y:S02]  /*9280*/  LEA R92, P0, R10, R249.reuse, 0x2 ;  /* 0x000000f90a5c7211 */ /* 0x080fe400078010ff */
[-C--:B------:R-:W-:Y:S02]  /*9290*/  LEA.HI.X.SX32 R33, R11, R250.reuse, 0x2, P2 ;  /* 0x000000fa0b217211 */ /* 0x080fe400010f16ff */
[-C--:B------:R-:W-:Y:S01]  /*92a0*/  LEA R30, P2, R9, R249.reuse, 0x2 ;  /* 0x000000f9091e7211 */ /* 0x080fe200078410ff */
[----:B------:R-:W-:Y:S01]  /*92b0*/  STL.64 [R1+0x138], R50 ;  /* 0x0001383201007387 */ /* 0x000fe20000100a00 */
[----:B------:R-:W-:Y:S01]  /*92c0*/  IMAD R12, R0, 0x2, R13 ;  /* 0x00000002000c7824 */ /* 0x000fe200078e020d */
[----:B------:R-:W-:Y:S02]  /*92d0*/  LEA.HI.X.SX32 R93, R10, R250, 0x2, P0 ;  /* 0x000000fa0a5d7211 */ /* 0x000fe400000f16ff */
[----:B------:R-:W-:Y:S01]  /*92e0*/  STL.64 [R1+0x130], R110 ;  /* 0x0001306e01007387 */ /* 0x000fe20000100a00 */
[----:B------:R-:W-:-:S02]  /*92f0*/  LEA R90, P0, R7, R249, 0x2 ;  /* 0x000000f9075a7211 */ /* 0x000fc400078010ff */
[-C--:B------:R-:W-:Y:S01]  /*9300*/  LEA.HI.X.SX32 R31, R9, R250.reuse, 0x2, P2 ;  /* 0x000000fa091f7211 */ /* 0x080fe200010f16ff */
[----:B------:R-:W-:Y:S01]  /*9310*/  STL.64 [R1+0x128], R48 ;  /* 0x0001283001007387 */ /* 0x000fe20000100a00 */
[----:B------:R-:W-:Y:S01]  /*9320*/  LEA R28, P2, R6, R249, 0x2 ;  /* 0x000000f9061c7211 */ /* 0x000fe200078410ff */
[----:B------:R-:W-:Y:S02]  /*9330*/  IMAD R5, R0, 0x2, R12 ;  /* 0x0000000200057824 */ /* 0x000fe400078e020c */
[----:B------:R-:W-:Y:S01]  /*9340*/  STL.64 [R1+0x120], R108 ;  /* 0x0001206c01007387 */ /* 0x000fe20000100a00 */
[----:B------:R-:W-:-:S03]  /*9350*/  LEA.HI.X.SX32 R91, R7, R250, 0x2, P0 ;  /* 0x000000fa075b7211 */ /* 0x000fc600000f16ff */
[----:B------:R-:W-:Y:S01]  /*9360*/  STL.64 [R1+0x118], R46 ;  /* 0x0001182e01007387 */ /* 0x000fe20000100a00 */
[----:B------:R-:W-:-:S03]  /*9370*/  LEA R88, P0, R16, R249, 0x2 ;  /* 0x000000f910587211 */ /* 0x000fc600078010ff */
[----:B------:R-:W-:Y:S01]  /*9380*/  STL.64 [R1+0x110], R106 ;  /* 0x0001106a01007387 */ /* 0x000fe20000100a00 */
[----:B------:R-:W-:Y:S01]  /*9390*/  LEA.HI.X.SX32 R29, R6, R250, 0x2, P2 ;  /* 0x000000fa061d7211 */ /* 0x000fe200010f16ff */
[----:B------:R-:W-:Y:S02]  /*93a0*/  IMAD R4, R0, 0x2, R5 ;  /* 0x0000000200047824 */ /* 0x000fe400078e0205 */
[----:B------:R-:W-:Y:S01]  /*93b0*/  STL.64 [R1+0x108], R44 ;  /* 0x0001082c01007387 */ /* 0x000fe20000100a00 */
[----:B------:R-:W-:-:S03]  /*93c0*/  LEA R6, P2, R8, R249, 0x2 ;  /* 0x000000f908067211 */ /* 0x000fc600078410ff */
[----:B------:R-:W-:Y:S01]  /*93d0*/  STL.64 [R1+0x100], R104 ;  /* 0x0001006801007387 */ /* 0x000fe20000100a00 */
[----:B------:R-:W-:-:S03]  /*93e0*/  LEA.HI.X.SX32 R89, R16, R250, 0x2, P0 ;  /* 0x000000fa10597211 */ /* 0x000fc600000f16ff */
[----:B------:R-:W-:Y:S01]  /*93f0*/  STL.64 [R1+0xf8], R42 ;  /* 0x0000f82a01007387 */ /* 0x000fe20000100a00 */
[----:B------:R-:W-:-:S03]  /*9400*/  IMAD R11, R0, 0x2, R4 ;  /* 0x00000002000b7824 */ /* 0x000fc600078e0204 */
[----:B------:R-:W-:Y:S01]  /*9410*/  STL.64 [R1+0xf0], R102 ;  /* 0x0000f06601007387 */ /* 0x000fe20000100a00 */
[----:B------:R-:W-:-:S03]  /*9420*/  LEA R86, P0, R15, R249, 0x2 ;  /* 0x000000f90f567211 */ /* 0x000fc600078010ff */
[----:B------:R-:W2:Y:S01]  /*9430*/  LDL.LU R3, [R1+0xb24] ;  /* 0x000b240001037983 */ /* 0x000ea20000300800 */
        /* <DEDUP_REMOVED lines=10> */
[-C--:B------:R-:W-:Y:S01]  /*94e0*/  LEA.HI.X.SX32 R25, R251, R250.reuse, 0x2, P2 ;  /* 0x000000fafb197211 */ /* 0x080fe200010f16ff */
[----:B------:R-:W-:Y:S01]  /*94f0*/  IMAD R8, R0, 0x2, R9 ;  /* 0x0000000200087824 */ /* 0x000fe200078e0209 */
[-C--:B------:R-:W-:Y:S02]  /*9500*/  LEA R22, P2, R12, R249.reuse, 0x2 ;  /* 0x000000f90c167211 */ /* 0x080fe400078410ff */
[-C--:B------:R-:W-:Y:S01]  /*9510*/  LEA.HI.X.SX32 R83, R13, R250.reuse, 0x2, P0 ;  /* 0x000000fa0d537211 */ /* 0x080fe200000f16ff */
[----:B------:R-:W-:Y:S01]  /*9520*/  IMAD R251, R0, 0x2, R8 ;  /* 0x0000000200fb7824 */ /* 0x000fe200078e0208 */
[----:B------:R-:W-:Y:S02]  /*9530*/  LEA R80, P0, R5, R249, 0x2 ;  /* 0x000000f905507211 */ /* 0x000fe400078010ff */
[----:B------:R-:W-:-:S02]  /*9540*/  LEA.HI.X.SX32 R23, R12, R250, 0x2, P2 ;  /* 0x000000fa0c177211 */ /* 0x000fc400010f16ff */
[-C--:B------:R-:W-:Y:S01]  /*9550*/  LEA R20, P2, R4, R249.reuse, 0x2 ;  /* 0x000000f904147211 */ /* 0x080fe200078410ff */
[----:B------:R-:W-:Y:S01]  /*9560*/  STL.64 [R1+0xe8], R40 ;  /* 0x0000e82801007387 */ /* 0x000fe20000100a00 */
[-C--:B------:R-:W-:Y:S01]  /*9570*/  LEA.HI.X.SX32 R81, R5, R250.reuse, 0x2, P0 ;  /* 0x000000fa05517211 */ /* 0x080fe200000f16ff */
[----:B------:R-:W-:Y:S01]  /*9580*/  IMAD R252, R0, 0x2, R251 ;  /* 0x0000000200fc7824 */ /* 0x000fe200078e02fb */
[-C--:B------:R-:W-:Y:S01]  /*9590*/  LEA R78, P0, R11, R249.reuse, 0x2 ;  /* 0x000000f90b4e7211 */ /* 0x080fe200078010ff */
[----:B------:R-:W-:Y:S01]  /*95a0*/  STL.64 [R1+0xe0], R100 ;  /* 0x0000e06401007387 */ /* 0x000fe20000100a00 */
[----:B------:R-:W-:Y:S02]  /*95b0*/  LEA.HI.X.SX32 R21, R4, R250, 0x2, P2 ;  /* 0x000000fa04157211 */ /* 0x000fe400010f16ff */
[----:B------:R-:W-:Y:S01]  /*95c0*/  LEA R4, P2, R10, R249, 0x2 ;  /* 0x000000f90a047211 */ /* 0x000fe200078410ff */
[----:B------:R-:W-:Y:S01]  /*95d0*/  STL.64 [R1+0xd8], R38 ;  /* 0x0000d82601007387 */ /* 0x000fe20000100a00 */
[----:B------:R-:W-:-:S03]  /*95e0*/  IMAD R12, R0, 0x2, R252 ;  /* 0x00000002000c7824 */ /* 0x000fc600078e02fc */
[----:B------:R-:W-:Y:S01]  /*95f0*/  STL.64 [R1+0xd0], R98 ;  /* 0x0000d06201007387 */ /* 0x000fe20000100a00 */
[----:B------:R-:W-:-:S03]  /*9600*/  LEA.HI.X.SX32 R79, R11, R250, 0x2, P0 ;  /* 0x000000fa0b4f7211 */ /* 0x000fc600000f16ff */
[----:B------:R-:W-:Y:S01]  /*9610*/  STL.64 [R1+0xc8], R36 ;  /* 0x0000c82401007387 */ /* 0x000fe20000100a00 */
[----:B------:R-:W-:-:S03]  /*9620*/  LEA R76, P0, R9, R249, 0x2 ;  /* 0x000000f9094c7211 */ /* 0x000fc600078010ff */
[----:B------:R-:W-:Y:S01]  /*9630*/  STL.64 [R1+0xc0], R96 ;  /* 0x0000c06001007387 */ /* 0x000fe20000100a00 */
[----:B------:R-:W-:-:S03]  /*9640*/  LEA.HI.X.SX32 R5, R10, R250, 0x2, P2 ;  /* 0x000000fa0a057211 */ /* 0x000fc600010f16ff */
[----:B------:R-:W-:Y:S01]  /*9650*/  STL.64 [R1+0xb8], R34 ;  /* 0x0000b82201007387 */ /* 0x000fe20000100a00 */
[----:B------:R-:W-:-:S03]  /*9660*/  LEA R18, P2, R8, R249, 0x2 ;  /* 0x000000f908127211 */ /* 0x000fc600078410ff */
        /* <DEDUP_REMOVED lines=16> */
[----:B------:R-:W-:-:S03]  /*9770*/  LEA.HI.X.SX32 R17, R252, R250, 0x2, P2 ;  /* 0x000000fafc117211 */ /* 0x000fc600010f16ff */
[----:B------:R-:W-:Y:S01]  /*9780*/  STL.64 [R1+0x70], R86 ;  /* 0x0000705601007387 */ /* 0x000fe20000100a00 */
[----:B------:R-:W-:Y:S01]  /*9790*/  IMAD R251, R0, 0x2, R10 ;  /* 0x0000000200fb7824 */ /* 0x000fe200078e020a */
[----:B------:R-:W-:Y:S02]  /*97a0*/  LEA R14, P2, R11, R249, 0x2 ;  /* 0x000000f90b0e7211 */ /* 0x000fe400078410ff */
[----:B------:R-:W-:Y:S04]  /*97b0*/  STL.64 [R1+0x68], R26 ;  /* 0x0000681a01007387 */ /* 0x000fe80000100a00 */
        /* <DEDUP_REMOVED lines=8> */
[----:B------:R-:W-:Y:S04]  /*9840*/  STL.64 [R1+0x40], R80 ;  /* 0x0000405001007387 */ /* 0x000fe80000100a00 */
[----:B------:R-:W-:Y:S01]  /*9850*/  STL.64 [R1+0x38], R20 ;  /* 0x0000381401007387 */ /* 0x000fe20000100a00 */
[----:B------:R-:W-:-:S03]  /*9860*/  LEA.HI.X.SX32 R73, R10, R250, 0x2, P0 ;  /* 0x000000fa0a497211 */ /* 0x000fc600000f16ff */
[----:B------:R-:W-:Y:S01]  /*9870*/  STL.64 [R1+0x30], R78 ;  /* 0x0000304e01007387 */ /* 0x000fe20000100a00 */
[----:B------:R-:W-:-:S03]  /*9880*/  LEA.HI.X.SX32 R13, R251, R250, 0x2, P2 ;  /* 0x000000fafb0d7211 */ /* 0x000fc600010f16ff */
[----:B------:R-:W-:Y:S04]  /*9890*/  STL.64 [R1+0x200], R4 ;  /* 0x0002000401007387 */ /* 0x000fe80000100a00 */
[----:B------:R-:W-:Y:S04]  /*98a0*/  STL.64 [R1+0x28], R76 ;  /* 0x0000284c01007387 */ /* 0x000fe80000100a00 */
[----:B------:R-:W-:Y:S04]  /*98b0*/  STL.64 [R1+0x208], R18 ;  /* 0x0002081201007387 */ /* 0x000fe80000100a00 */
[----:B------:R-:W-:Y:S04]  /*98c0*/  STL.64 [R1+0x20], R74 ;  /* 0x0000204a01007387 */ /* 0x000fe80000100a00 */
[----:B------:R-:W-:Y:S01]  /*98d0*/  STL.64 [R1+0x218], R16 ;  /* 0x0002181001007387 */ /* 0x000fe20000100a00 */
[----:B------:R-:W-:-:S03]  /*98e0*/  ISETP.NE.U32.AND P2, PT, R2, RZ, PT ;  /* 0x000000ff0200720c */ /* 0x000fc60003f45070 */
[----:B------:R1:W-:Y:S04]  /*98f0*/  STL.64 [R1+0x18], R8 ;  /* 0x0000180801007387 */ /* 0x0003e80000100a00 */
[----:B------:R-:W-:Y:S04]  /*9900*/  STL.64 [R1+0x220], R14 ;  /* 0x0002200e01007387 */ /* 0x000fe80000100a00 */
[----:B------:R3:W-:Y:S04]  /*9910*/  STL.64 [R1+0x10], R72 ;  /* 0x0000104801007387 */ /* 0x0007e80000100a00 */
[----:B------:R-:W-:Y:S04]  /*9920*/  STL.64 [R1+0x228], R12 ;  /* 0x0002280c01007387 */ /* 0x000fe80000100a00 */
[----:B------:R-:W4:Y:S01]  /*9930*/  LDL.LU R2, [R1+0xb20] ;  /* 0x000b200001027983 */ /* 0x000f220000300800 */
[----:B------:R-:W-:-:S04]  /*9940*/  IMAD R252, R0, 0x2, R251 ;  /* 0x0000000200fc7824 */ /* 0x000fc800078e02fb */
[----:B------:R-:W-:Y:S01]  /*9950*/  IMAD R0, R0, 0x2, R252 ;  /* 0x0000000200007824 */ /* 0x000fe200078e02fc */
[----:B------:R-:W-:-:S04]  /*9960*/  LEA R70, P6, R252, R249, 0x2 ;  /* 0x000000f9fc467211 */ /* 0x000fc800078c10ff */
[----:B------:R-:W-:Y:S02]  /*9970*/  LEA.HI.X.SX32 R71, R252, R250, 0x2, P6 ;  /* 0x000000fafc477211 */ /* 0x000fe400030f16ff */
[----:B------:R-:W-:-:S04]  /*9980*/  LEA R10, P6, R0, R249, 0x2 ;  /* 0x000000f9000a7211 */ /* 0x000fc800078c10ff */
[----:B------:R-:W-:Y:S01]  /*9990*/  LEA.HI.X.SX32 R11, R0, R250, 0x2, P6 ;  /* 0x000000fa000b7211 */ /* 0x000fe200030f16ff */
[----:B--2---:R-:W-:-:S05]  /*99a0*/  IMAD R3, R3, c[0x0][0x190], RZ ;  /* 0x0000640003037a24 */ /* 0x004fca00078e02ff */
[----:B------:R-:W-:-:S04]  /*99b0*/  LEA R246, P0, R3, R246, 0x2 ;  /* 0x000000f603f67211 */ /* 0x000fc800078010ff */
[----:B------:R-:W-:Y:S02]  /*99c0*/  LEA.HI.X.SX32 R247, R3, R247, 0x2, P0 ;  /* 0x000000f703f77211 */ /* 0x000fe400000f16ff */
[----:B------:R-:W2:Y:S02]  /*99d0*/  S2R R3, SR_TID.X ;  /* 0x0000000000037919 */ /* 0x000ea40000002100 */
[----:B--2---:R-:W-:-:S04]  /*99e0*/  SHF.R.U32.HI R3, RZ, 0x6, R3 ;  /* 0x00000006ff037819 */ /* 0x004fc80000011603 */
[----:B------:R-:W-:-:S04]  /*99f0*/  SGXT.U32 R3, R3, 0x1 ;  /* 0x000000010303781a */ /* 0x000fc80000000000 */
[C---:B------:R-:W-:Y:S02]  /*9a00*/  LOP3.LUT R249, R3.reuse, 0x10, RZ, 0xfc, !PT ;  /* 0x0000001003f97812 */ /* 0x040fe400078efcff */
[----:B------:R-:W-:Y:S02]  /*9a10*/  LOP3.LUT R0, R3, 0x14, RZ, 0xfc, !PT ;  /* 0x0000001403007812 */ /* 0x000fe400078efcff */
[----:B------:R-:W-:Y:S02]  /*9a20*/  ISETP.GE.AND P0, PT, R249, c[0x0][0x180], PT ;  /* 0x00006000f9007a0c */ /* 0x000fe40003f06270 */
[C---:B------:R-:W-:Y:S02]  /*9a30*/  LOP3.LUT R250, R3.reuse, 0x18, RZ, 0xfc, !PT ;  /* 0x0000001803fa7812 */ /* 0x040fe400078efcff */
[----:B------:R-:W-:Y:S02]  /*9a40*/  ISETP.GE.AND P6, PT, R0, c[0x0][0x180], PT ;  /* 0x0000600000007a0c */ /* 0x000fe40003fc6270 */
[----:B------:R-:W-:-:S02]  /*9a50*/  LOP3.LUT R0, R3, 0x1c, RZ, 0xfc, !PT ;  /* 0x0000001c03007812 */ /* 0x000fc400078efcff */
[----:B------:R-:W-:Y:S02]  /*9a60*/  SEL R249, R248, RZ, !P0 ;  /* 0x000000fff8f97207 */ /* 0x000fe40004000000 */
[----:B------:R-:W-:Y:S02]  /*9a70*/  ISETP.GE.AND P0, PT, R250, c[0x0][0x180], PT ;  /* 0x00006000fa007a0c */ /* 0x000fe40003f06270 */
[----:B------:R-:W-:Y:S02]  /*9a80*/  SEL R251, R248, RZ, !P6 ;  /* 0x000000fff8fb7207 */ /* 0x000fe40007000000 */
[----:B------:R-:W-:Y:S02]  /*9a90*/  ISETP.GE.AND P6, PT, R0, c[0x0][0x180], PT ;  /* 0x0000600000007a0c */ /* 0x000fe40003fc6270 */
[----:B------:R-:W-:Y:S02]  /*9aa0*/  SEL R250, R248, RZ, !P0 ;  /* 0x000000fff8fa7207 */ /* 0x000fe40004000000 */
[----:B------:R-:W-:-:S02]  /*9ab0*/  LOP3.LUT R252, R3, 0x20, RZ, 0xfc, !PT ;  /* 0x0000002003fc7812 */ /* 0x000fc400078efcff */
[----:B------:R-:W-:Y:S02]  /*9ac0*/  ISETP.NE.U32.AND P0, PT, R251, RZ, PT ;  /* 0x000000fffb00720c */ /* 0x000fe40003f05070 */
[C---:B------:R-:W-:Y:S02]  /*9ad0*/  LOP3.LUT R0, R3.reuse, 0x24, RZ, 0xfc, !PT ;  /* 0x0000002403007812 */ /* 0x040fe400078efcff */
[----:B------:R-:W-:Y:S01]  /*9ae0*/  LOP3.LUT R251, R3, 0x28, RZ, 0xfc, !PT ;  /* 0x0000002803fb7812 */ /* 0x000fe200078efcff */
[----:B----4-:R2:W-:Y:S01]  /*9af0*/  LDGSTS.E [R2+0x20000], [R130.64], P3 ;  /* 0x2000000082027fae */ /* 0x0105e2000992184c */
[----:B------:R-:W-:Y:S02]  /*9b00*/  ISETP.NE.U32.AND P3, PT, R249, RZ, PT ;  /* 0x000000fff900720c */ /* 0x000fe40003f65070 */
[----:B------:R-:W-:Y:S01]  /*9b10*/  SEL R249, R248, RZ, !P6 ;  /* 0x000000fff8f97207 */ /* 0x000fe20007000000 */
[----:B------:R4:W-:Y:S01]  /*9b20*/  LDGSTS.E [R2+0x20400], [R128.64], P4 ;  /* 0x2040000080027fae */ /* 0x0009e2000a12184c */
[----:B------:R-:W-:-:S03]  /*9b30*/  ISETP.NE.U32.AND P6, PT, R250, RZ, PT ;  /* 0x000000fffa00720c */ /* 0x000fc60003fc5070 */
[----:B------:R1:W-:Y:S01]  /*9b40*/  LDGSTS.E [R2+0x20800], [R126.64], P5 ;  /* 0x208000007e027fae */ /* 0x0003e2000a92184c */
[----:B------:R-:W-:Y:S02]  /*9b50*/  ISETP.GE.AND P5, PT, R252, c[0x0][0x180], PT ;  /* 0x00006000fc007a0c */ /* 0x000fe40003fa6270 */
[----:B------:R-:W-:Y:S01]  /*9b60*/  ISETP.NE.U32.AND P4, PT, R249, RZ, PT ;  /* 0x000000fff900720c */ /* 0x000fe20003f85070 */
[----:B------:R1:W-:Y:S01]  /*9b70*/  LDGSTS.E [R2+0x20c00], [R124.64], P2 ;  /* 0x20c000007c027fae */ /* 0x0003e2000912184c */
[----:B------:R-:W-:Y:S02]  /*9b80*/  ISETP.GE.AND P2, PT, R0, c[0x0][0x180], PT ;  /* 0x0000600000007a0c */ /* 0x000fe40003f46270 */
[C---:B------:R-:W-:Y:S01]  /*9b90*/  SEL R249, R248.reuse, RZ, !P5 ;  /* 0x000000fff8f97207 */ /* 0x040fe20006800000 */
[----:B------:R1:W-:Y:S01]  /*9ba0*/  LDGSTS.E [R2+0x21000], [R122.64], P3 ;  /* 0x210000007a027fae */ /* 0x0003e2000992184c */
[----:B------:R-:W-:Y:S02]  /*9bb0*/  LOP3.LUT R0, R3, 0x2c, RZ, 0xfc, !PT ;  /* 0x0000002c03007812 */ /* 0x000fe400078efcff */
[----:B------:R-:W-:Y:S01]  /*9bc0*/  ISETP.GE.AND P5, PT, R251, c[0x0][0x180], PT ;  /* 0x00006000fb007a0c */ /* 0x000fe20003fa6270 */
[----:B------:R1:W-:Y:S01]  /*9bd0*/  LDGSTS.E [R2+0x21400], [R120.64], P0 ;  /* 0x2140000078027fae */ /* 0x0003e2000812184c */
[----:B------:R-:W-:-:S02]  /*9be0*/  SEL R251, R248, RZ, !P2 ;  /* 0x000000fff8fb7207 */ /* 0x000fc40005000000 */
[----:B------:R-:W-:Y:S01]  /*9bf0*/  ISETP.NE.U32.AND P2, PT, R249, RZ, PT ;  /* 0x000000fff900720c */ /* 0x000fe20003f45070 */
[----:B------:R1:W-:Y:S01]  /*9c00*/  LDGSTS.E [R2+0x21800], [R118.64], P6 ;  /* 0x2180000076027fae */ /* 0x0003e2000b12184c */
[----:B------:R-:W-:Y:S02]  /*9c10*/  ISETP.GE.AND P3, PT, R0, c[0x0][0x180], PT ;  /* 0x0000600000007a0c */ /* 0x000fe40003f66270 */
[----:B------:R-:W-:Y:S01]  /*9c20*/  LOP3.LUT R252, R3, 0x30, RZ, 0xfc, !PT ;  /* 0x0000003003fc7812 */ /* 0x000fe200078efcff */
[----:B------:R1:W-:Y:S01]  /*9c30*/  LDGSTS.E [R2+0x21c00], [R116.64], P4 ;  /* 0x21c0000074027fae */ /* 0x0003e2000a12184c */
[C---:B------:R-:W-:Y:S02]  /*9c40*/  SEL R250, R248.reuse, RZ, !P5 ;  /* 0x000000fff8fa7207 */ /* 0x040fe40006800000 */
[----:B------:R-:W-:Y:S02]  /*9c50*/  SEL R249, R248, RZ, !P3 ;  /* 0x000000fff8f97207 */ /* 0x000fe40005800000 */
[----:B------:R-:W-:-:S02]  /*9c60*/  ISETP.NE.U32.AND P5, PT, R251, RZ, PT ;  /* 0x000000fffb00720c */ /* 0x000fc40003fa5070 */
[----:B------:R-:W-:Y:S01]  /*9c70*/  ISETP.GE.AND P6, PT, R252, c[0x0][0x180], PT ;  /* 0x00006000fc007a0c */ /* 0x000fe20003fc6270 */
[----:B------:R1:W-:Y:S01]  /*9c80*/  LDGSTS.E [R2+0x22000], [R114.64], P2 ;  /* 0x2200000072027fae */ /* 0x0003e2000912184c */
[----:B------:R-:W-:Y:S02]  /*9c90*/  ISETP.NE.U32.AND P3, PT, R250, RZ, PT ;  /* 0x000000fffa00720c */ /* 0x000fe40003f65070 */
[----:B------:R-:W-:Y:S02]  /*9ca0*/  LOP3.LUT R0, R3, 0x34, RZ, 0xfc, !PT ;  /* 0x0000003403007812 */ /* 0x000fe400078efcff */
[----:B------:R-:W-:Y:S02]  /*9cb0*/  ISETP.NE.U32.AND P0, PT, R249, RZ, PT ;  /* 0x000000fff900720c */ /* 0x000fe40003f05070 */
[----:B------:R-:W-:Y:S02]  /*9cc0*/  LOP3.LUT R251, R3, 0x38, RZ, 0xfc, !PT ;  /* 0x0000003803fb7812 */ /* 0x000fe400078efcff */
[----:B------:R-:W-:Y:S01]  /*9cd0*/  SEL R249, R248, RZ, !P6 ;  /* 0x000000fff8f97207 */ /* 0x000fe20007000000 */
[----:B------:R1:W-:Y:S01]  /*9ce0*/  LDGSTS.E [R2+0x22400], [R112.64], P5 ;  /* 0x2240000070027fae */ /* 0x0003e2000a92184c */
[----:B------:R-:W-:-:S02]  /*9cf0*/  ISETP.GE.AND P4, PT, R0, c[0x0][0x180], PT ;  /* 0x0000600000007a0c */ /* 0x000fc40003f86270 */
[----:B------:R-:W-:Y:S01]  /*9d00*/  LOP3.LUT R0, R3, 0x3c, RZ, 0xfc, !PT ;  /* 0x0000003c03007812 */ /* 0x000fe200078efcff */
[----:B------:R1:W-:Y:S01]  /*9d10*/  LDGSTS.E [R2+0x22800], [R110.64], P3 ;  /* 0x228000006e027fae */ /* 0x0003e2000992184c */
[----:B------:R-:W-:Y:S02]  /*9d20*/  ISETP.GE.AND P6, PT, R251, c[0x0][0x180], PT ;  /* 0x00006000fb007a0c */ /* 0x000fe40003fc6270 */
[----:B------:R-:W-:Y:S01]  /*9d30*/  ISETP.NE.U32.AND P2, PT, R249, RZ, PT ;  /* 0x000000fff900720c */ /* 0x000fe20003f45070 */
[----:B------:R1:W-:Y:S01]  /*9d40*/  LDGSTS.E [R2+0x22c00], [R108.64], P0 ;  /* 0x22c000006c027fae */ /* 0x0003e2000812184c */
[----:B------:R-:W-:Y:S02]  /*9d50*/  SEL R251, R248, RZ, !P4 ;  /* 0x000000fff8fb7207 */ /* 0x000fe40006000000 */
[----:B------:R-:W-:Y:S02]  /*9d60*/  ISETP.GE.AND P4, PT, R0, c[0x0][0x180], PT ;  /* 0x0000600000007a0c */ /* 0x000fe40003f86270 */
[----:B------:R-:W-:-:S02]  /*9d70*/  LOP3.LUT R252, R3, 0x40, RZ, 0xfc, !PT ;  /* 0x0000004003fc7812 */ /* 0x000fc400078efcff */
[C---:B------:R-:W-:Y:S02]  /*9d80*/  SEL R250, R248.reuse, RZ, !P6 ;  /* 0x000000fff8fa7207 */ /* 0x040fe40007000000 */
[----:B------:R-:W-:Y:S02]  /*9d90*/  LOP3.LUT R0, R3, 0x44, RZ, 0xfc, !PT ;  /* 0x0000004403007812 */ /* 0x000fe400078efcff */
[----:B------:R-:W-:Y:S01]  /*9da0*/  ISETP.NE.U32.AND P6, PT, R251, RZ, PT ;  /* 0x000000fffb00720c */ /* 0x000fe20003fc5070 */
[----:B------:R1:W-:Y:S01]  /*9db0*/  LDGSTS.E [R2+0x23000], [R106.64], P2 ;  /* 0x230000006a027fae */ /* 0x0003e2000912184c */
[----:B------:R-:W-:Y:S02]  /*9dc0*/  SEL R249, R248, RZ, !P4 ;  /* 0x000000fff8f97207 */ /* 0x000fe40006000000 */
[----:B------:R-:W-:Y:S02]  /*9dd0*/  ISETP.GE.AND P3, PT, R252, c[0x0][0x180], PT ;  /* 0x00006000fc007a0c */ /* 0x000fe40003f66270 */
[----:B------:R-:W-:-:S02]  /*9de0*/  ISETP.NE.U32.AND P4, PT, R250, RZ, PT ;  /* 0x000000fffa00720c */ /* 0x000fc40003f85070 */
[----:B------:R-:W-:Y:S02]  /*9df0*/  LOP3.LUT R251, R3, 0x48, RZ, 0xfc, !PT ;  /* 0x0000004803fb7812 */ /* 0x000fe400078efcff */
[----:B------:R-:W-:Y:S02]  /*9e00*/  ISETP.GE.AND P0, PT, R0, c[0x0][0x180], PT ;  /* 0x0000600000007a0c */ /* 0x000fe40003f06270 */
[----:B------:R-:W-:Y:S01]  /*9e10*/  ISETP.NE.U32.AND P5, PT, R249, RZ, PT ;  /* 0x000000fff900720c */ /* 0x000fe20003fa5070 */
[----:B------:R1:W-:Y:S01]  /*9e20*/  LDGSTS.E [R2+0x23400], [R104.64], P6 ;  /* 0x2340000068027fae */ /* 0x0003e2000b12184c */
[----:B------:R-:W-:Y:S02]  /*9e30*/  LOP3.LUT R0, R3, 0x4c, RZ, 0xfc, !PT ;  /* 0x0000004c03007812 */ /* 0x000fe400078efcff */
[----:B------:R-:W-:Y:S02]  /*9e40*/  SEL R249, R248, RZ, !P3 ;  /* 0x000000fff8f97207 */ /* 0x000fe40005800000 */
[----:B------:R-:W-:Y:S01]  /*9e50*/  ISETP.GE.AND P3, PT, R251, c[0x0][0x180], PT ;  /* 0x00006000fb007a0c */ /* 0x000fe20003f66270 */
[----:B------:R1:W-:Y:S01]  /*9e60*/  LDGSTS.E [R2+0x23800], [R102.64], P4 ;  /* 0x2380000066027fae */ /* 0x0003e2000a12184c */
[----:B------:R-:W-:-:S02]  /*9e70*/  ISETP.GE.AND P2, PT, R0, c[0x0][0x180], PT ;  /* 0x0000600000007a0c */ /* 0x000fc40003f46270 */
[C---:B------:R-:W-:Y:S02]  /*9e80*/  SEL R251, R248.reuse, RZ, !P0 ;  /* 0x000000fff8fb7207 */ /* 0x040fe40004000000 */
[----:B------:R-:W-:Y:S01]  /*9e90*/  ISETP.NE.U32.AND P0, PT, R249, RZ, PT ;  /* 0x000000fff900720c */ /* 0x000fe20003f05070 */
[----:B------:R1:W-:Y:S01]  /*9ea0*/  LDGSTS.E [R2+0x23c00], [R100.64], P5 ;  /* 0x23c0000064027fae */ /* 0x0003e2000a92184c */
[C---:B------:R-:W-:Y:S02]  /*9eb0*/  SEL R250, R248.reuse, RZ, !P3 ;  /* 0x000000fff8fa7207 */ /* 0x040fe40005800000 */
[----:B------:R-:W-:Y:S02]  /*9ec0*/  SEL R249, R248, RZ, !P2 ;  /* 0x000000fff8f97207 */ /* 0x000fe40005000000 */
[----:B------:R-:W-:Y:S02]  /*9ed0*/  LOP3.LUT R252, R3, 0x50, RZ, 0xfc, !PT ;  /* 0x0000005003fc7812 */ /* 0x000fe400078efcff */
[----:B------:R-:W-:-:S02]  /*9ee0*/  ISETP.NE.U32.AND P3, PT, R251, RZ, PT ;  /* 0x000000fffb00720c */ /* 0x000fc40003f65070 */
[----:B------:R-:W-:Y:S02]  /*9ef0*/  ISETP.NE.U32.AND P6, PT, R250, RZ, PT ;  /* 0x000000fffa00720c */ /* 0x000fe40003fc5070 */
[----:B------:R-:W-:Y:S01]  /*9f00*/  LOP3.LUT R0, R3, 0x54, RZ, 0xfc, !PT ;  /* 0x0000005403007812 */ /* 0x000fe200078efcff */
[----:B------:R1:W-:Y:S01]  /*9f10*/  LDGSTS.E [R2+0x24000], [R98.64], P0 ;  /* 0x2400000062027fae */ /* 0x0003e2000812184c */
[----:B------:R-:W-:Y:S02]  /*9f20*/  ISETP.NE.U32.AND P2, PT, R249, RZ, PT ;  /* 0x000000fff900720c */ /* 0x000fe40003f45070 */
[----:B------:R-:W-:Y:S02]  /*9f30*/  ISETP.GE.AND P4, PT, R252, c[0x0][0x180], PT ;  /* 0x00006000fc007a0c */ /* 0x000fe40003f86270 */
[C---:B------:R-:W-:Y:S02]  /*9f40*/  LOP3.LUT R251, R3.reuse, 0x58, RZ, 0xfc, !PT ;  /* 0x0000005803fb7812 */ /* 0x040fe400078efcff */
[----:B------:R-:W-:Y:S01]  /*9f50*/  ISETP.GE.AND P5, PT, R0, c[0x0][0x180], PT ;  /* 0x0000600000007a0c */ /* 0x000fe20003fa6270 */
[----:B------:R1:W-:Y:S01]  /*9f60*/  LDGSTS.E [R2+0x24400], [R96.64], P3 ;  /* 0x2440000060027fae */ /* 0x0003e2000992184c */
[----:B------:R-:W-:-:S02]  /*9f70*/  LOP3.LUT R0, R3, 0x5c, RZ, 0xfc, !PT ;  /* 0x0000005c03007812 */ /* 0x000fc400078efcff */
[C---:B------:R-:W-:Y:S01]  /*9f80*/  SEL R249, R248.reuse, RZ, !P4 ;  /* 0x000000fff8f97207 */ /* 0x040fe20006000000 */
[----:B------:R1:W-:Y:S01]  /*9f90*/  LDGSTS.E [R2+0x24800], [R94.64], P6 ;  /* 0x248000005e027fae */ /* 0x0003e2000b12184c */
[----:B------:R-:W-:Y:S02]  /*9fa0*/  ISETP.GE.AND P4, PT, R251, c[0x0][0x180], PT ;  /* 0x00006000fb007a0c */ /* 0x000fe40003f86270 */
[----:B------:R-:W-:Y:S01]  /*9fb0*/  SEL R251, R248, RZ, !P5 ;  /* 0x000000fff8fb7207 */ /* 0x000fe20006800000 */
[----:B------:R1:W-:Y:S01]  /*9fc0*/  LDGSTS.E [R2+0x24c00], [R92.64], P2 ;  /* 0x24c000005c027fae */ /* 0x0003e2000912184c */
[----:B------:R-:W-:Y:S02]  /*9fd0*/  ISETP.GE.AND P5, PT, R0, c[0x0][0x180], PT ;  /* 0x0000600000007a0c */ /* 0x000fe40003fa6270 */
[----:B------:R-:W-:Y:S02]  /*9fe0*/  ISETP.NE.U32.AND P0, PT, R249, RZ, PT ;  /* 0x000000fff900720c */ /* 0x000fe40003f05070 */
[----:B------:R-:W-:-:S02]  /*9ff0*/  LOP3.LUT R252, R3, 0x60, RZ, 0xfc, !PT ;  /* 0x0000006003fc7812 */ /* 0x000fc400078efcff */
[C---:B------:R-:W-:Y:S02]  /*a000*/  SEL R250, R248.reuse, RZ, !P4 ;  /* 0x000000fff8fa7207 */ /* 0x040fe40006000000 */
[----:B------:R-:W-:Y:S02]  /*a010*/  LOP3.LUT R0, R3, 0x64, RZ, 0xfc, !PT ;  /* 0x0000006403007812 */ /* 0x000fe400078efcff */
[----:B------:R-:W-:Y:S02]  /*a020*/  SEL R249, R248, RZ, !P5 ;  /* 0x000000fff8f97207 */ /* 0x000fe40006800000 */
[----:B------:R-:W-:Y:S02]  /*a030*/  ISETP.NE.U32.AND P4, PT, R251, RZ, PT ;  /* 0x000000fffb00720c */ /* 0x000fe40003f85070 */
[----:B------:R-:W-:Y:S01]  /*a040*/  ISETP.GE.AND P6, PT, R252, c[0x0][0x180], PT ;  /* 0x00006000fc007a0c */ /* 0x000fe20003fc6270 */
[----:B------:R1:W-:Y:S01]  /*a050*/  LDGSTS.E [R2+0x25000], [R90.64], P0 ;  /* 0x250000005a027fae */ /* 0x0003e2000812184c */
[----:B------:R-:W-:-:S02]  /*a060*/  ISETP.NE.U32.AND P5, PT, R250, RZ, PT ;  /* 0x000000fffa00720c */ /* 0x000fc40003fa5070 */
[----:B------:R-:W-:Y:S02]  /*a070*/  LOP3.LUT R251, R3, 0x68, RZ, 0xfc, !PT ;  /* 0x0000006803fb7812 */ /* 0x000fe400078efcff */
[----:B------:R-:W-:Y:S02]  /*a080*/  ISETP.GE.AND P2, PT, R0, c[0x0][0x180], PT ;  /* 0x0000600000007a0c */ /* 0x000fe40003f46270 */
[----:B------:R-:W-:Y:S02]  /*a090*/  ISETP.NE.U32.AND P3, PT, R249, RZ, PT ;  /* 0x000000fff900720c */ /* 0x000fe40003f65070 */
[----:B------:R-:W-:Y:S01]  /*a0a0*/  LOP3.LUT R0, R3, 0x6c, RZ, 0xfc, !PT ;  /* 0x0000006c03007812 */ /* 0x000fe200078efcff */
[----:B------:R1:W-:Y:S01]  /*a0b0*/  LDGSTS.E [R2+0x25400], [R88.64], P4 ;  /* 0x2540000058027fae */ /* 0x0003e2000a12184c */
[C---:B------:R-:W-:Y:S02]  /*a0c0*/  SEL R249, R248.reuse, RZ, !P6 ;  /* 0x000000fff8f97207 */ /* 0x040fe40007000000 */
[----:B------:R-:W-:Y:S01]  /*a0d0*/  ISETP.GE.AND P6, PT, R251, c[0x0][0x180], PT ;  /* 0x00006000fb007a0c */ /* 0x000fe20003fc6270 */
[----:B------:R1:W-:Y:S01]  /*a0e0*/  LDGSTS.E [R2+0x25800], [R86.64], P5 ;  /* 0x2580000056027fae */ /* 0x0003e2000a92184c */
[----:B------:R-:W-:-:S02]  /*a0f0*/  SEL R251, R248, RZ, !P2 ;  /* 0x000000fff8fb7207 */ /* 0x000fc40005000000 */
[----:B------:R-:W-:Y:S02]  /*a100*/  ISETP.GE.AND P2, PT, R0, c[0x0][0x180], PT ;  /* 0x0000600000007a0c */ /* 0x000fe40003f46270 */
[C---:B------:R-:W-:Y:S01]  /*a110*/  SEL R250, R248.reuse, RZ, !P6 ;  /* 0x000000fff8fa7207 */ /* 0x040fe20007000000 */
[----:B------:R1:W-:Y:S01]  /*a120*/  LDGSTS.E [R2+0x25c00], [R84.64], P3 ;  /* 0x25c0000054027fae */ /* 0x0003e2000992184c */
[----:B------:R-:W-:Y:S02]  /*a130*/  ISETP.NE.U32.AND P0, PT, R249, RZ, PT ;  /* 0x000000fff900720c */ /* 0x000fe40003f05070 */
[----:B------:R-:W-:Y:S02]  /*a140*/  SEL R249, R248, RZ, !P2 ;  /* 0x000000fff8f97207 */ /* 0x000fe40005000000 */
[----:B------:R-:W-:Y:S02]  /*a150*/  LOP3.LUT R252, R3, 0x70, RZ, 0xfc, !PT ;  /* 0x0000007003fc7812 */ /* 0x000fe400078efcff */
[----:B------:R-:W-:-:S02]  /*a160*/  ISETP.NE.U32.AND P6, PT, R251, RZ, PT ;  /* 0x000000fffb00720c */ /* 0x000fc40003fc5070 */
[----:B------:R-:W-:Y:S02]  /*a170*/  ISETP.NE.U32.AND P2, PT, R250, RZ, PT ;  /* 0x000000fffa00720c */ /* 0x000fe40003f45070 */
[----:B------:R-:W-:Y:S02]  /*a180*/  LOP3.LUT R0, R3, 0x74, RZ, 0xfc, !PT ;  /* 0x0000007403007812 */ /* 0x000fe400078efcff */
[----:B------:R-:W-:Y:S01]  /*a190*/  ISETP.NE.U32.AND P4, PT, R249, RZ, PT ;  /* 0x000000fff900720c */ /* 0x000fe20003f85070 */
[----:B------:R1:W-:Y:S01]  /*a1a0*/  LDGSTS.E [R2+0x26000], [R82.64], P0 ;  /* 0x2600000052027fae */ /* 0x0003e2000812184c */
        /* <DEDUP_REMOVED lines=11> */
[----:B------:R-:W-:Y:S02]  /*a260*/  LOP3.LUT R252, R3, 0x2, RZ, 0xfc, !PT ;  /* 0x0000000203fc7812 */ /* 0x000fe400078efcff */
[----:B------:R-:W-:-:S02]  /*a270*/  SEL R250, R248, RZ, !P5 ;  /* 0x000000fff8fa7207 */ /* 0x000fc40006800000 */
[----:B------:R-:W-:Y:S02]  /*a280*/  ISETP.NE.U32.AND P0, PT, R249, RZ, PT ;  /* 0x000000fff900720c */ /* 0x000fe40003f05070 */
[----:B------:R-:W-:Y:S02]  /*a290*/  LOP3.LUT R0, R3, 0x6, RZ, 0xfc, !PT ;  /* 0x0000000603007812 */ /* 0x000fe400078efcff */
[----:B------:R-:W-:Y:S02]  /*a2a0*/  ISETP.NE.U32.AND P5, PT, R251, RZ, PT ;  /* 0x000000fffb00720c */ /* 0x000fe40003fa5070 */
[----:B------:R-:W-:Y:S02]  /*a2b0*/  SEL R249, R248, RZ, !P3 ;  /* 0x000000fff8f97207 */ /* 0x000fe40005800000 */
[----:B------:R-:W-:Y:S02]  /*a2c0*/  ISETP.GE.AND P2, PT, R252, c[0x0][0x180], PT ;  /* 0x00006000fc007a0c */ /* 0x000fe40003f46270 */
[----:B------:R-:W-:-:S02]  /*a2d0*/  ISETP.NE.U32.AND P6, PT, R250, RZ, PT ;  /* 0x000000fffa00720c */ /* 0x000fc40003fc5070 */
[----:B------:R-:W-:Y:S01]  /*a2e0*/  LOP3.LUT R251, R3, 0xa, RZ, 0xfc, !PT ;  /* 0x0000000a03fb7812 */ /* 0x000fe200078efcff */
[----:B------:R1:W-:Y:S01]  /*a2f0*/  LDGSTS.E [R2+0x27000], [R74.64], P0 ;  /* 0x270000004a027fae */ /* 0x0003e2000812184c */
[----:B------:R-:W-:Y:S02]  /*a300*/  ISETP.GE.AND P4, PT, R0, c[0x0][0x180], PT ;  /* 0x0000600000007a0c */ /* 0x000fe40003f86270 */
[----:B------:R-:W-:Y:S01]  /*a310*/  ISETP.NE.U32.AND P3, PT, R249, RZ, PT ;  /* 0x000000fff900720c */ /* 0x000fe20003f65070 */
[----:B------:R1:W-:Y:S01]  /*a320*/  LDGSTS.E [R2+0x27400], [R8.64], P5 ;  /* 0x2740000008027fae */ /* 0x0003e2000a92184c */
[C---:B------:R-:W-:Y:S02]  /*a330*/  SEL R249, R248.reuse, RZ, !P2 ;  /* 0x000000fff8f97207 */ /* 0x040fe40005000000 */
[----:B------:R-:W-:Y:S02]  /*a340*/  ISETP.GE.AND P2, PT, R251, c[0x0][0x180], PT ;  /* 0x00006000fb007a0c */ /* 0x000fe40003f46270 */
[----:B------:R-:W-:Y:S01]  /*a350*/  LOP3.LUT R0, R3, 0xe, RZ, 0xfc, !PT ;  /* 0x0000000e03007812 */ /* 0x000fe200078efcff */
[----:B------:R3:W-:Y:S01]  /*a360*/  LDGSTS.E [R2+0x27800], [R72.64], P6 ;  /* 0x2780000048027fae */ /* 0x0007e2000b12184c */
[----:B------:R-:W-:-:S02]  /*a370*/  SEL R251, R248, RZ, !P4 ;  /* 0x000000fff8fb7207 */ /* 0x000fc40006000000 */
[----:B------:R-:W-:Y:S02]  /*a380*/  SEL R250, R248, RZ, !P2 ;  /* 0x000000fff8fa7207 */ /* 0x000fe40005000000 */
[----:B------:R-:W-:Y:S01]  /*a390*/  ISETP.GE.AND P4, PT, R0, c[0x0][0x180], PT ;  /* 0x0000600000007a0c */ /* 0x000fe20003f86270 */
[----:B------:R2:W-:Y:S01]  /*a3a0*/  LDGSTS.E [R2+0x27c00], [R70.64], P3 ;  /* 0x27c0000046027fae */ /* 0x0005e2000992184c */
[----:B------:R-:W-:Y:S02]  /*a3b0*/  ISETP.NE.U32.AND P2, PT, R251, RZ, PT ;  /* 0x000000fffb00720c */ /* 0x000fe40003f45070 */
[----:B------:R-:W-:Y:S02]  /*a3c0*/  LOP3.LUT R251, R3, 0x12, RZ, 0xfc, !PT ;  /* 0x0000001203fb7812 */ /* 0x000fe400078efcff */
[----:B------:R-:W-:Y:S02]  /*a3d0*/  ISETP.NE.U32.AND P0, PT, R249, RZ, PT ;  /* 0x000000fff900720c */ /* 0x000fe40003f05070 */
[----:B-1----:R-:W-:-:S02]  /*a3e0*/  LOP3.LUT R9, R3, 0x16, RZ, 0xfc, !PT ;  /* 0x0000001603097812 */ /* 0x002fc400078efcff */
[----:B------:R-:W-:Y:S02]  /*a3f0*/  SEL R249, R248, RZ, !P4 ;  /* 0x000000fff8f97207 */ /* 0x000fe40006000000 */
[----:B------:R-:W-:Y:S02]  /*a400*/  ISETP.GE.AND P6, PT, R251, c[0x0][0x180], PT ;  /* 0x00006000fb007a0c */ /* 0x000fe40003fc6270 */
[----:B------:R-:W-:Y:S02]  /*a410*/  ISETP.NE.U32.AND P5, PT, R250, RZ, PT ;  /* 0x000000fffa00720c */ /* 0x000fe40003fa5070 */
[----:B------:R-:W-:Y:S02]  /*a420*/  LOP3.LUT R8, R3, 0x1a, RZ, 0xfc, !PT ;  /* 0x0000001a03087812 */ /* 0x000fe400078efcff */
[----:B------:R-:W-:Y:S02]  /*a430*/  ISETP.GE.AND P3, PT, R9, c[0x0][0x180], PT ;  /* 0x0000600009007a0c */ /* 0x000fe40003f66270 */
[----:B------:R-:W-:-:S02]  /*a440*/  ISETP.NE.U32.AND P4, PT, R249, RZ, PT ;  /* 0x000000fff900720c */ /* 0x000fc40003f85070 */
[----:B------:R-:W-:Y:S02]  /*a450*/  SEL R249, R248, RZ, !P6 ;  /* 0x000000fff8f97207 */ /* 0x000fe40007000000 */
[----:B------:R-:W-:Y:S02]  /*a460*/  ISETP.GE.AND P6, PT, R8, c[0x0][0x180], PT ;  /* 0x0000600008007a0c */ /* 0x000fe40003fc6270 */
[----:B------:R-:W-:Y:S02]  /*a470*/  LOP3.LUT R0, R3, 0x1e, RZ, 0xfc, !PT ;  /* 0x0000001e03007812 */ /* 0x000fe400078efcff */
[----:B------:R-:W-:Y:S02]  /*a480*/  SEL R251, R248, RZ, !P3 ;  /* 0x000000fff8fb7207 */ /* 0x000fe40005800000 */
[----:B------:R-:W-:Y:S02]  /*a490*/  LOP3.LUT R9, R2, 0x40, RZ, 0x3c, !PT ;  /* 0x0000004002097812 */ /* 0x000fe400078e3cff */
[----:B------:R-:W-:-:S02]  /*a4a0*/  SEL R250, R248, RZ, !P6 ;  /* 0x000000fff8fa7207 */ /* 0x000fc40007000000 */
[----:B------:R-:W-:Y:S01]  /*a4b0*/  ISETP.GE.AND P3, PT, R0, c[0x0][0x180], PT ;  /* 0x0000600000007a0c */ /* 0x000fe20003f66270 */
[----:B------:R1:W-:Y:S01]  /*a4c0*/  LDGSTS.E [R9+0x20200], [R68.64], P0 ;  /* 0x2020000044097fae */ /* 0x0003e2000812184c */
[----:B------:R-:W-:Y:S02]  /*a4d0*/  ISETP.NE.U32.AND P6, PT, R251, RZ, PT ;  /* 0x000000fffb00720c */ /* 0x000fe40003fc5070 */
[----:B------:R-:W-:Y:S01]  /*a4e0*/  LOP3.LUT R251, R3, 0x22, RZ, 0xfc, !PT ;  /* 0x0000002203fb7812 */ /* 0x000fe200078efcff */
[----:B------:R1:W-:Y:S01]  /*a4f0*/  LDGSTS.E [R9+0x20600], [R66.64], P2 ;  /* 0x2060000042097fae */ /* 0x0003e2000912184c */
[----:B------:R-:W-:Y:S02]  /*a500*/  ISETP.NE.U32.AND P0, PT, R249, RZ, PT ;  /* 0x000000fff900720c */ /* 0x000fe40003f05070 */
[----:B------:R-:W-:Y:S01]  /*a510*/  LOP3.LUT R0, R3, 0x26, RZ, 0xfc, !PT ;  /* 0x0000002603007812 */ /* 0x000fe200078efcff */
[----:B------:R1:W-:Y:S01]  /*a520*/  LDGSTS.E [R9+0x20a00], [R64.64], P5 ;  /* 0x20a0000040097fae */ /* 0x0003e2000a92184c */
[----:B------:R-:W-:-:S02]  /*a530*/  SEL R249, R248, RZ, !P3 ;  /* 0x000000fff8f97207 */ /* 0x000fc40005800000 */
[----:B------:R-:W-:Y:S01]  /*a540*/  ISETP.GE.AND P5, PT, R251, c[0x0][0x180], PT ;  /* 0x00006000fb007a0c */ /* 0x000fe20003fa6270 */
[----:B------:R1:W-:Y:S01]  /*a550*/  LDGSTS.E [R9+0x20e00], [R62.64], P4 ;  /* 0x20e000003e097fae */ /* 0x0003e2000a12184c */
[----:B------:R-:W-:Y:S02]  /*a560*/  ISETP.NE.U32.AND P2, PT, R250, RZ, PT ;  /* 0x000000fffa00720c */ /* 0x000fe40003f45070 */
[----:B------:R-:W-:Y:S02]  /*a570*/  LOP3.LUT R8, R3, 0x2a, RZ, 0xfc, !PT ;  /* 0x0000002a03087812 */ /* 0x000fe400078efcff */
[----:B------:R-:W-:Y:S01]  /*a580*/  ISETP.GE.AND P4, PT, R0, c[0x0][0x180], PT ;  /* 0x0000600000007a0c */ /* 0x000fe20003f86270 */
[----:B------:R1:W-:Y:S01]  /*a590*/  LDGSTS.E [R9+0x21200], [R60.64], P0 ;  /* 0x212000003c097fae */ /* 0x0003e2000812184c */
[----:B------:R-:W-:Y:S02]  /*a5a0*/  ISETP.NE.U32.AND P3, PT, R249, RZ, PT ;  /* 0x000000fff900720c */ /* 0x000fe40003f65070 */
[----:B------:R-:W-:Y:S01]  /*a5b0*/  SEL R249, R248, RZ, !P5 ;  /* 0x000000fff8f97207 */ /* 0x000fe20006800000 */
[----:B------:R1:W-:Y:S01]  /*a5c0*/  LDGSTS.E [R9+0x21600], [R58.64], P6 ;  /* 0x216000003a097fae */ /* 0x0003e2000b12184c */
[----:B------:R-:W-:-:S02]  /*a5d0*/  ISETP.GE.AND P5, PT, R8, c[0x0][0x180], PT ;  /* 0x0000600008007a0c */ /* 0x000fc40003fa6270 */
[----:B------:R-:W-:Y:S01]  /*a5e0*/  LOP3.LUT R0, R3, 0x2e, RZ, 0xfc, !PT ;  /* 0x0000002e03007812 */ /* 0x000fe200078efcff */
[----:B------:R1:W-:Y:S01]  /*a5f0*/  LDGSTS.E [R9+0x21a00], [R56.64], P2 ;  /* 0x21a0000038097fae */ /* 0x0003e2000912184c */
[C---:B------:R-:W-:Y:S02]  /*a600*/  SEL R251, R248.reuse, RZ, !P4 ;  /* 0x000000fff8fb7207 */ /* 0x040fe40006000000 */
[----:B------:R-:W-:Y:S02]  /*a610*/  SEL R250, R248, RZ, !P5 ;  /* 0x000000fff8fa7207 */ /* 0x000fe40006800000 */
[----:B------:R-:W-:Y:S01]  /*a620*/  ISETP.GE.AND P4, PT, R0, c[0x0][0x180], PT ;  /* 0x0000600000007a0c */ /* 0x000fe20003f86270 */
[----:B------:R1:W-:Y:S01]  /*a630*/  LDGSTS.E [R9+0x21e00], [R54.64], P3 ;  /* 0x21e0000036097fae */ /* 0x0003e2000992184c */
[----:B------:R-:W-:Y:S02]  /*a640*/  ISETP.NE.U32.AND P5, PT, R251, RZ, PT ;  /* 0x000000fffb00720c */ /* 0x000fe40003fa5070 */
[----:B------:R-:W-:-:S02]  /*a650*/  LOP3.LUT R251, R3, 0x32, RZ, 0xfc, !PT ;  /* 0x0000003203fb7812 */ /* 0x000fc400078efcff */
[----:B------:R-:W-:Y:S02]  /*a660*/  ISETP.NE.U32.AND P0, PT, R249, RZ, PT ;  /* 0x000000fff900720c */ /* 0x000fe40003f05070 */
[----:B------:R-:W-:Y:S02]  /*a670*/  LOP3.LUT R0, R3, 0x36, RZ, 0xfc, !PT ;  /* 0x0000003603007812 */ /* 0x000fe400078efcff */
[----:B------:R-:W-:Y:S02]  /*a680*/  SEL R249, R248, RZ, !P4 ;  /* 0x000000fff8f97207 */ /* 0x000fe40006000000 */
[----:B------:R-:W-:Y:S02]  /*a690*/  ISETP.GE.AND P2, PT, R251, c[0x0][0x180], PT ;  /* 0x00006000fb007a0c */ /* 0x000fe40003f46270 */
[----:B------:R-:W-:Y:S02]  /*a6a0*/  ISETP.NE.U32.AND P6, PT, R250, RZ, PT ;  /* 0x000000fffa00720c */ /* 0x000fe40003fc5070 */
[----:B------:R-:W-:-:S02]  /*a6b0*/  LOP3.LUT R8, R3, 0x3a, RZ, 0xfc, !PT ;  /* 0x0000003a03087812 */ /* 0x000fc400078efcff */
[----:B------:R-:W-:Y:S01]  /*a6c0*/  ISETP.GE.AND P3, PT, R0, c[0x0][0x180], PT ;  /* 0x0000600000007a0c */ /* 0x000fe20003f66270 */
[----:B------:R1:W-:Y:S01]  /*a6d0*/  LDGSTS.E [R9+0x22200], [R52.64], P0 ;  /* 0x2220000034097fae */ /* 0x0003e2000812184c */
[----:B------:R-:W-:Y:S02]  /*a6e0*/  ISETP.NE.U32.AND P4, PT, R249, RZ, PT ;  /* 0x000000fff900720c */ /* 0x000fe40003f85070 */
[----:B------:R-:W-:Y:S01]  /*a6f0*/  SEL R249, R248, RZ, !P2 ;  /* 0x000000fff8f97207 */ /* 0x000fe20005000000 */
[----:B------:R1:W-:Y:S01]  /*a700*/  LDGSTS.E [R9+0x22600], [R50.64], P5 ;  /* 0x2260000032097fae */ /* 0x0003e2000a92184c */
        /* <DEDUP_REMOVED lines=8> */
[----:B------:R-:W-:Y:S02]  /*a790*/  ISETP.NE.U32.AND P0, PT, R249, RZ, PT ;  /* 0x000000fff900720c */ /* 0x000fe40003f05070 */
[C---:B------:R-:W-:Y:S02]  /*a7a0*/  LOP3.LUT R251, R3.reuse, 0x42, RZ, 0xfc, !PT ;  /* 0x0000004203fb7812 */ /* 0x040fe400078efcff */
[----:B------:R-:W-:-:S02]  /*a7b0*/  LOP3.LUT R0, R3, 0x46, RZ, 0xfc, !PT ;  /* 0x0000004603007812 */ /* 0x000fc400078efcff */
[----:B------:R-:W-:Y:S02]  /*a7c0*/  SEL R249, R248, RZ, !P3 ;  /* 0x000000fff8f97207 */ /* 0x000fe40005800000 */
[----:B------:R-:W-:Y:S02]  /*a7d0*/  ISETP.GE.AND P6, PT, R251, c[0x0][0x180], PT ;  /* 0x00006000fb007a0c */ /* 0x000fe40003fc6270 */
[----:B------:R-:W-:Y:S02]  /*a7e0*/  ISETP.NE.U32.AND P5, PT, R250, RZ, PT ;  /* 0x000000fffa00720c */ /* 0x000fe40003fa5070 */
[----:B------:R-:W-:Y:S01]  /*a7f0*/  LOP3.LUT R8, R3, 0x4a, RZ, 0xfc, !PT ;  /* 0x0000004a03087812 */ /* 0x000fe200078efcff */
[----:B------:R1:W-:Y:S01]  /*a800*/  LDGSTS.E [R9+0x23200], [R44.64], P0 ;  /* 0x232000002c097fae */ /* 0x0003e2000812184c */
[----:B------:R-:W-:Y:S02]  /*a810*/  ISETP.GE.AND P4, PT, R0, c[0x0][0x180], PT ;  /* 0x0000600000007a0c */ /* 0x000fe40003f86270 */
[----:B------:R-:W-:Y:S01]  /*a820*/  ISETP.NE.U32.AND P3, PT, R249, RZ, PT ;  /* 0x000000fff900720c */ /* 0x000fe20003f65070 */
[----:B------:R1:W-:Y:S01]  /*a830*/  LDGSTS.E [R9+0x23600], [R42.64], P2 ;  /* 0x236000002a097fae */ /* 0x0003e2000912184c */
[----:B------:R-:W-:-:S02]  /*a840*/  SEL R249, R248, RZ, !P6 ;  /* 0x000000fff8f97207 */ /* 0x000fc40007000000 */
[----:B------:R-:W-:Y:S02]  /*a850*/  ISETP.GE.AND P6, PT, R8, c[0x0][0x180], PT ;  /* 0x0000600008007a0c */ /* 0x000fe40003fc6270 */
[----:B------:R-:W-:Y:S01]  /*a860*/  LOP3.LUT R0, R3, 0x4e, RZ, 0xfc, !PT ;  /* 0x0000004e03007812 */ /* 0x000fe200078efcff */
[----:B------:R1:W-:Y:S01]  /*a870*/  LDGSTS.E [R9+0x23a00], [R40.64], P5 ;  /* 0x23a0000028097fae */ /* 0x0003e2000a92184c */
[C---:B------:R-:W-:Y:S02]  /*a880*/  SEL R251, R248.reuse, RZ, !P4 ;  /* 0x000000fff8fb7207 */ /* 0x040fe40006000000 */
[----:B------:R-:W-:Y:S02]  /*a890*/  SEL R250, R248, RZ, !P6 ;  /* 0x000000fff8fa7207 */ /* 0x000fe40007000000 */
[----:B------:R-:W-:Y:S01]  /*a8a0*/  ISETP.GE.AND P4, PT, R0, c[0x0][0x180], PT ;  /* 0x0000600000007a0c */ /* 0x000fe20003f86270 */
[----:B------:R1:W-:Y:S01]  /*a8b0*/  LDGSTS.E [R9+0x23e00], [R38.64], P3 ;  /* 0x23e0000026097fae */ /* 0x0003e2000992184c */
[----:B------:R-:W-:-:S02]  /*a8c0*/  ISETP.NE.U32.AND P0, PT, R249, RZ, PT ;  /* 0x000000fff900720c */ /* 0x000fc40003f05070 */
[----:B------:R-:W-:Y:S02]  /*a8d0*/  ISETP.NE.U32.AND P6, PT, R251, RZ, PT ;  /* 0x000000fffb00720c */ /* 0x000fe40003fc5070 */
[C---:B------:R-:W-:Y:S02]  /*a8e0*/  LOP3.LUT R251, R3.reuse, 0x52, RZ, 0xfc, !PT ;  /* 0x0000005203fb7812 */ /* 0x040fe400078efcff */
[----:B------:R-:W-:Y:S02]  /*a8f0*/  LOP3.LUT R0, R3, 0x56, RZ, 0xfc, !PT ;  /* 0x0000005603007812 */ /* 0x000fe400078efcff */
[----:B------:R-:W-:Y:S02]  /*a900*/  SEL R249, R248, RZ, !P4 ;  /* 0x000000fff8f97207 */ /* 0x000fe40006000000 */
[----:B------:R-:W-:Y:S02]  /*a910*/  ISETP.GE.AND P5, PT, R251, c[0x0][0x180], PT ;  /* 0x00006000fb007a0c */ /* 0x000fe40003fa6270 */
[----:B------:R-:W-:Y:S01]  /*a920*/  LOP3.LUT R8, R3, 0x5a, RZ, 0xfc, !PT ;  /* 0x0000005a03087812 */ /* 0x000fe200078efcff */
[----:B------:R1:W-:Y:S01]  /*a930*/  LDGSTS.E [R9+0x24200], [R36.64], P0 ;  /* 0x2420000024097fae */ /* 0x0003e2000812184c */
[----:B------:R-:W-:-:S02]  /*a940*/  ISETP.GE.AND P3, PT, R0, c[0x0][0x180], PT ;  /* 0x0000600000007a0c */ /* 0x000fc40003f66270 */
[----:B------:R-:W-:Y:S01]  /*a950*/  ISETP.NE.U32.AND P4, PT, R249, RZ, PT ;  /* 0x000000fff900720c */ /* 0x000fe20003f85070 */
[----:B------:R1:W-:Y:S01]  /*a960*/  LDGSTS.E [R9+0x24600], [R34.64], P6 ;  /* 0x2460000022097fae */ /* 0x0003e2000b12184c */
[----:B------:R-:W-:Y:S02]  /*a970*/  SEL R249, R248, RZ, !P5 ;  /* 0x000000fff8f97207 */ /* 0x000fe40006800000 */
[----:B------:R-:W-:Y:S02]  /*a980*/  ISETP.GE.AND P5, PT, R8, c[0x0][0x180], PT ;  /* 0x0000600008007a0c */ /* 0x000fe40003fa6270 */
[----:B------:R-:W-:Y:S02]  /*a990*/  SEL R251, R248, RZ, !P3 ;  /* 0x000000fff8fb7207 */ /* 0x000fe40005800000 */
[----:B------:R-:W-:Y:S02]  /*a9a0*/  ISETP.NE.U32.AND P2, PT, R250, RZ, PT ;  /* 0x000000fffa00720c */ /* 0x000fe40003f45070 */
[----:B------:R-:W-:-:S02]  /*a9b0*/  ISETP.NE.U32.AND P0, PT, R249, RZ, PT ;  /* 0x000000fff900720c */ /* 0x000fc40003f05070 */
[----:B------:R-:W-:Y:S02]  /*a9c0*/  SEL R250, R248, RZ, !P5 ;  /* 0x000000fff8fa7207 */ /* 0x000fe40006800000 */
[----:B------:R-:W-:Y:S02]  /*a9d0*/  ISETP.NE.U32.AND P5, PT, R251, RZ, PT ;  /* 0x000000fffb00720c */ /* 0x000fe40003fa5070 */
[C---:B------:R-:W-:Y:S02]  /*a9e0*/  LOP3.LUT R0, R3.reuse, 0x5e, RZ, 0xfc, !PT ;  /* 0x0000005e03007812 */ /* 0x040fe400078efcff */
[----:B------:R-:W-:Y:S02]  /*a9f0*/  ISETP.NE.U32.AND P6, PT, R250, RZ, PT ;  /* 0x000000fffa00720c */ /* 0x000fe40003fc5070 */
[----:B------:R-:W-:Y:S01]  /*aa00*/  ISETP.GE.AND P3, PT, R0, c[0x0][0x180], PT ;  /* 0x0000600000007a0c */ /* 0x000fe20003f66270 */
[----:B------:R1:W-:Y:S01]  /*aa10*/  LDGSTS.E [R9+0x24a00], [R32.64], P2 ;  /* 0x24a0000020097fae */ /* 0x0003e2000912184c */
[----:B------:R-:W-:-:S02]  /*aa20*/  LOP3.LUT R8, R3, 0x62, RZ, 0xfc, !PT ;  /* 0x0000006203087812 */ /* 0x000fc400078efcff */
[----:B------:R-:W-:Y:S01]  /*aa30*/  LOP3.LUT R0, R3, 0x66, RZ, 0xfc, !PT ;  /* 0x0000006603007812 */ /* 0x000fe200078efcff */
[----:B------:R1:W-:Y:S01]  /*aa40*/  LDGSTS.E [R9+0x24e00], [R30.64], P4 ;  /* 0x24e000001e097fae */ /* 0x0003e2000a12184c */
[----:B------:R-:W-:-:S03]  /*aa50*/  SEL R249, R248, RZ, !P3 ;  /* 0x000000fff8f97207 */ /* 0x000fc60005800000 */
[----:B------:R1:W-:Y:S01]  /*aa60*/  LDGSTS.E [R9+0x25200], [R28.64], P0 ;  /* 0x252000001c097fae */ /* 0x0003e2000812184c */
[----:B------:R-:W-:Y:S02]  /*aa70*/  ISETP.GE.AND P2, PT, R8, c[0x0][0x180], PT ;  /* 0x0000600008007a0c */ /* 0x000fe40003f46270 */
[----:B------:R-:W-:Y:S01]  /*aa80*/  ISETP.GE.AND P4, PT, R0, c[0x0][0x180], PT ;  /* 0x0000600000007a0c */ /* 0x000fe20003f86270 */
[----:B------:R1:W-:Y:S01]  /*aa90*/  LDGSTS.E [R9+0x25600], [R6.64], P5 ;  /* 0x2560000006097fae */ /* 0x0003e2000a92184c */
[----:B------:R-:W-:Y:S02]  /*aaa0*/  LOP3.LUT R0, R3, 0x6e, RZ, 0xfc, !PT ;  /* 0x0000006e03007812 */ /* 0x000fe400078efcff */
[----:B------:R-:W-:Y:S01]  /*aab0*/  ISETP.NE.U32.AND P3, PT, R249, RZ, PT ;  /* 0x000000fff900720c */ /* 0x000fe20003f65070 */
[----:B------:R2:W-:Y:S01]  /*aac0*/  LDGSTS.E [R9+0x25a00], [R26.64], P6 ;  /* 0x25a000001a097fae */ /* 0x0005e2000b12184c */
[C---:B------:R-:W-:Y:S02]  /*aad0*/  SEL R249, R248.reuse, RZ, !P2 ;  /* 0x000000fff8f97207 */ /* 0x040fe40005000000 */
[----:B------:R-:W-:Y:S01]  /*aae0*/  SEL R251, R248, RZ, !P4 ;  /* 0x000000fff8fb7207 */ /* 0x000fe20006000000 */
[----:B-1----:R-:W1:Y:S01]  /*aaf0*/  S2R R6, SR_TID.X ;  /* 0x0000000000067919 */ /* 0x002e620000002100 */
[----:B------:R-:W-:-:S02]  /*ab00*/  ISETP.GE.AND P4, PT, R0, c[0x0][0x180], PT ;  /* 0x0000600000007a0c */ /* 0x000fc40003f86270 */
[C---:B------:R-:W-:Y:S01]  /*ab10*/  LOP3.LUT R0, R3.reuse, 0x72, RZ, 0xfc, !PT ;  /* 0x0000007203007812 */ /* 0x040fe200078efcff */
[----:B------:R1:W-:Y:S01]  /*ab20*/  STL.64 [R1+0x8], R70 ;  /* 0x0000084601007387 */ /* 0x0003e20000100a00 */
[----:B------:R-:W-:Y:S02]  /*ab30*/  LOP3.LUT R252, R3, 0x6a, RZ, 0xfc, !PT ;  /* 0x0000006a03fc7812 */ /* 0x000fe400078efcff */
[----:B------:R-:W-:Y:S01]  /*ab40*/  ISETP.NE.U32.AND P0, PT, R249, RZ, PT ;  /* 0x000000fff900720c */ /* 0x000fe20003f05070 */
[----:B------:R-:W-:Y:S01]  /*ab50*/  UIADD3 UR5, UR4, -0x80, URZ ;  /* 0xffffff8004057890 */ /* 0x000fe2000fffe03f */
[----:B------:R-:W-:Y:S01]  /*ab60*/  SEL R249, R248, RZ, !P4 ;  /* 0x000000fff8f97207 */ /* 0x000fe20006000000 */
[----:B------:R1:W-:Y:S01]  /*ab70*/  LDGSTS.E [R9+0x25e00], [R24.64], P3 ;  /* 0x25e0000018097fae */ /* 0x0003e2000992184c */
[----:B------:R-:W-:Y:S02]  /*ab80*/  ISETP.GE.AND P6, PT, R0, c[0x0][0x180], PT ;  /* 0x0000600000007a0c */ /* 0x000fe40003fc6270 */
[----:B------:R-:W-:-:S02]  /*ab90*/  ISETP.GE.AND P2, PT, R252, c[0x0][0x180], PT ;  /* 0x00006000fc007a0c */ /* 0x000fc40003f46270 */
[----:B------:R-:W-:Y:S02]  /*aba0*/  LOP3.LUT R7, R3, 0x7a, RZ, 0xfc, !PT ;  /* 0x0000007a03077812 */ /* 0x000fe400078efcff */
[----:B------:R-:W-:Y:S02]  /*abb0*/  ISETP.NE.U32.AND P4, PT, R249, RZ, PT ;  /* 0x000000fff900720c */ /* 0x000fe40003f85070 */
[C---:B------:R-:W-:Y:S02]  /*abc0*/  SEL R249, R248.reuse, RZ, !P6 ;  /* 0x000000fff8f97207 */ /* 0x040fe40007000000 */
[----:B------:R-:W-:Y:S01]  /*abd0*/  LOP3.LUT R8, R3, 0x76, RZ, 0xfc, !PT ;  /* 0x0000007603087812 */ /* 0x000fe200078efcff */
[----:B------:R3:W-:Y:S01]  /*abe0*/  STL.64 [R1+0x210], R10 ;  /* 0x0002100a01007387 */ /* 0x0007e20000100a00 */
[----:B------:R-:W-:Y:S02]  /*abf0*/  SEL R250, R248, RZ, !P2 ;  /* 0x000000fff8fa7207 */ /* 0x000fe40005000000 */
[----:B------:R-:W-:Y:S01]  /*ac00*/  ISETP.GE.AND P6, PT, R7, c[0x0][0x180], PT ;  /* 0x0000600007007a0c */ /* 0x000fe20003fc6270 */
[----:B------:R-:W-:Y:S01]  /*ac10*/  IMAD.MOV.U32 R7, RZ, RZ, 0x7f ;  /* 0x0000007fff077424 */ /* 0x000fe200078e00ff */
[----:B------:R-:W-:Y:S01]  /*ac20*/  ISETP.NE.U32.AND P2, PT, R251, RZ, PT ;  /* 0x000000fffb00720c */ /* 0x000fe20003f45070 */
[----:B--2---:R-:W2:Y:S01]  /*ac30*/  LDL.LU.64 R130, [R1+0xb18] ;  /* 0x000b180001827983 */ /* 0x004ea20000300a00 */
[----:B------:R-:W-:-:S02]  /*ac40*/  ISETP.GE.AND P3, PT, R8, c[0x0][0x180], PT ;  /* 0x0000600008007a0c */ /* 0x000fc40003f66270 */
[----:B------:R-:W-:Y:S01]  /*ac50*/  IADD3 R7, R7, c[0x0][0x180], RZ ;  /* 0x0000600007077a10 */ /* 0x000fe20007ffe0ff */
[----:B----4-:R-:W4:Y:S01]  /*ac60*/  LDL.LU.64 R128, [R1+0xb10] ;  /* 0x000b100001807983 */ /* 0x010f220000300a00 */
[----:B-1----:R-:W-:Y:S02]  /*ac70*/  LOP3.LUT R6, R6, 0x7f, RZ, 0xc0, !PT ;  /* 0x0000007f06067812 */ /* 0x002fe400078ec0ff */
[----:B------:R-:W-:Y:S01]  /*ac80*/  SEL R251, R248, RZ, !P6 ;  /* 0x000000fff8fb7207 */ /* 0x000fe20007000000 */
[----:B------:R-:W2:Y:S01]  /*ac90*/  LDL.LU.64 R126, [R1+0xb08] ;  /* 0x000b0800017e7983 */ /* 0x000ea20000300a00 */
[----:B------:R-:W-:Y:S02]  /*aca0*/  ISETP.GT.AND P6, PT, R7, 0xff, PT ;  /* 0x000000ff0700780c */ /* 0x000fe40003fc4270 */
[----:B------:R-:W-:Y:S01]  /*acb0*/  ISETP.NE.U32.AND P5, PT, R250, RZ, PT ;  /* 0x000000fffa00720c */ /* 0x000fe20003fa5070 */
[----:B------:R-:W2:Y:S01]  /*acc0*/  LDL.LU.64 R124, [R1+0xb00] ;  /* 0x000b0000017c7983 */ /* 0x000ea20000300a00 */
[----:B------:R-:W-:-:S02]  /*acd0*/  LOP3.LUT R7, R3, 0x7e, RZ, 0xfc, !PT ;  /* 0x0000007e03077812 */ /* 0x000fc400078efcff */
[----:B------:R-:W-:Y:S01]  /*ace0*/  SEL R250, R248, RZ, !P3 ;  /* 0x000000fff8fa7207 */ /* 0x000fe20005800000 */
[----:B------:R-:W2:Y:S01]  /*acf0*/  LDL.LU.64 R122, [R1+0xaf8] ;  /* 0x000af800017a7983 */ /* 0x000ea20000300a00 */
[----:B------:R-:W-:-:S03]  /*ad00*/  ISETP.GE.AND P3, PT, R6, UR5, PT ;  /* 0x0000000506007c0c */ /* 0x000fc6000bf66270 */
[----:B------:R-:W2:Y:S04]  /*ad10*/  LDL.LU.64 R120, [R1+0xaf0] ;  /* 0x000af00001787983 */ /* 0x000ea80000300a00 */
[----:B------:R1:W-:Y:S01]  /*ad20*/  LDGSTS.E [R9+0x26200], [R22.64], P0 ;  /* 0x2620000016097fae */ /* 0x0003e2000812184c */
[----:B------:R-:W-:-:S03]  /*ad30*/  ISETP.NE.U32.AND P0, PT, R249, RZ, PT ;  /* 0x000000fff900720c */ /* 0x000fc60003f05070 */
[----:B------:R-:W2:Y:S01]  /*ad40*/  LDL.LU.64 R118, [R1+0xae8] ;  /* 0x000ae80001767983 */ /* 0x000ea20000300a00 */
[----:B------:R-:W-:-:S03]  /*ad50*/  SEL R249, RZ, 0x4, P3 ;  /* 0x00000004fff97807 */ /* 0x000fc60001800000 */
[----:B------:R1:W-:Y:S01]  /*ad60*/  LDGSTS.E [R9+0x26600], [R20.64], P2 ;  /* 0x2660000014097fae */ /* 0x0003e2000912184c */
[----:B------:R-:W-:Y:S02]  /*ad70*/  ISETP.GE.AND P2, PT, R7, c[0x0][0x180], PT ;  /* 0x0000600007007a0c */ /* 0x000fe40003f46270 */
[----:B------:R-:W-:Y:S01]  /*ad80*/  LOP3.LUT R7, R3, 0x4, RZ, 0xfc, !PT ;  /* 0x0000000403077812 */ /* 0x000fe200078efcff */
[----:B------:R-:W2:Y:S01]  /*ad90*/  LDL.LU.64 R116, [R1+0xae0] ;  /* 0x000ae00001747983 */ /* 0x000ea20000300a00 */
[----:B------:R-:W-:-:S03]  /*ada0*/  ISETP.NE.U32.AND P3, PT, R250, RZ, PT ;  /* 0x000000fffa00720c */ /* 0x000fc60003f65070 */
[----:B------:R-:W2:Y:S01]  /*adb0*/  LDL.LU.64 R114, [R1+0xad8] ;  /* 0x000ad80001727983 */ /* 0x000ea20000300a00 */
[----:B------:R-:W-:-:S03]  /*adc0*/  SEL R250, R248, RZ, !P2 ;  /* 0x000000fff8fa7207 */ /* 0x000fc60005000000 */
[----:B------:R-:W2:Y:S01]  /*add0*/  LDL.LU.64 R112, [R1+0xad0] ;  /* 0x000ad00001707983 */ /* 0x000ea20000300a00 */
[----:B------:R-:W-:-:S03]  /*ade0*/  ISETP.GE.AND P2, PT, R7, UR5, PT ;  /* 0x0000000507007c0c */ /* 0x000fc6000bf46270 */
[----:B------:R-:W2:Y:S01]  /*adf0*/  LDL.LU.64 R110, [R1+0xac8] ;  /* 0x000ac800016e7983 */ /* 0x000ea20000300a00 */
[----:B------:R-:W-:-:S03]  /*ae00*/  IMAD.SHL.U32 R7, R6, 0x4, RZ ;  /* 0x0000000406077824 */ /* 0x000fc600078e00ff */
[----:B------:R-:W2:Y:S04]  /*ae10*/  LDL.LU.64 R108, [R1+0xac0] ;  /* 0x000ac000016c7983 */ /* 0x000ea80000300a00 */
[----:B------:R-:W2:Y:S04]  /*ae20*/  LDL.LU.64 R106, [R1+0xab8] ;  /* 0x000ab800016a7983 */ /* 0x000ea80000300a00 */
[----:B------:R-:W2:Y:S04]  /*ae30*/  LDL.LU.64 R104, [R1+0xab0] ;  /* 0x000ab00001687983 */ /* 0x000ea80000300a00 */
[----:B------:R-:W2:Y:S01]  /*ae40*/  LDL.LU.64 R102, [R1+0xaa8] ;  /* 0x000aa80001667983 */ /* 0x000ea20000300a00 */
[----:B------:R-:W-:-:S03]  /*ae50*/  LOP3.LUT R6, R7, 0x10, RZ, 0x3c, !PT ;  /* 0x0000001007067812 */ /* 0x000fc600078e3cff */
[----:B------:R-:W2:Y:S04]  /*ae60*/  LDL.LU.64 R100, [R1+0xaa0] ;  /* 0x000aa00001647983 */ /* 0x000ea80000300a00 */
        /* <DEDUP_REMOVED lines=9> */
[----:B------:R-:W1:Y:S04]  /*af00*/  S2R R6, SR_TID.X ;  /* 0x0000000000067919 */ /* 0x000e680000002100 */
[----:B------:R-:W2:Y:S04]  /*af10*/  LDL.LU.64 R80, [R1+0xa50] ;  /* 0x000a500001507983 */ /* 0x000ea80000300a00 */
[----:B------:R-:W2:Y:S04]  /*af20*/  LDL.LU.64 R78, [R1+0xa48] ;  /* 0x000a4800014e7983 */ /* 0x000ea80000300a00 */
[----:B------:R-:W2:Y:S04]  /*af30*/  LDL.LU.64 R76, [R1+0xa40] ;  /* 0x000a4000014c7983 */ /* 0x000ea80000300a00 */
[----:B------:R-:W2:Y:S04]  /*af40*/  LDL.LU.64 R74, [R1+0xa38] ;  /* 0x000a3800014a7983 */ /* 0x000ea80000300a00 */
[----:B---3--:R-:W3:Y:S04]  /*af50*/  LDL.LU.64 R72, [R1+0xa30] ;  /* 0x000a300001487983 */ /* 0x008ee80000300a00 */
[----:B------:R-:W2:Y:S04]  /*af60*/  LDL.LU.64 R70, [R1+0xa28] ;  /* 0x000a280001467983 */ /* 0x000ea80000300a00 */
[----:B------:R1:W-:Y:S04]  /*af70*/  STL [R1+0x3cc], R9 ;  /* 0x0003cc0901007387 */ /* 0x0003e80000100800 */
        /* <DEDUP_REMOVED lines=10> */
[----:B------:R1:W-:Y:S01]  /*b020*/  LDGSTS.E [R9+0x26a00], [R4.64], P5 ;  /* 0x26a0000004097fae */ /* 0x0003e2000a92184c */
[----:B------:R-:W-:-:S03]  /*b030*/  ISETP.GE.AND P5, PT, R3, UR5, PT ;  /* 0x0000000503007c0c */ /* 0x000fc6000bfa6270 */
[----:B------:R-:W2:Y:S01]  /*b040*/  LDL.LU.64 R48, [R1+0x9d0] ;  /* 0x0009d00001307983 */ /* 0x000ea20000300a00 */
[----:B------:R-:W-:-:S03]  /*b050*/  SEL R248, RZ, 0x4, P5 ;  /* 0x00000004fff87807 */ /* 0x000fc60002800000 */
[----:B------:R-:W2:Y:S01]  /*b060*/  LDL.LU.64 R46, [R1+0x9c8] ;  /* 0x0009c800012e7983 */ /* 0x000ea20000300a00 */
[----:B------:R-:W-:-:S03]  /*b070*/  ISETP.NE.U32.AND P5, PT, R251, RZ, PT ;  /* 0x000000fffb00720c */ /* 0x000fc60003fa5070 */
[----:B------:R-:W2:Y:S01]  /*b080*/  LDL.LU.64 R44, [R1+0x9c0] ;  /* 0x0009c000012c7983 */ /* 0x000ea20000300a00 */
[----:B-1----:R-:W-:-:S03]  /*b090*/  SHF.R.U32.HI R8, RZ, 0x6, R6 ;  /* 0x00000006ff087819 */ /* 0x002fc60000011606 */
[----:B------:R-:W2:Y:S04]  /*b0a0*/  LDL.LU.64 R42, [R1+0x9b8] ;  /* 0x0009b800012a7983 */ /* 0x000ea80000300a00 */
[----:B------:R-:W2:Y:S04]  /*b0b0*/  LDL.LU.64 R40, [R1+0x9b0] ;  /* 0x0009b00001287983 */ /* 0x000ea80000300a00 */
[----:B------:R-:W2:Y:S04]  /*b0c0*/  LDL.LU.64 R38, [R1+0x9a8] ;  /* 0x0009a80001267983 */ /* 0x000ea80000300a00 */
[----:B------:R1:W-:Y:S04]  /*b0d0*/  LDGSTS.E [R9+0x26e00], [R18.64], P4 ;  /* 0x26e0000012097fae */ /* 0x0003e8000a12184c */
[----:B------:R-:W2:Y:S04]  /*b0e0*/  LDL.LU.64 R36, [R1+0x9a0] ;  /* 0x0009a00001247983 */ /* 0x000ea80000300a00 */
[----:B------:R1:W-:Y:S01]  /*b0f0*/  LDGSTS.E [R9+0x27200], [R16.64], P0 ;  /* 0x2720000010097fae */ /* 0x0003e2000812184c */
[----:B------:R-:W-:-:S03]  /*b100*/  ISETP.NE.U32.AND P0, PT, R250, RZ, PT ;  /* 0x000000fffa00720c */ /* 0x000fc60003f05070 */
[----:B------:R-:W2:Y:S01]  /*b110*/  LDL.LU.64 R34, [R1+0x998] ;  /* 0x0009980001227983 */ /* 0x000ea20000300a00 */
[----:B------:R-:W-:-:S03]  /*b120*/  SGXT.U32 R8, R8, 0x1 ;  /* 0x000000010808781a */ /* 0x000fc60000000000 */
        /* <DEDUP_REMOVED lines=8> */
[----:B------:R-:W2:Y:S04]  /*b1b0*/  LDL.64 R4, [R1+0x1f8] ;  /* 0x0001f80001047983 */ /* 0x000ea80000100a00 */
[----:B-1----:R-:W3:Y:S04]  /*b1c0*/  LDL.LU.64 R18, [R1+0x958] ;  /* 0x0009580001127983 */ /* 0x002ee80000300a00 */
[----:B------:R-:W3:Y:S04]  /*b1d0*/  LDL.LU.64 R16, [R1+0x950] ;  /* 0x0009500001107983 */ /* 0x000ee80000300a00 */
[----:B------:R1:W-:Y:S04]  /*b1e0*/  LDGSTS.E [R9+0x27600], [R14.64], P3 ;  /* 0x276000000e097fae */ /* 0x0003e8000992184c */
[----:B------:R1:W-:Y:S01]  /*b1f0*/  LDGSTS.E [R9+0x27a00], [R12.64], P5 ;  /* 0x27a000000c097fae */ /* 0x0003e2000a92184c */
[----:B------:R-:W-:-:S03]  /*b200*/  ISETP.GE.AND P5, PT, R8, UR5, PT ;  /* 0x0000000508007c0c */ /* 0x000fc6000bfa6270 */
[----:B------:R1:W-:Y:S04]  /*b210*/  LDGSTS.E [R9+0x27e00], [R10.64], P0 ;  /* 0x27e000000a097fae */ /* 0x0003e8000812184c */
[----:B-1----:R-:W3:Y:S04]  /*b220*/  LDL.LU.64 R14, [R1+0x948] ;  /* 0x00094800010e7983 */ /* 0x002ee80000300a00 */
[----:B------:R-:W3:Y:S04]  /*b230*/  LDL.LU.64 R12, [R1+0x940] ;  /* 0x00094000010c7983 */ /* 0x000ee80000300a00 */
[----:B------:R-:W3:Y:S04]  /*b240*/  LDL.LU R8, [R1+0x938] ;  /* 0x0009380001087983 */ /* 0x000ee80000300800 */
[----:B------:R-:W3:Y:S01]  /*b250*/  LDL.LU.64 R10, [R1+0x930] ;  /* 0x00093000010a7983 */ /* 0x000ee20000300a00 */
[----:B------:R-:W-:-:S02]  /*b260*/  SEL R249, R249, RZ, P6 ;  /* 0x000000fff9f97207 */ /* 0x000fc40003000000 */
[----:B------:R-:W-:Y:S01]  /*b270*/  SHF.R.U32.HI R6, RZ, 0x6, R6 ;  /* 0x00000006ff067819 */ /* 0x000fe20000011606 */
[----:B------:R-:W4:Y:S01]  /*b280*/  LDL.LU R9, [R1+0x92c] ;  /* 0x00092c0001097983 */ /* 0x000f220000300800 */
[----:B------:R-:W-:Y:S02]  /*b290*/  ISETP.NE.U32.AND P4, PT, R249, RZ, PT ;  /* 0x000000fff900720c */ /* 0x000fe40003f85070 */
[----:B------:R-:W-:Y:S01]  /*b2a0*/  SGXT.U32 R6, R6, 0x1 ;  /* 0x000000010606781a */ /* 0x000fe20000000000 */
[----:B------:R-:W0:Y:S01]  /*b2b0*/  LDGDEPBAR ;  /* 0x00000000000079af */ /* 0x000e220000000000 */
[----:B------:R-:W-:Y:S02]  /*b2c0*/  SEL R249, R248, RZ, P6 ;  /* 0x000000fff8f97207 */ /* 0x000fe40003000000 */
[----:B------:R-:W-:Y:S02]  /*b2d0*/  SEL R248, RZ, 0x4, P2 ;  /* 0x00000004fff87807 */ /* 0x000fe40001000000 */
[----:B------:R-:W-:-:S02]  /*b2e0*/  LOP3.LUT R6, R6, 0xc, RZ, 0xfc, !PT ;  /* 0x0000000c06067812 */ /* 0x000fc400078efcff */
[----:B------:R-:W-:Y:S02]  /*b2f0*/  SEL R248, R248, RZ, P6 ;  /* 0x000000fff8f87207 */ /* 0x000fe40003000000 */
[----:B------:R-:W-:Y:S02]  /*b300*/  ISETP.GE.AND P0, PT, R6, UR5, PT ;  /* 0x0000000506007c0c */ /* 0x000fe4000bf06270 */
[----:B------:R-:W-:Y:S01]  /*b310*/  ISETP.NE.U32.AND P2, PT, R249, RZ, PT ;  /* 0x000000fff900720c */ /* 0x000fe20003f45070 */
[----:B------:R-:W4:Y:S01]  /*b320*/  LDL.LU R6, [R1+0x928] ;  /* 0x0009280001067983 */ /* 0x000f220000300800 */
[----:B------:R-:W-:Y:S02]  /*b330*/  ISETP.NE.U32.AND P3, PT, R248, RZ, PT ;  /* 0x000000fff800720c */ /* 0x000fe40003f65070 */
[C---:B------:R-:W-:Y:S02]  /*b340*/  LOP3.LUT R3, R7.reuse, 0x20, RZ, 0x3c, !PT ;  /* 0x0000002007037812 */ /* 0x040fe400078e3cff */
[----:B------:R-:W-:-:S02]  /*b350*/  LOP3.LUT R248, R7, 0x30, RZ, 0x3c, !PT ;  /* 0x0000003007f87812 */ /* 0x000fc400078e3cff */
[C---:B------:R-:W-:Y:S02]  /*b360*/  LOP3.LUT R251, R7.reuse, 0x40, RZ, 0x3c, !PT ;  /* 0x0000004007fb7812 */ /* 0x040fe400078e3cff */
[C---:B------:R-:W-:Y:S02]  /*b370*/  LOP3.LUT R250, R7.reuse, 0x50, RZ, 0x3c, !PT ;  /* 0x0000005007fa7812 */ /* 0x040fe400078e3cff */
[C---:B------:R-:W-:Y:S02]  /*b380*/  LOP3.LUT R3, R7.reuse, 0x60, RZ, 0x3c, !PT ;  /* 0x0000006007037812 */ /* 0x040fe400078e3cff */
[----:B------:R-:W-:Y:S01]  /*b390*/  LOP3.LUT R249, R7, 0x70, RZ, 0x3c, !PT ;  /* 0x0000007007f97812 */ /* 0x000fe200078e3cff */
[----:B--2---:R1:W-:Y:S04]  /*b3a0*/  LDGSTS.E [R7], [R4.64], P1 ;  /* 0x0000000004077fae */ /* 0x0043e8000892184c */
[----:B-1----:R-:W2:Y:S04]  /*b3b0*/  LDL.LU.64 R4, [R1+0x920] ;  /* 0x0009200001047983 */ /* 0x002ea80000300a00 */
[----:B---3--:R1:W-:Y:S04]  /*b3c0*/  LDGSTS.E [R7+0x1000], [R10.64], P1 ;  /* 0x010000000a077fae */ /* 0x0083e8000892184c */
[----:B-1----:R-:W3:Y:S04]  /*b3d0*/  LDL.LU R7, [R1+0x918] ;  /* 0x0009180001077983 */ /* 0x002ee80000300800 */
[----:B------:R1:W-:Y:S04]  /*b3e0*/  STL.64 [R1+0x7a8], R10 ;  /* 0x0007a80a01007387 */ /* 0x0003e80000100a00 */
[----:B-1----:R-:W1:Y:S04]  /*b3f0*/  S2R R11, SR_TID.X ;  /* 0x00000000000b7919 */ /* 0x002e680000002100 */
[----:B------:R1:W-:Y:S02]  /*b400*/  STL.64 [R1+0x7b0], R26 ;  /* 0x0007b01a01007387 */ /* 0x0003e40000100a00 */
[----:B-1----:R-:W-:-:S05]  /*b410*/  LOP3.LUT R10, R11, 0x7f, RZ, 0xc0, !PT ;  /* 0x0000007f0b0a7812 */ /* 0x002fca00078ec0ff */
[----:B------:R-:W-:-:S05]  /*b420*/  IMAD.SHL.U32 R11, R10, 0x4, RZ ;  /* 0x000000040a0b7824 */ /* 0x000fca00078e00ff */
[----:B------:R1:W-:Y:S04]  /*b430*/  LDGSTS.E [R11+0x2000], [R26.64], P1 ;  /* 0x020000001a0b7fae */ /* 0x0003e8000892184c */
[----:B------:R4:W-:Y:S04]  /*b440*/  LDGSTS.E [R11+0x3000], [R42.64], P1 ;  /* 0x030000002a0b7fae */ /* 0x0009e8000892184c */
[----:B------:R4:W-:Y:S04]  /*b450*/  LDGSTS.E [R11+0x4000], [R58.64], P1 ;  /* 0x040000003a0b7fae */ /* 0x0009e8000892184c */
[----:B-1----:R-:W2:Y:S04]  /*b460*/  LDL.64 R26, [R1+0x1e8] ;  /* 0x0001e800011a7983 */ /* 0x002ea80000100a00 */
[----:B------:R4:W-:Y:S04]  /*b470*/  STL.64 [R1+0x7b8], R42 ;  /* 0x0007b82a01007387 */ /* 0x0009e80000100a00 */
[----:B----4-:R-:W4:Y:S04]  /*b480*/  LDL.64 R42, [R1+0x1f0] ;  /* 0x0001f000012a7983 */ /* 0x010f280000100a00 */
[----:B------:R1:W-:Y:S04]  /*b490*/  STL.64 [R1+0x7c0], R58 ;  /* 0x0007c03a01007387 */ /* 0x0003e80000100a00 */
[----:B------:R1:W-:Y:S04]  /*b4a0*/  STL.64 [R1+0x7d0], R74 ;  /* 0x0007d04a01007387 */ /* 0x0003e80000100a00 */
[----:B------:R-:W-:Y:S01]  /*b4b0*/  STL [R1+0x7e8], R90 ;  /* 0x0007e85a01007387 */ /* 0x000fe20000100800 */
[----:B-1----:R-:W-:-:S03]  /*b4c0*/  IMAD.SHL.U32 R59, R10, 0x4, RZ ;  /* 0x000000040a3b7824 */ /* 0x002fc600078e00ff */
[----:B------:R-:W-:Y:S04]  /*b4d0*/  STL [R1+0x7d8], R91 ;  /* 0x0007d85b01007387 */ /* 0x000fe80000100800 */
[----:B------:R-:W-:Y:S04]  /*b4e0*/  STL.64 [R1+0x7e0], R106 ;  /* 0x0007e06a01007387 */ /* 0x000fe80000100a00 */
[----:B------:R-:W-:Y:S04]  /*b4f0*/  STL.64 [R1+0x7f0], R122 ;  /* 0x0007f07a01007387 */ /* 0x000fe80000100a00 */
[----:B------:R-:W-:Y:S04]  /*b500*/  STL.64 [R1+0x7f8], R138 ;  /* 0x0007f88a01007387 */ /* 0x000fe80000100a00 */
[----:B------:R-:W-:Y:S04]  /*b510*/  STL [R1+0x810], R154 ;  /* 0x0008109a01007387 */ /* 0x000fe80000100800 */
[----:B------:R1:W-:Y:S04]  /*b520*/  LDGSTS.E [R59+0x5000], [R74.64], P1 ;  /* 0x050000004a3b7fae */ /* 0x0003e8000892184c */
[----:B------:R-:W-:Y:S04]  /*b530*/  STL [R1+0x800], R155 ;  /* 0x0008009b01007387 */ /* 0x000fe80000100800 */
[----:B------:R1:W-:Y:S04]  /*b540*/  LDGSTS.E [R59+0x6000], [R90.64], P1 ;  /* 0x060000005a3b7fae */ /* 0x0003e8000892184c */
[----:B------:R1:W-:Y:S04]  /*b550*/  STL.64 [R1+0x808], R170 ;  /* 0x000808aa01007387 */ /* 0x0003e80000100a00 */
[----:B------:R1:W-:Y:S04]  /*b560*/  LDGSTS.E [R59+0x7000], [R106.64], P1 ;  /* 0x070000006a3b7fae */ /* 0x0003e8000892184c */
[----:B------:R-:W-:Y:S01]  /*b570*/  STL.64 [R1+0x818], R186 ;  /* 0x000818ba01007387 */ /* 0x000fe20000100a00 */
[----:B------:R-:W-:-:S03]  /*b580*/  LOP3.LUT R58, R11, 0x10, RZ, 0x3c, !PT ;  /* 0x000000100b3a7812 */ /* 0x000fc600078e3cff */
[----:B------:R1:W-:Y:S04]  /*b590*/  LDGSTS.E [R59+0x8000], [R122.64], P1 ;  /* 0x080000007a3b7fae */ /* 0x0003e8000892184c */
[----:B------:R-:W-:Y:S04]  /*b5a0*/  STL [R1+0x830], R202 ;  /* 0x000830ca01007387 */ /* 0x000fe80000100800 */
[----:B------:R1:W-:Y:S04]  /*b5b0*/  LDGSTS.E [R59+0x9000], [R138.64], P1 ;  /* 0x090000008a3b7fae */ /* 0x0003e8000892184c */
[----:B------:R-:W-:Y:S04]  /*b5c0*/  STL [R1+0x820], R203 ;  /* 0x000820cb01007387 */ /* 0x000fe80000100800 */
[----:B------:R1:W-:Y:S04]  /*b5d0*/  LDGSTS.E [R59+0xa000], [R154.64], P1 ;  /* 0x0a0000009a3b7fae */ /* 0x0003e8000892184c */
[----:B------:R-:W-:Y:S04]  /*b5e0*/  STL.64 [R1+0x828], R218 ;  /* 0x000828da01007387 */ /* 0x000fe80000100a00 */
[----:B------:R1:W-:Y:S04]  /*b5f0*/  LDGSTS.E [R59+0xb000], [R170.64], P1 ;  /* 0x0b000000aa3b7fae */ /* 0x0003e8000892184c */
[----:B------:R-:W-:Y:S04]  /*b600*/  STL.64 [R1+0x838], R234 ;  /* 0x000838ea01007387 */ /* 0x000fe80000100a00 */
[----:B------:R1:W-:Y:S04]  /*b610*/  LDGSTS.E [R59+0xc000], [R186.64], P1 ;  /* 0x0c000000ba3b7fae */ /* 0x0003e8000892184c */
[----:B------:R-:W2:Y:S04]  /*b620*/  LDL.LU.64 R10, [R1+0x1e0] ;  /* 0x0001e000010a7983 */ /* 0x000ea80000300a00 */
[----:B------:R2:W-:Y:S04]  /*b630*/  LDGSTS.E [R59+0xd000], [R202.64], P1 ;  /* 0x0d000000ca3b7fae */ /* 0x0005e8000892184c */
[----:B------:R2:W-:Y:S04]  /*b640*/  LDGSTS.E [R59+0xe000], [R218.64], P1 ;  /* 0x0e000000da3b7fae */ /* 0x0005e8000892184c */
[----:B------:R2:W-:Y:S01]  /*b650*/  LDGSTS.E [R59+0xf000], [R234.64], P1 ;  /* 0x0f000000ea3b7fae */ /* 0x0005e2000892184c */
[----:B-1----:R-:W-:-:S03]  /*b660*/  LOP3.LUT R75, R59, 0x20, RZ, 0x3c, !PT ;  /* 0x000000203b4b7812 */ /* 0x002fc600078e3cff */
[----:B----4-:R-:W-:Y:S04]  /*b670*/  STL [R1+0x858], R42 ;  /* 0x0008582a01007387 */ /* 0x010fe80000100800 */
[----:B------:R-:W-:Y:S04]  /*b680*/  STL [R1+0x840], R43 ;  /* 0x0008402b01007387 */ /* 0x000fe80000100800 */
[----:B------:R-:W-:Y:S04]  /*b690*/  STL.64 [R1+0x848], R12 ;  /* 0x0008480c01007387 */ /* 0x000fe80000100a00 */
[----:B------:R1:W-:Y:S04]  /*b6a0*/  LDGSTS.E [R58+0x200], [R42.64], P1 ;  /* 0x002000002a3a7fae */ /* 0x0003e8000892184c */
[----:B------:R-:W-:Y:S04]  /*b6b0*/  STL.64 [R1+0x850], R28 ;  /* 0x0008501c01007387 */ /* 0x000fe80000100a00 */
[----:B------:R1:W-:Y:S04]  /*b6c0*/  LDGSTS.E [R58+0x1200], [R12.64], P1 ;  /* 0x012000000c3a7fae */ /* 0x0003e8000892184c */
[----:B------:R-:W-:Y:S04]  /*b6d0*/  STL [R1+0x868], R44 ;  /* 0x0008682c01007387 */ /* 0x000fe80000100800 */
[----:B------:R1:W-:Y:S04]  /*b6e0*/  LDGSTS.E [R58+0x2200], [R28.64], P1 ;  /* 0x022000001c3a7fae */ /* 0x0003e8000892184c */
[----:B------:R-:W-:Y:S04]  /*b6f0*/  STL [R1+0x85c], R45 ;  /* 0x00085c2d01007387 */ /* 0x000fe80000100800 */
        /* <DEDUP_REMOVED lines=17> */
[----:B------:R4:W-:Y:S04]  /*b810*/  STL [R1+0x8b0], R172 ;  /* 0x0008b0ac01007387 */ /* 0x0009e80000100800 */
        /* <DEDUP_REMOVED lines=8> */
[----:B--2---:R2:W-:Y:S04]  /*b8a0*/  LDGSTS.E [R75+0x400], [R26.64], P1 ;  /* 0x004000001a4b7fae */ /* 0x0045e8000892184c */
[----:B------:R2:W-:Y:S04]  /*b8b0*/  LDGSTS.E [R75+0x1400], [R14.64], P1 ;  /* 0x014000000e4b7fae */ /* 0x0005e8000892184c */
[----:B-1----:R-:W2:Y:S04]  /*b8c0*/  LDL.64 R58, [R1+0x1d8] ;  /* 0x0001d800013a7983 */ /* 0x002ea80000100a00 */
[----:B------:R1:W-:Y:S04]  /*b8d0*/  LDGSTS.E [R75+0x2400], [R30.64], P1 ;  /* 0x024000001e4b7fae */ /* 0x0003e8000892184c */
        /* <DEDUP_REMOVED lines=29> */
[----:B------:R-:W-:Y:S04]  /*bab0*/  STL [R1+0x8cc], R236 ;  /* 0x0008ccec01007387 */ /* 0x000fe80000100800 */
[----:B------:R-:W-:Y:S04]  /*bac0*/  STL [R1+0x8c8], R237 ;  /* 0x0008c8ed01007387 */ /* 0x000fe80000100800 */
[----:B------:R-:W-:Y:S04]  /*bad0*/  STL.64 [R1+0x8d0], R26 ;  /* 0x0008d01a01007387 */ /* 0x000fe80000100a00 */
[----:B------:R-:W-:Y:S04]  /*bae0*/  STL [R1+0x8d8], R15 ;  /* 0x0008d80f01007387 */ /* 0x000fe80000100800 */
[----:B------:R1:W-:Y:S04]  /*baf0*/  STL.64 [R1+0x8e0], R30 ;  /* 0x0008e01e01007387 */ /* 0x0003e80000100a00 */
[----:B------:R-:W-:Y:S04]  /*bb00*/  STL.64 [R1+0x8e8], R46 ;  /* 0x0008e82e01007387 */ /* 0x000fe80000100a00 */
[----:B------:R-:W-:Y:S04]  /*bb10*/  STL.64 [R1+0x8f0], R62 ;  /* 0x0008f03e01007387 */ /* 0x000fe80000100a00 */
[----:B------:R-:W-:Y:S04]  /*bb20*/  STL.64 [R1+0x8f8], R78 ;  /* 0x0008f84e01007387 */ /* 0x000fe80000100a00 */
[----:B------:R1:W-:Y:S04]  /*bb30*/  STL.64 [R1+0x900], R94 ;  /* 0x0009005e01007387 */ /* 0x0003e80000100a00 */
[----:B------:R1:W-:Y:S04]  /*bb40*/  STL.64 [R1+0x908], R110 ;  /* 0x0009086e01007387 */ /* 0x0003e80000100a00 */
[----:B--2---:R2:W-:Y:S04]  /*bb50*/  LDGSTS.E [R251+0x800], [R58.64], P1 ;  /* 0x008000003afb7fae */ /* 0x0045e8000892184c */
        /* <DEDUP_REMOVED lines=18> */
[----:B-1----:R-:W4:Y:S04]  /*bc80*/  LDL.LU.64 R4, [R1+0x910] ;  /* 0x0009100001047983 */ /* 0x002f280000300a00 */
        /* <DEDUP_REMOVED lines=13> */
[----:B---3--:R3:W-:Y:S04]  /*bd60*/  LDGSTS.E [R3+0xc00], [R6.64], P1 ;  /* 0x00c0000006037fae */ /* 0x0087e8000892184c */
        /* <DEDUP_REMOVED lines=17> */
[----:B---3--:R-:W2:Y:S04]  /*be80*/  S2R R3, SR_TID.X ;  /* 0x0000000000037919 */ /* 0x008ea80000002100 */
[----:B------:R3:W-:Y:S04]  /*be90*/  LDGSTS.E [R249+0x2e00], [R40.64], P1 ;  /* 0x02e0000028f97fae */ /* 0x0007e8000892184c */
[----:B------:R3:W-:Y:S04]  /*bea0*/  LDGSTS.E [R249+0x3e00], [R56.64], P1 ;  /* 0x03e0000038f97fae */ /* 0x0007e8000892184c */
[----:B------:R3:W-:Y:S04]  /*beb0*/  LDGSTS.E [R249+0x4e00], [R72.64], P1 ;  /* 0x04e0000048f97fae */ /* 0x0007e8000892184c */
[----:B------:R3:W-:Y:S04]  /*bec0*/  LDGSTS.E [R249+0x5e00], [R88.64], P1 ;  /* 0x05e0000058f97fae */ /* 0x0007e8000892184c */
[----:B------:R3:W-:Y:S01]  /*bed0*/  LDGSTS.E [R249+0x6e00], [R104.64], P1 ;  /* 0x06e0000068f97fae */ /* 0x0007e2000892184c */
[----:B--2---:R-:W-:-:S03]  /*bee0*/  SHF.R.U32.HI R251, RZ, 0x6, R3 ;  /* 0x00000006fffb7819 */ /* 0x004fc60000011603 */
[----:B------:R3:W-:Y:S01]  /*bef0*/  LDGSTS.E [R249+0x7e00], [R120.64], P1 ;  /* 0x07e0000078f97fae */ /* 0x0007e2000892184c */
[----:B------:R-:W-:-:S03]  /*bf00*/  SGXT.U32 R251, R251, 0x1 ;  /* 0x00000001fbfb781a */ /* 0x000fc60000000000 */
[----:B------:R3:W-:Y:S04]  /*bf10*/  LDGSTS.E [R249+0x8e00], [R136.64], P1 ;  /* 0x08e0000088f97fae */ /* 0x0007e8000892184c */
[----:B------:R3:W-:Y:S01]  /*bf20*/  LDGSTS.E [R249+0x9e00], [R152.64], P1 ;  /* 0x09e0000098f97fae */ /* 0x0007e2000892184c */
[----:B------:R-:W-:-:S03]  /*bf30*/  LOP3.LUT R251, R251, 0x10, RZ, 0xfc, !PT ;  /* 0x00000010fbfb7812 */ /* 0x000fc600078efcff */
[----:B------:R3:W-:Y:S04]  /*bf40*/  LDGSTS.E [R249+0xae00], [R168.64], P1 ;  /* 0x0ae00000a8f97fae */ /* 0x0007e8000892184c */
[----:B------:R3:W-:Y:S04]  /*bf50*/  LDGSTS.E [R249+0xbe00], [R184.64], P1 ;  /* 0x0be00000b8f97fae */ /* 0x0007e8000892184c */
[----:B------:R3:W-:Y:S04]  /*bf60*/  LDGSTS.E [R249+0xce00], [R200.64], P1 ;  /* 0x0ce00000c8f97fae */ /* 0x0007e8000892184c */
[----:B------:R3:W-:Y:S04]  /*bf70*/  LDGSTS.E [R249+0xde00], [R216.64], P1 ;  /* 0x0de00000d8f97fae */ /* 0x0007e8000892184c */
[----:B------:R3:W-:Y:S01]  /*bf80*/  LDGSTS.E [R249+0xee00], [R232.64], P1 ;  /* 0x0ee00000e8f97fae */ /* 0x0007e2000892184c */
[----:B------:R-:W-:-:S04]  /*bf90*/  SHF.R.U32.HI R3, RZ, 0x6, R3 ;  /* 0x00000006ff037819 */ /* 0x000fc80000011603 */
[----:B------:R-:W-:-:S04]  /*bfa0*/  SGXT.U32 R3, R3, 0x1 ;  /* 0x000000010303781a */ /* 0x000fc80000000000 */
[----:B------:R-:W-:Y:S02]  /*bfb0*/  LOP3.LUT R3, R3, 0x14, RZ, 0xfc, !PT ;  /* 0x0000001403037812 */ /* 0x000fe400078efcff */
[----:B------:R-:W-:Y:S02]  /*bfc0*/  SEL R248, RZ, 0x4, P5 ;  /* 0x00000004fff87807 */ /* 0x000fe40002800000 */
[----:B------:R-:W-:-:S04]  /*bfd0*/  ISETP.GE.AND P5, PT, R3, UR5, PT ;  /* 0x0000000503007c0c */ /* 0x000fc8000bfa6270 */
[----:B------:R-:W-:Y:S01]  /*bfe0*/  SEL R171, RZ, 0x4, P5 ;  /* 0x00000004ffab7807 */ /* 0x000fe20002800000 */
[----:B----4-:R3:W-:Y:S01]  /*bff0*/  LDGSTS.E [R249+0xfe00], [R4.64], P1 ;  /* 0x0fe0000004f97fae */ /* 0x0107e2000892184c */
[----:B------:R-:W-:-:S03]  /*c000*/  ISETP.GE.AND P1, PT, R251, UR5, PT ;  /* 0x00000005fb007c0c */ /* 0x000fc6000bf26270 */
[----:B------:R-:W2:Y:S04]  /*c010*/  S2R R251, SR_TID.X ;  /* 0x0000000000fb7919 */ /* 0x000ea80000002100 */
[----:B-1----:R-:W1:Y:S01]  /*c020*/  S2R R250, SR_TID.X ;  /* 0x0000000000fa7919 */ /* 0x002e620000002100 */
[----:B---3--:R-:W-:-:S03]  /*c030*/  SEL R249, RZ, 0x4, P0 ;  /* 0x00000004fff97807 */ /* 0x008fc60000000000 */
[----:B------:R-:W0:Y:S01]  /*c040*/  LDGDEPBAR ;  /* 0x00000000000079af */ /* 0x000e220000000000 */
[----:B--2---:R-:W-:-:S04]  /*c050*/  SHF.R.U32.HI R3, RZ, 0x6, R251 ;  /* 0x00000006ff037819 */ /* 0x004fc800000116fb */
[----:B------:R-:W-:-:S04]  /*c060*/  SGXT.U32 R3, R3, 0x1 ;  /* 0x000000010303781a */ /* 0x000fc80000000000 */
[----:B------:R-:W-:Y:S01]  /*c070*/  LOP3.LUT R3, R3, 0x18, RZ, 0xfc, !PT ;  /* 0x0000001803037812 */ /* 0x000fe200078efcff */
[----:B------:R-:W-:Y:S03]  /*c080*/  BAR.SYNC.DEFER_BLOCKING 0x0 ;  /* 0x0000000000007b1d */ /* 0x000fe60000010000 */
[----:B------:R-:W-:-:S03]  /*c090*/  ISETP.GE.AND P0, PT, R3, UR5, PT ;  /* 0x0000000503007c0c */ /* 0x000fc6000bf06270 */
[----:B------:R-:W2:Y:S01]  /*c0a0*/  S2R R3, SR_TID.X ;  /* 0x0000000000037919 */ /* 0x000ea20000002100 */
[----:B------:R-:W-:-:S04]  /*c0b0*/  SHF.R.U32.HI R251, RZ, 0x6, R251 ;  /* 0x00000006fffb7819 */ /* 0x000fc800000116fb */
[----:B------:R-:W-:-:S04]  /*c0c0*/  SGXT.U32 R251, R251, 0x1 ;  /* 0x00000001fbfb781a */ /* 0x000fc80000000000 */
[----:B------:R-:W-:Y:S02]  /*c0d0*/  LOP3.LUT R251, R251, 0x1c, RZ, 0xfc, !PT ;  /* 0x0000001cfbfb7812 */ /* 0x000fe400078efcff */
[----:B------:R-:W-:Y:S02]  /*c0e0*/  SEL R172, RZ, 0x4, P1 ;  /* 0x00000004ffac7807 */ /* 0x000fe40000800000 */
[----:B------:R-:W-:Y:S02]  /*c0f0*/  ISETP.GE.AND P1, PT, R251, UR5, PT ;  /* 0x00000005fb007c0c */ /* 0x000fe4000bf26270 */
[----:B--2---:R-:W-:-:S04]  /*c100*/  SHF.R.U32.HI R251, RZ, 0x6, R3 ;  /* 0x00000006fffb7819 */ /* 0x004fc80000011603 */
[----:B------:R-:W-:-:S04]  /*c110*/  SGXT.U32 R251, R251, 0x1 ;  /* 0x00000001fbfb781a */ /* 0x000fc80000000000 */
[----:B------:R-:W-:-:S04]  /*c120*/  LOP3.LUT R251, R251, 0x20, RZ, 0xfc, !PT ;  /* 0x00000020fbfb7812 */ /* 0x000fc800078efcff */
[----:B------:R-:W-:Y:S02]  /*c130*/  ISETP.GE.AND P5, PT, R251, UR5, PT ;  /* 0x00000005fb007c0c */ /* 0x000fe4000bfa6270 */
        /* <DEDUP_REMOVED lines=8> */
[----:B------:R-:W-:Y:S02]  /*c1c0*/  LOP3.LUT R3, R3, 0x28, RZ, 0xfc, !PT ;  /* 0x0000002803037812 */ /* 0x000fe400078efcff */
[----:B------:R-:W-:Y:S02]  /*c1d0*/  SEL R30, RZ, 0x4, P1 ;  /* 0x00000004ff1e7807 */ /* 0x000fe40000800000 */
        /* <DEDUP_REMOVED lines=128> */
[--C-:B--2---:R-:W-:Y:S02]  /*c9e0*/  SHF.R.U32.HI R3, RZ, 0x6, R251.reuse ;  /* 0x00000006ff037819 */ /* 0x104fe400000116fb */
[----:B------:R-:W-:Y:S02]  /*c9f0*/  SHF.R.U32.HI R251, RZ, 0x6, R251 ;  /* 0x00000006fffb7819 */ /* 0x000fe400000116fb */
[----:B------:R-:W-:-:S02]  /*ca00*/  SGXT.U32 R3, R3, 0x1 ;  /* 0x000000010303781a */ /* 0x000fc40000000000 */
[----:B------:R-:W-:Y:S02]  /*ca10*/  SGXT.U32 R251, R251, 0x1 ;  /* 0x00000001fbfb781a */ /* 0x000fe40000000000 */
[----:B------:R-:W-:Y:S02]  /*ca20*/  LOP3.LUT R3, R3, 0xa, RZ, 0xfc, !PT ;  /* 0x0000000a03037812 */ /* 0x000fe400078efcff */
[----:B------:R-:W-:Y:S02]  /*ca30*/  LOP3.LUT R251, R251, 0xe, RZ, 0xfc, !PT ;  /* 0x0000000efbfb7812 */ /* 0x000fe400078efcff */
[----:B------:R-:W-:Y:S02]  /*ca40*/  SEL R111, RZ, 0x4, P5 ;  /* 0x00000004ff6f7807 */ /* 0x000fe40002800000 */
[----:B------:R-:W-:Y:S02]  /*ca50*/  ISETP.GE.AND P5, PT, R3, UR5, PT ;  /* 0x0000000503007c0c */ /* 0x000fe4000bfa6270 */
[----:B------:R-:W-:-:S02]  /*ca60*/  SEL R3, RZ, 0x4, P0 ;  /* 0x00000004ff037807 */ /* 0x000fc40000000000 */
[----:B------:R-:W-:Y:S02]  /*ca70*/  ISETP.GE.AND P0, PT, R251, UR5, PT ;  /* 0x00000005fb007c0c */ /* 0x000fe4000bf06270 */
[----:B-1----:R-:W-:-:S04]  /*ca80*/  SHF.R.U32.HI R251, RZ, 0x6, R250 ;  /* 0x00000006fffb7819 */ /* 0x002fc800000116fa */
[----:B------:R-:W-:-:S04]  /*ca90*/  SGXT.U32 R251, R251, 0x1 ;  /* 0x00000001fbfb781a */ /* 0x000fc80000000000 */
[----:B------:R-:W-:Y:S02]  /*caa0*/  LOP3.LUT R251, R251, 0x12, RZ, 0xfc, !PT ;  /* 0x00000012fbfb7812 */ /* 0x000fe400078efcff */
[----:B------:R-:W-:Y:S02]  /*cab0*/  SEL R93, RZ, 0x4, P5 ;  /* 0x00000004ff5d7807 */ /* 0x000fe40002800000 */
[----:B------:R-:W-:Y:S02]  /*cac0*/  ISETP.GE.AND P5, PT, R251, UR5, PT ;  /* 0x00000005fb007c0c */ /* 0x000fe4000bfa6270 */
[----:B------:R-:W1:Y:S01]  /*cad0*/  S2R R251, SR_TID.X ;  /* 0x0000000000fb7919 */ /* 0x000e620000002100 */
[----:B------:R-:W-:-:S04]  /*cae0*/  SHF.R.U32.HI R250, RZ, 0x6, R250 ;  /* 0x00000006fffa7819 */ /* 0x000fc800000116fa */
[----:B------:R-:W-:-:S04]  /*caf0*/  SGXT.U32 R250, R250, 0x1 ;  /* 0x00000001fafa781a */ /* 0x000fc80000000000 */
[----:B------:R-:W-:Y:S02]  /*cb00*/  LOP3.LUT R250, R250, 0x16, RZ, 0xfc, !PT ;  /* 0x00000016fafa7812 */ /* 0x000fe400078efcff */
[----:B------:R-:W-:Y:S02]  /*cb10*/  SEL R61, RZ, 0x4, P0 ;  /* 0x00000004ff3d7807 */ /* 0x000fe40000000000 */
        /* <DEDUP_REMOVED lines=105> */
[----:B------:R-:W1:Y:S02]  /*d1b0*/  S2R R251, SR_TID.X ;  /* 0x0000000000fb7919 */ /* 0x000e640000002100 */
[----:B------:R-:W-:Y:S02]  /*d1c0*/  SEL R106, RZ, 0x4, P5 ;  /* 0x00000004ff6a7807 */ /* 0x000fe40002800000 */
[----:B------:R-:W-:-:S02]  /*d1d0*/  ISETP.GE.AND P5, PT, R252, UR5, PT ;  /* 0x00000005fc007c0c */ /* 0x000fc4000bfa6270 */
[----:B------:R-:W2:Y:S01]  /*d1e0*/  S2R R252, SR_TID.X ;  /* 0x0000000000fc7919 */ /* 0x000ea20000002100 */
[----:B------:R-:W-:-:S04]  /*d1f0*/  SHF.R.U32.HI R250, RZ, 0x6, R250 ;  /* 0x00000006fffa7819 */ /* 0x000fc800000116fa */
[----:B------:R-:W-:-:S04]  /*d200*/  SGXT.U32 R250, R250, 0x1 ;  /* 0x00000001fafa781a */ /* 0x000fc80000000000 */
[----:B------:R-:W-:Y:S02]  /*d210*/  LOP3.LUT R250, R250, 0x66, RZ, 0xfc, !PT ;  /* 0x00000066fafa7812 */ /* 0x000fe400078efcff */
[----:B------:R-:W-:Y:S02]  /*d220*/  SEL R43, RZ, 0x4, P0 ;  /* 0x00000004ff2b7807 */ /* 0x000fe40000000000 */
[----:B-1----:R-:W-:-:S04]  /*d230*/  SHF.R.U32.HI R251, RZ, 0x6, R251 ;  /* 0x00000006fffb7819 */ /* 0x002fc800000116fb */
[----:B------:R-:W-:Y:S02]  /*d240*/  SGXT.U32 R251, R251, 0x1 ;  /* 0x00000001fbfb781a */ /* 0x000fe40000000000 */
[----:B------:R-:W-:Y:S02]  /*d250*/  ISETP.GE.AND P0, PT, R250, UR5, PT ;  /* 0x00000005fa007c0c */ /* 0x000fe4000bf06270 */
[----:B------:R-:W-:Y:S02]  /*d260*/  LOP3.LUT R251, R251, 0x6e, RZ, 0xfc, !PT ;  /* 0x0000006efbfb7812 */ /* 0x000fe400078efcff */
[----:B------:R-:W-:Y:S02]  /*d270*/  SEL R91, RZ, 0x4, P0 ;  /* 0x00000004ff5b7807 */ /* 0x000fe40000000000 */
[----:B------:R-:W-:Y:S02]  /*d280*/  ISETP.GE.AND P0, PT, R251, UR5, PT ;  /* 0x00000005fb007c0c */ /* 0x000fe4000bf06270 */
[----:B--2---:R-:W-:-:S04]  /*d290*/  SHF.R.U32.HI R251, RZ, 0x6, R252 ;  /* 0x00000006fffb7819 */ /* 0x004fc800000116fc */
[----:B------:R-:W-:Y:S02]  /*d2a0*/  SGXT.U32 R251, R251, 0x1 ;  /* 0x00000001fbfb781a */ /* 0x000fe40000000000 */
[----:B------:R-:W-:Y:S02]  /*d2b0*/  SEL R90, RZ, 0x4, P5 ;  /* 0x00000004ff5a7807 */ /* 0x000fe40002800000 */
[----:B------:R-:W-:Y:S02]  /*d2c0*/  LOP3.LUT R251, R251, 0x76, RZ, 0xfc, !PT ;  /* 0x00000076fbfb7812 */ /* 0x000fe400078efcff */
[----:B------:R-:W-:Y:S02]  /*d2d0*/  ISETP.GE.AND P5, PT, R0, UR5, PT ;  /* 0x0000000500007c0c */ /* 0x000fe4000bfa6270 */
[----:B------:R-:W-:Y:S02]  /*d2e0*/  SEL R0, RZ, 0x4, P0 ;  /* 0x00000004ff007807 */ /* 0x000fe40000000000 */
[----:B------:R-:W-:-:S02]  /*d2f0*/  ISETP.GE.AND P0, PT, R251, UR5, PT ;  /* 0x00000005fb007c0c */ /* 0x000fc4000bf06270 */
[----:B------:R-:W1:Y:S01]  /*d300*/  S2R R251, SR_TID.X ;  /* 0x0000000000fb7919 */ /* 0x000e620000002100 */
[----:B------:R-:W-:-:S04]  /*d310*/  SHF.R.U32.HI R250, RZ, 0x6, R252 ;  /* 0x00000006fffa7819 */ /* 0x000fc800000116fc */
[----:B------:R-:W-:Y:S02]  /*d320*/  SGXT.U32 R250, R250, 0x1 ;  /* 0x00000001fafa781a */ /* 0x000fe40000000000 */
[----:B------:R-:W-:Y:S02]  /*d330*/  SEL R248, R248, RZ, P6 ;  /* 0x000000fff8f87207 */ /* 0x000fe40003000000 */
[----:B------:R-:W-:Y:S02]  /*d340*/  LOP3.LUT R250, R250, 0x7a, RZ, 0xfc, !PT ;  /* 0x0000007afafa7812 */ /* 0x000fe400078efcff */
[----:B------:R-:W-:Y:S02]  /*d350*/  SEL R124, RZ, 0x4, P1 ;  /* 0x00000004ff7c7807 */ /* 0x000fe40000800000 */
[----:B------:R-:W-:Y:S02]  /*d360*/  SEL R252, RZ, 0x4, P5 ;  /* 0x00000004fffc7807 */ /* 0x000fe40002800000 */
[----:B------:R-:W-:-:S02]  /*d370*/  ISETP.NE.U32.AND P1, PT, R248, RZ, PT ;  /* 0x000000fff800720c */ /* 0x000fc40003f25070 */
[----:B------:R-:W-:Y:S02]  /*d380*/  ISETP.GE.AND P5, PT, R250, UR5, PT ;  /* 0x00000005fa007c0c */ /* 0x000fe4000bfa6270 */
[----:B-1----:R-:W-:-:S04]  /*d390*/  SHF.R.U32.HI R187, RZ, 0x6, R251 ;  /* 0x00000006ffbb7819 */ /* 0x002fc800000116fb */
[----:B------:R-:W-:Y:S02]  /*d3a0*/  SGXT.U32 R187, R187, 0x1 ;  /* 0x00000001bbbb781a */ /* 0x000fe40000000000 */
[----:B------:R-:W-:Y:S02]  /*d3b0*/  SEL R248, R249, RZ, P6 ;  /* 0x000000fff9f87207 */ /* 0x000fe40003000000 */
[----:B------:R-:W-:Y:S02]  /*d3c0*/  LOP3.LUT R187, R187, 0x7e, RZ, 0xfc, !PT ;  /* 0x0000007ebbbb7812 */ /* 0x000fe400078efcff */
[----:B------:R-:W-:Y:S02]  /*d3d0*/  SEL R251, RZ, 0x4, P0 ;  /* 0x00000004fffb7807 */ /* 0x000fe40000000000 */
[----:B------:R-:W-:Y:S02]  /*d3e0*/  SEL R250, RZ, 0x4, P5 ;  /* 0x00000004fffa7807 */ /* 0x000fe40002800000 */
[----:B------:R-:W-:-:S02]  /*d3f0*/  ISETP.NE.U32.AND P0, PT, R248, RZ, PT ;  /* 0x000000fff800720c */ /* 0x000fc40003f05070 */
[----:B------:R-:W-:Y:S02]  /*d400*/  ISETP.GE.AND P5, PT, R187, UR5, PT ;  /* 0x00000005bb007c0c */ /* 0x000fe4000bfa6270 */
[----:B------:R-:W-:Y:S02]  /*d410*/  SEL R248, R172, RZ, P6 ;  /* 0x000000ffacf87207 */ /* 0x000fe40003000000 */
[----:B------:R-:W-:Y:S02]  /*d420*/  SEL R249, RZ, 0x4, P5 ;  /* 0x00000004fff97807 */ /* 0x000fe40002800000 */
[----:B------:R-:W-:Y:S02]  /*d430*/  ISETP.NE.U32.AND P5, PT, R248, RZ, PT ;  /* 0x000000fff800720c */ /* 0x000fe40003fa5070 */
[----:B------:R-:W-:Y:S02]  /*d440*/  SEL R235, R93, RZ, P6 ;  /* 0x000000ff5deb7207 */ /* 0x000fe40003000000 */
[----:B------:R-:W-:-:S02]  /*d450*/  SEL R248, R171, RZ, P6 ;  /* 0x000000ffabf87207 */ /* 0x000fc40003000000 */
[----:B------:R-:W-:Y:S02]  /*d460*/  SEL R234, R92, RZ, P6 ;  /* 0x000000ff5cea7207 */ /* 0x000fe40003000000 */
[----:B------:R-:W-:Y:S02]  /*d470*/  SEL R93, R76, RZ, P6 ;  /* 0x000000ff4c5d7207 */ /* 0x000fe40003000000 */
[----:B------:R-:W-:Y:S02]  /*d480*/  SEL R171, R170, RZ, P6 ;  /* 0x000000ffaaab7207 */ /* 0x000fe40003000000 */
[----:B------:R-:W-:Y:S02]  /*d490*/  SEL R92, R47, RZ, P6 ;  /* 0x000000ff2f5c7207 */ /* 0x000fe40003000000 */
[----:B------:R-:W-:Y:S02]  /*d4a0*/  SEL R76, R46, RZ, P6 ;  /* 0x000000ff2e4c7207 */ /* 0x000fe40003000000 */
[----:B------:R-:W-:Y:S01]  /*d4b0*/  SEL R170, R157, RZ, P6 ;  /* 0x000000ff9daa7207 */ /* 0x000fe20003000000 */
[----:B------:R-:W2:Y:S01]  /*d4c0*/  LDL.LU.64 R46, [R1+0x1d0] ;  /* 0x0001d000012e7983 */ /* 0x000ea20000300a00 */
[----:B------:R-:W-:-:S03]  /*d4d0*/  SEL R205, R156, RZ, P6 ;  /* 0x000000ff9ccd7207 */ /* 0x000fc60003000000 */
[----:B------:R-:W3:Y:S01]  /*d4e0*/  LDL.LU.64 R156, [R1+0x1c0] ;  /* 0x0001c000019c7983 */ /* 0x000ee20000300a00 */
[----:B------:R-:W-:Y:S02]  /*d4f0*/  SEL R218, R139, RZ, P6 ;  /* 0x000000ff8bda7207 */ /* 0x000fe40003000000 */
[----:B------:R-:W-:Y:S02]  /*d500*/  SEL R172, R138, RZ, P6 ;  /* 0x000000ff8aac7207 */ /* 0x000fe40003000000 */
[----:B------:R-:W4:Y:S01]  /*d510*/  LDL.LU.64 R138, [R1+0x1b0] ;  /* 0x0001b000018a7983 */ /* 0x000f220000300a00 */
[----:B------:R-:W-:-:S03]  /*d520*/  SEL R237, R141, RZ, P6 ;  /* 0x000000ff8ded7207 */ /* 0x000fc60003000000 */
[----:B------:R-:W4:Y:S01]  /*d530*/  LDL.LU.64 R220, [R1+0x1a0] ;  /* 0x0001a00001dc7983 */ /* 0x000f220000300a00 */
[----:B------:R-:W-:Y:S02]  /*d540*/  SEL R173, R125, RZ, P6 ;  /* 0x000000ff7dad7207 */ /* 0x000fe40003000000 */
[----:B------:R-:W-:Y:S02]  /*d550*/  SEL R141, R124, RZ, P6 ;  /* 0x000000ff7c8d7207 */ /* 0x000fe40003000000 */
[----:B------:R-:W-:Y:S01]  /*d560*/  SEL R236, R154, RZ, P6 ;  /* 0x000000ff9aec7207 */ /* 0x000fe20003000000 */
[----:B------:R-:W4:Y:S01]  /*d570*/  LDL.LU.64 R124, [R1+0x190] ;  /* 0x00019000017c7983 */ /* 0x000f220000300a00 */
[----:B------:R-:W-:Y:S02]  /*d580*/  SEL R186, R107, RZ, P6 ;  /* 0x000000ff6bba7207 */ /* 0x000fe40003000000 */
[----:B------:R-:W-:Y:S02]  /*d590*/  SEL R202, R106, RZ, P6 ;  /* 0x000000ff6aca7207 */ /* 0x000fe40003000000 */
[----:B------:R-:W-:Y:S01]  /*d5a0*/  SEL R203, R91, RZ, P6 ;  /* 0x000000ff5bcb7207 */ /* 0x000fe20003000000 */
[----:B------:R-:W4:Y:S01]  /*d5b0*/  LDL.LU.64 R106, [R1+0x170] ;  /* 0x00017000016a7983 */ /* 0x000f220000300a00 */
[----:B------:R-:W-:-:S02]  /*d5c0*/  SEL R154, R90, RZ, P6 ;  /* 0x000000ff5a9a7207 */ /* 0x000fc40003000000 */
[----:B------:R-:W-:Y:S01]  /*d5d0*/  SEL R90, R251, RZ, P6 ;  /* 0x000000fffb5a7207 */ /* 0x000fe20003000000 */
[----:B------:R-:W4:Y:S01]  /*d5e0*/  LDL.LU.64 R188, [R1+0x160] ;  /* 0x0001600001bc7983 */ /* 0x000f220000300a00 */
[----:B------:R-:W-:-:S03]  /*d5f0*/  SEL R91, R250, RZ, P6 ;  /* 0x000000fffa5b7207 */ /* 0x000fc60003000000 */
[----:B------:R-:W4:Y:S01]  /*d600*/  LDL.LU.64 R250, [R1+0x180] ;  /* 0x0001800001fa7983 */ /* 0x000f220000300a00 */
[----:B------:R-:W-:Y:S01]  /*d610*/  USHF.L.U32 UR5, UR6, 0x7, URZ ;  /* 0x0000000706057899 */ /* 0x000fe2000800063f */
[----:B------:R-:W-:Y:S02]  /*d620*/  SEL R204, R155, RZ, P6 ;  /* 0x000000ff9bcc7207 */ /* 0x000fe40003000000 */
[----:B------:R-:W-:Y:S02]  /*d630*/  SEL R219, R140, RZ, P6 ;  /* 0x000000ff8cdb7207 */ /* 0x000fe40003000000 */
[----:B------:R-:W-:Y:S02]  /*d640*/  SEL R155, R0, RZ, P6 ;  /* 0x000000ff009b7207 */ /* 0x000fe40003000000 */
[----:B------:R-:W-:Y:S02]  /*d650*/  SEL R31, R31, RZ, P6 ;  /* 0x000000ff1f1f7207 */ /* 0x000fe40003000000 */
[----:B------:R-:W-:-:S02]  /*d660*/  SEL R30, R30, RZ, P6 ;  /* 0x000000ff1e1e7207 */ /* 0x000fc40003000000 */
[----:B------:R-:W-:Y:S02]  /*d670*/  SEL R95, R95, RZ, P6 ;  /* 0x000000ff5f5f7207 */ /* 0x000fe40003000000 */
        /* <DEDUP_REMOVED lines=32> */
[----:B------:R-:W-:Y:S01]  /*d880*/  ISETP.NE.U32.AND P6, PT, R248, RZ, PT ;  /* 0x000000fff800720c */ /* 0x000fe20003fc5070 */
[----:B------:R-:W-:-:S04]  /*d890*/  IMAD.U32 R248, RZ, RZ, UR5 ;  /* 0x00000005fff87e24 */ /* 0x000fc8000f8e00ff */
[----:B--2---:R-:W-:-:S04]  /*d8a0*/  IMAD.WIDE R46, R248, 0x4, R46 ;  /* 0x00000004f82e7825 */ /* 0x004fc800078e022e */
[C---:B---3--:R-:W-:Y:S01]  /*d8b0*/  IMAD.WIDE R110, R248.reuse, 0x4, R156 ;  /* 0x00000004f86e7825 */ /* 0x048fe200078e029c */
[----:B------:R-:W-:Y:S01]  /*d8c0*/  @!PT LDS RZ, [RZ] ;  /* 0x00000000fffff984 */ /* 0x000fe20000000800 */
[----:B------:R-:W-:Y:S01]  /*d8d0*/  @!PT LDS RZ, [RZ] ;  /* 0x00000000fffff984 */ /* 0x000fe20000000800 */
[----:B------:R-:W-:Y:S01]  /*d8e0*/  @!PT LDS RZ, [RZ] ;  /* 0x00000000fffff984 */ /* 0x000fe20000000800 */
[----:B------:R1:W-:Y:S04]  /*d8f0*/  LDGSTS.E [R2+0x28000], [R46.64], P2 ;  /* 0x280000002e027fae */ /* 0x0003e8000912184c */
[----:B------:R-:W2:Y:S04]  /*d900*/  LDL.LU.64 R156, [R1+0x150] ;  /* 0x00015000019c7983 */ /* 0x000ea80000300a00 */
[----:B------:R1:W-:Y:S04]  /*d910*/  STL.64 [R1+0x1d0], R46 ;  /* 0x0001d02e01007387 */ /* 0x0003e80000100a00 */
[----:B------:R4:W-:Y:S04]  /*d920*/  STL.64 [R1+0x1c0], R110 ;  /* 0x0001c06e01007387 */ /* 0x0009e80000100a00 */
[----:B------:R4:W-:Y:S04]  /*d930*/  LDGSTS.E [R2+0x28400], [R110.64], P3 ;  /* 0x284000006e027fae */ /* 0x0009e8000992184c */
[----:B-1----:R-:W3:Y:S01]  /*d940*/  LDL.LU.64 R46, [R1+0x140] ;  /* 0x00014000012e7983 */ /* 0x002ee20000300a00 */
[----:B----4-:R-:W-:-:S03]  /*d950*/  IMAD.WIDE R110, R248, 0x4, R138 ;  /* 0x00000004f86e7825 */ /* 0x010fc600078e028a */
[----:B------:R-:W4:Y:S01]  /*d960*/  LDL.LU.64 R138, [R1+0x130] ;  /* 0x00013000018a7983 */ /* 0x000f220000300a00 */
[----:B------:R-:W-:Y:S01]  /*d970*/  IMAD.WIDE R220, R248, 0x4, R220 ;  /* 0x00000004f8dc7825 */ /* 0x000fe200078e02dc */
[----:B------:R-:W-:Y:S02]  /*d980*/  ISETP.NE.U32.AND P2, PT, R31, RZ, PT ;  /* 0x000000ff1f00720c */ /* 0x000fe40003f45070 */
[----:B------:R1:W-:Y:S01]  /*d990*/  LDGSTS.E [R2+0x28800], [R110.64], P1 ;  /* 0x288000006e027fae */ /* 0x0003e2000892184c */
[----:B------:R-:W-:Y:S02]  /*d9a0*/  ISETP.NE.U32.AND P3, PT, R30, RZ, PT ;  /* 0x000000ff1e00720c */ /* 0x000fe40003f65070 */
[----:B------:R-:W-:Y:S01]  /*d9b0*/  ISETP.NE.U32.AND P1, PT, R95, RZ, PT ;  /* 0x000000ff5f00720c */ /* 0x000fe20003f25070 */
[----:B------:R-:W4:Y:S01]  /*d9c0*/  LDL.LU.64 R30, [R1+0x120] ;  /* 0x00012000011e7983 */ /* 0x000f220000300a00 */
[----:B------:R-:W-:-:S03]  /*d9d0*/  IMAD.WIDE R250, R248, 0x4, R250 ;  /* 0x00000004f8fa7825 */ /* 0x000fc600078e02fa */
[----:B------:R1:W-:Y:S01]  /*d9e0*/  LDGSTS.E [R2+0x28c00], [R220.64], P0 ;  /* 0x28c00000dc027fae */ /* 0x0003e2000812184c */
[----:B------:R-:W-:Y:S01]  /*d9f0*/  ISETP.NE.U32.AND P0, PT, R94, RZ, PT ;  /* 0x000000ff5e00720c */ /* 0x000fe20003f05070 */
[----:B------:R-:W-:Y:S02]  /*da00*/  IMAD.WIDE R94, R248, 0x4, R124 ;  /* 0x00000004f85e7825 */ /* 0x000fe400078e027c */
[----:B------:R1:W-:Y:S04]  /*da10*/  STL.64 [R1+0x1b0], R110 ;  /* 0x0001b06e01007387 */ /* 0x0003e80000100a00 */
[----:B------:R1:W-:Y:S01]  /*da20*/  LDGSTS.E [R2+0x29000], [R94.64], P5 ;  /* 0x290000005e027fae */ /* 0x0003e2000a92184c */
[----:B------:R-:W-:-:S03]  /*da30*/  ISETP.NE.U32.AND P5, PT, R79, RZ, PT ;  /* 0x000000ff4f00720c */ /* 0x000fc60003fa5070 */
[----:B------:R1:W-:Y:S04]  /*da40*/  LDGSTS.E [R2+0x29400], [R250.64], P6 ;  /* 0x29400000fa027fae */ /* 0x0003e8000b12184c */
[----:B-1----:R-:W4:Y:S04]  /*da50*/  LDL.LU.64 R110, [R1+0x908] ;  /* 0x00090800016e7983 */ /* 0x002f280000300a00 */
[----:B------:R1:W-:Y:S01]  /*da60*/  STL.64 [R1+0x1a0], R220 ;  /* 0x0001a0dc01007387 */ /* 0x0003e20000100a00 */
[----:B------:R-:W-:Y:S01]  /*da70*/  ISETP.NE.U32.AND P6, PT, R78, RZ, PT ;  /* 0x000000ff4e00720c */ /* 0x000fe20003fc5070 */
[----:B------:R-:W-:-:S04]  /*da80*/  IMAD.WIDE R78, R248, 0x4, R106 ;  /* 0x00000004f84e7825 */ /* 0x000fc800078e026a */
[----:B------:R-:W-:Y:S01]  /*da90*/  IMAD.WIDE R188, R248, 0x4, R188 ;  /* 0x00000004f8bc7825 */ /* 0x000fe200078e02bc */
[----:B------:R1:W-:Y:S04]  /*daa0*/  LDGSTS.E [R2+0x29800], [R78.64], P2 ;  /* 0x298000004e027fae */ /* 0x0003e8000912184c */
[----:B-1----:R-:W4:Y:S04]  /*dab0*/  LDL.LU.64 R220, [R1+0x110] ;  /* 0x0001100001dc7983 */ /* 0x002f280000300a00 */
[----:B------:R-:W4:Y:S04]  /*dac0*/  LDL.LU.64 R124, [R1+0x100] ;  /* 0x00010000017c7983 */ /* 0x000f280000300a00 */
[----:B------:R1:W-:Y:S01]  /*dad0*/  STL.64 [R1+0x190], R94 ;  /* 0x0001905e01007387 */ /* 0x0003e20000100a00 */
[----:B------:R-:W-:-:S03]  /*dae0*/  ISETP.NE.U32.AND P2, PT, R63, RZ, PT ;  /* 0x000000ff3f00720c */ /* 0x000fc60003f45070 */
[----:B------:R2:W-:Y:S04]  /*daf0*/  LDGSTS.E [R2+0x29c00], [R188.64], P3 ;  /* 0x29c00000bc027fae */ /* 0x0005e8000992184c */
[----:B-1----:R-:W4:Y:S04]  /*db00*/  LDL.LU.64 R94, [R1+0x900] ;  /* 0x00090000015e7983 */ /* 0x002f280000300a00 */
[----:B------:R1:W-:Y:S04]  /*db10*/  STL.64 [R1+0x180], R250 ;  /* 0x000180fa01007387 */ /* 0x0003e80000100a00 */
[----:B------:R-:W4:Y:S01]  /*db20*/  LDL.LU.64 R106, [R1+0xf0] ;  /* 0x0000f000016a7983 */ /* 0x000f220000300a00 */
[----:B------:R-:W-:-:S03]  /*db30*/  ISETP.NE.U32.AND P3, PT, R62, RZ, PT ;  /* 0x000000ff3e00720c */ /* 0x000fc60003f65070 */
[----:B-1----:R-:W4:Y:S04]  /*db40*/  LDL.LU.64 R250, [R1+0xe0] ;  /* 0x0000e00001fa7983 */ /* 0x002f280000300a00 */
[----:B------:R1:W-:Y:S04]  /*db50*/  STL.64 [R1+0x170], R78 ;  /* 0x0001704e01007387 */ /* 0x0003e80000100a00 */
[----:B-1----:R-:W4:Y:S04]  /*db60*/  LDL.LU.64 R78, [R1+0x8f8] ;  /* 0x0008f800014e7983 */ /* 0x002f280000300a00 */
[----:B------:R1:W-:Y:S01]  /*db70*/  STL.64 [R1+0x160], R188 ;  /* 0x000160bc01007387 */ /* 0x0003e20000100a00 */
[----:B--2---:R-:W-:-:S03]  /*db80*/  IMAD.WIDE R62, R248, 0x4, R156 ;  /* 0x00000004f83e7825 */ /* 0x004fc600078e029c */
[----:B------:R-:W2:Y:S04]  /*db90*/  LDL.LU.64 R156, [R1+0xd0] ;  /* 0x0000d000019c7983 */ /* 0x000ea80000300a00 */
[----:B-1----:R-:W2:Y:S04]  /*dba0*/  LDL.LU.64 R188, [R1+0xc0] ;  /* 0x0000c00001bc7983 */ /* 0x002ea80000300a00 */
[----:B------:R1:W-:Y:S01]  /*dbb0*/  LDGSTS.E [R2+0x2a000], [R62.64], P1 ;  /* 0x2a0000003e027fae */ /* 0x0003e2000892184c */
[----:B---3--:R-:W-:-:S03]  /*dbc0*/  IMAD.WIDE R46, R248, 0x4, R46 ;  /* 0x00000004f82e7825 */ /* 0x008fc600078e022e */
[----:B------:R1:W-:Y:S01]  /*dbd0*/  STL.64 [R1+0x150], R62 ;  /* 0x0001503e01007387 */ /* 0x0003e20000100a00 */
[----:B------:R-:W-:-:S03]  /*dbe0*/  ISETP.NE.U32.AND P1, PT, R171, RZ, PT ;  /* 0x000000ffab00720c */ /* 0x000fc60003f25070 */
[----:B------:R3:W-:Y:S01]  /*dbf0*/  LDGSTS.E [R2+0x2a400], [R46.64], P0 ;  /* 0x2a4000002e027fae */ /* 0x0007e2000812184c */
[----:B------:R-:W-:Y:S01]  /*dc00*/  ISETP.NE.U32.AND P0, PT, R170, RZ, PT ;  /* 0x000000ffaa00720c */ /* 0x000fe20003f05070 */
[C---:B----4-:R-:W-:Y:S02]  /*dc10*/  IMAD.WIDE R170, R248.reuse, 0x4, R138 ;  /* 0x00000004f8aa7825 */ /* 0x050fe400078e028a */
[----:B-1----:R-:W4:Y:S04]  /*dc20*/  LDL.LU.64 R62, [R1+0x8f0] ;  /* 0x0008f000013e7983 */ /* 0x002f280000300a00 */
[----:B------:R3:W-:Y:S04]  /*dc30*/  STL.64 [R1+0x140], R46 ;  /* 0x0001402e01007387 */ /* 0x0007e80000100a00 */
[----:B------:R1:W-:Y:S04]  /*dc40*/  LDGSTS.E [R2+0x2a800], [R170.64], P5 ;  /* 0x2a800000aa027fae */ /* 0x0003e8000a92184c */
[----:B---3--:R-:W3:Y:S04]  /*dc50*/  LDL.LU.64 R46, [R1+0x8e8] ;  /* 0x0008e800012e7983 */ /* 0x008ee80000300a00 */
[----:B------:R-:W3:Y:S04]  /*dc60*/  LDL.LU.64 R138, [R1+0xb0] ;  /* 0x0000b000018a7983 */ /* 0x000ee80000300a00 */
[----:B------:R1:W-:Y:S04]  /*dc70*/  STL.64 [R1+0x130], R170 ;  /* 0x000130aa01007387 */ /* 0x0003e80000100a00 */
[----:B-1----:R-:W4:Y:S01]  /*dc80*/  LDL.LU.64 R170, [R1+0xa0] ;  /* 0x0000a00001aa7983 */ /* 0x002f220000300a00 */
[----:B------:R-:W-:Y:S01]  /*dc90*/  IMAD.WIDE R30, R248, 0x4, R30 ;  /* 0x00000004f81e7825 */ /* 0x000fe200078e021e */
[----:B------:R-:W-:-:S04]  /*dca0*/  ISETP.NE.U32.AND P5, PT, R27, RZ, PT ;  /* 0x000000ff1b00720c */ /* 0x000fc80003fa5070 */
[----:B------:R1:W-:Y:S04]  /*dcb0*/  STL.64 [R1+0x120], R30 ;  /* 0x0001201e01007387 */ /* 0x0003e80000100a00 */
[----:B------:R1:W-:Y:S01]  /*dcc0*/  LDGSTS.E [R2+0x2ac00], [R30.64], P6 ;  /* 0x2ac000001e027fae */ /* 0x0003e2000b12184c */
[----:B------:R-:W-:Y:S01]  /*dcd0*/  ISETP.NE.U32.AND P6, PT, R26, RZ, PT ;  /* 0x000000ff1a00720c */ /* 0x000fe20003fc5070 */
[----:B------:R-:W-:-:S04]  /*dce0*/  IMAD.WIDE R26, R248, 0x4, R124 ;  /* 0x00000004f81a7825 */ /* 0x000fc800078e027c */
[C---:B-1----:R-:W-:Y:S02]  /*dcf0*/  IMAD.WIDE R30, R248.reuse, 0x4, R220 ;  /* 0x00000004f81e7825 */ /* 0x042fe400078e02dc */
[----:B------:R-:W4:Y:S04]  /*dd00*/  LDL.LU.64 R220, [R1+0x90] ;  /* 0x0000900001dc7983 */ /* 0x000f280000300a00 */
[----:B------:R-:W4:Y:S04]  /*dd10*/  LDL.LU.64 R124, [R1+0x80] ;  /* 0x00008000017c7983 */ /* 0x000f280000300a00 */
[----:B------:R1:W-:Y:S01]  /*dd20*/  STL.64 [R1+0x110], R30 ;  /* 0x0001101e01007387 */ /* 0x0003e20000100a00 */
[----:B------:R-:W-:-:S03]  /*dd30*/  IMAD.WIDE R106, R248, 0x4, R106 ;  /* 0x00000004f86a7825 */ /* 0x000fc600078e026a */
[----:B------:R1:W-:Y:S01]  /*dd40*/  LDGSTS.E [R2+0x2b000], [R30.64], P2 ;  /* 0x2b0000001e027fae */ /* 0x0003e2000912184c */
[----:B------:R-:W-:-:S03]  /*dd50*/  ISETP.NE.U32.AND P2, PT, R15, RZ, PT ;  /* 0x000000ff0f00720c */ /* 0x000fc60003f45070 */
[----:B------:R1:W-:Y:S04]  /*dd60*/  LDGSTS.E [R2+0x2b400], [R26.64], P3 ;  /* 0x2b4000001a027fae */ /* 0x0003e8000992184c */
[----:B------:R1:W-:Y:S04]  /*dd70*/  LDGSTS.E [R2+0x2b800], [R106.64], P1 ;  /* 0x2b8000006a027fae */ /* 0x0003e8000892184c */
[----:B-1----:R-:W4:Y:S04]  /*dd80*/  LDL.LU.64 R30, [R1+0x8e0] ;  /* 0x0008e000011e7983 */ /* 0x002f280000300a00 */
[----:B------:R1:W-:Y:S04]  /*dd90*/  STL.64 [R1+0x100], R26 ;  /* 0x0001001a01007387 */ /* 0x0003e80000100a00 */
[----:B------:R-:W4:Y:S04]  /*dda0*/  LDL.LU R15, [R1+0x8d8] ;  /* 0x0008d800010f7983 */ /* 0x000f280000300800 */
[----:B-1----:R-:W4:Y:S04]  /*ddb0*/  LDL.LU.64 R26, [R1+0x8d0] ;  /* 0x0008d000011a7983 */ /* 0x002f280000300a00 */
[----:B------:R1:W-:Y:S01]  /*ddc0*/  STL.64 [R1+0xf0], R106 ;  /* 0x0000f06a01007387 */ /* 0x0003e20000100a00 */
[----:B------:R-:W-:Y:S01]  /*ddd0*/  IMAD.WIDE R250, R248, 0x4, R250 ;  /* 0x00000004f8fa7825 */ /* 0x000fe200078e02fa */
[----:B------:R-:W-:-:S02]  /*dde0*/  ISETP.NE.U32.AND P3, PT, R205, RZ, PT ;  /* 0x000000ffcd00720c */ /* 0x000fc40003f65070 */
[----:B------:R-:W-:Y:S02]  /*ddf0*/  ISETP.NE.U32.AND P1, PT, R204, RZ, PT ;  /* 0x000000ffcc00720c */ /* 0x000fe40003f25070 */
[----:B------:R2:W-:Y:S04]  /*de00*/  LDGSTS.E [R2+0x2bc00], [R250.64], P0 ;  /* 0x2bc00000fa027fae */ /* 0x0005e8000812184c */
[----:B-1----:R-:W4:Y:S01]  /*de10*/  LDL.LU.64 R106, [R1+0x70] ;  /* 0x00007000016a7983 */ /* 0x002f220000300a00 */
[----:B------:R-:W-:-:S03]  /*de20*/  ISETP.NE.U32.AND P0, PT, R236, RZ, PT ;  /* 0x000000ffec00720c */ /* 0x000fc60003f05070 */
[----:B------:R1:W-:Y:S04]  /*de30*/  STL.64 [R1+0xe0], R250 ;  /* 0x0000e0fa01007387 */ /* 0x0003e80000100a00 */
[----:B------:R-:W4:Y:S04]  /*de40*/  LDL.LU.64 R204, [R1+0x60] ;  /* 0x0000600001cc7983 */ /* 0x000f280000300a00 */
[----:B------:R-:W4:Y:S01]  /*de50*/  LDL.LU R236, [R1+0x8cc] ;  /* 0x0008cc0001ec7983 */ /* 0x000f220000300800 */
[----:B--2---:R-:W-:-:S04]  /*de60*/  IMAD.WIDE R156, R248, 0x4, R156 ;  /* 0x00000004f89c7825 */ /* 0x004fc800078e029c */
[----:B-1----:R-:W-:Y:S01]  /*de70*/  IMAD.WIDE R250, R248, 0x4, R188 ;  /* 0x00000004f8fa7825 */ /* 0x002fe200078e02bc */
[----:B------:R1:W-:Y:S04]  /*de80*/  STL.64 [R1+0xd0], R156 ;  /* 0x0000d09c01007387 */ /* 0x0003e80000100a00 */
[----:B------:R-:W2:Y:S04]  /*de90*/  LDL.LU.64 R188, [R1+0x50] ;  /* 0x0000500001bc7983 */ /* 0x000ea80000300a00 */
[----:B------:R1:W-:Y:S01]  /*dea0*/  LDGSTS.E [R2+0x2c000], [R156.64], P5 ;  /* 0x2c0000009c027fae */ /* 0x0003e2000a92184c */
[----:B------:R-:W-:-:S03]  /*deb0*/  ISETP.NE.U32.AND P5, PT, R109, RZ, PT ;  /* 0x000000ff6d00720c */ /* 0x000fc60003fa5070 */
[----:B------:R3:W-:Y:S01]  /*dec0*/  LDGSTS.E [R2+0x2c400], [R250.64], P6 ;  /* 0x2c400000fa027fae */ /* 0x0007e2000b12184c */
[----:B------:R-:W-:-:S03]  /*ded0*/  ISETP.NE.U32.AND P6, PT, R108, RZ, PT ;  /* 0x000000ff6c00720c */ /* 0x000fc60003fc5070 */
[----:B-1----:R-:W2:Y:S04]  /*dee0*/  LDL.LU.64 R156, [R1+0x40] ;  /* 0x00004000019c7983 */ /* 0x002ea80000300a00 */
[----:B------:R3:W-:Y:S04]  /*def0*/  STL.64 [R1+0x230], R250 ;  /* 0x000230fa01007387 */ /* 0x0007e80000100a00 */
[----:B------:R-:W2:Y:S01]  /*df00*/  LDL.LU.64 R108, [R1+0x30] ;  /* 0x00003000016c7983 */ /* 0x000ea20000300a00 */
[----:B---3--:R-:W-:-:S03]  /*df10*/  IMAD.WIDE R250, R248, 0x4, R138 ;  /* 0x00000004f8fa7825 */ /* 0x008fc600078e028a */
[----:B------:R-:W3:Y:S04]  /*df20*/  LDL.LU.64 R138, [R1+0x28] ;  /* 0x00002800018a7983 */ /* 0x000ee80000300a00 */
[----:B------:R1:W-:Y:S01]  /*df30*/  LDGSTS.E [R2+0x2c800], [R250.64], P2 ;  /* 0x2c800000fa027fae */ /* 0x0003e2000912184c */
[----:B------:R-:W-:-:S03]  /*df40*/  ISETP.NE.U32.AND P2, PT, R237, RZ, PT ;  /* 0x000000ffed00720c */ /* 0x000fc60003f45070 */
[----:B------:R-:W-:Y:S04]  /*df50*/  STL.64 [R1+0x238], R250 ;  /* 0x000238fa01007387 */ /* 0x000fe80000100a00 */
[----:B------:R-:W3:Y:S01]  /*df60*/  LDL.LU R237, [R1+0x8c8] ;  /* 0x0008c80001ed7983 */ /* 0x000ee20000300800 */
[----:B----4-:R-:W-:-:S05]  /*df70*/  IMAD.WIDE R170, R248, 0x4, R170 ;  /* 0x00000004f8aa7825 */ /* 0x010fca00078e02aa */
[----:B------:R4:W-:Y:S04]  /*df80*/  STL.64 [R1+0x240], R170 ;  /* 0x000240aa01007387 */ /* 0x0009e80000100a00 */
[----:B------:R4:W-:Y:S04]  /*df90*/  LDGSTS.E [R2+0x2cc00], [R170.64], P3 ;  /* 0x2cc00000aa027fae */ /* 0x0009e8000992184c */
[----:B----4-:R-:W4:Y:S01]  /*dfa0*/  LDL.LU.64 R170, [R1+0x20] ;  /* 0x0000200001aa7983 */ /* 0x010f220000300a00 */
[----:B------:R-:W-:-:S04]  /*dfb0*/  IMAD.WIDE R220, R248, 0x4, R220 ;  /* 0x00000004f8dc7825 */ /* 0x000fc800078e02dc */
[----:B------:R-:W-:Y:S01]  /*dfc0*/  IMAD.WIDE R124, R248, 0x4, R124 ;  /* 0x00000004f87c7825 */ /* 0x000fe200078e027c */
[----:B------:R-:W-:Y:S01]  /*dfd0*/  STL.64 [R1+0x248], R220 ;  /* 0x000248dc01007387 */ /* 0x000fe20000100a00 */
[----:B------:R-:W-:-:S03]  /*dfe0*/  ISETP.NE.U32.AND P3, PT, R219, RZ, PT ;  /* 0x000000ffdb00720c */ /* 0x000fc60003f65070 */
[----:B------:R1:W-:Y:S01]  /*dff0*/  LDGSTS.E [R2+0x2d000], [R220.64], P1 ;  /* 0x2d000000dc027fae */ /* 0x0003e2000892184c */
[----:B------:R-:W-:-:S03]  /*e000*/  ISETP.NE.U32.AND P1, PT, R218, RZ, PT ;  /* 0x000000ffda00720c */ /* 0x000fc60003f25070 */
[----:B-1----:R-:W4:Y:S04]  /*e010*/  LDL.LU.64 R250, [R1+0x18] ;  /* 0x0000180001fa7983 */ /* 0x002f280000300a00 */
[----:B------:R1:W-:Y:S04]  /*e020*/  STL.64 [R1+0x250], R124 ;  /* 0x0002507c01007387 */ /* 0x0003e80000100a00 */
[----:B------:R-:W4:Y:S04]  /*e030*/  LDL.LU.64 R218, [R1+0x10] ;  /* 0x0000100001da7983 */ /* 0x000f280000300a00 */
[----:B------:R1:W-:Y:S01]  /*e040*/  LDGSTS.E [R2+0x2d400], [R124.64], P0 ;  /* 0x2d4000007c027fae */ /* 0x0003e2000812184c */
[----:B------:R-:W-:-:S03]  /*e050*/  ISETP.NE.U32.AND P0, PT, R123, RZ, PT ;  /* 0x000000ff7b00720c */ /* 0x000fc60003f05070 */
[----:B-1----:R-:W4:Y:S01]  /*e060*/  LDL.LU.64 R124, [R1+0x8] ;  /* 0x00000800017c7983 */ /* 0x002f220000300a00 */
[----:B------:R-:W-:-:S03]  /*e070*/  IMAD.WIDE R220, R248, 0x4, R106 ;  /* 0x00000004f8dc7825 */ /* 0x000fc600078e026a */
[----:B------:R-:W4:Y:S04]  /*e080*/  LDL.LU.64 R106, [R1+0x1c8] ;  /* 0x0001c800016a7983 */ /* 0x000f280000300a00 */
[----:B------:R1:W-:Y:S04]  /*e090*/  STL.64 [R1+0x258], R220 ;  /* 0x000258dc01007387 */ /* 0x0003e80000100a00 */
[----:B------:R1:W-:Y:S01]  /*e0a0*/  LDGSTS.E [R2+0x2d800], [R220.64], P5 ;  /* 0x2d800000dc027fae */ /* 0x0003e2000a92184c */
[----:B------:R-:W-:Y:S01]  /*e0b0*/  ISETP.NE.U32.AND P5, PT, R122, RZ, PT ;  /* 0x000000ff7a00720c */ /* 0x000fe20003fa5070 */
[----:B------:R-:W-:-:S05]  /*e0c0*/  IMAD.WIDE R204, R248, 0x4, R204 ;  /* 0x00000004f8cc7825 */ /* 0x000fca00078e02cc */
[----:B------:R1:W-:Y:S04]  /*e0d0*/  LDGSTS.E [R2+0x2dc00], [R204.64], P6 ;  /* 0x2dc00000cc027fae */ /* 0x0003e8000b12184c */
[----:B-1----:R-:W4:Y:S04]  /*e0e0*/  LDL.LU.64 R220, [R1+0x8c0] ;  /* 0x0008c00001dc7983 */ /* 0x002f280000300a00 */
[----:B------:R-:W4:Y:S01]  /*e0f0*/  LDL.LU.64 R122, [R1+0x1b8] ;  /* 0x0001b800017a7983 */ /* 0x000f220000300a00 */
[----:B------:R-:W-:-:S03]  /*e100*/  ISETP.NE.U32.AND P6, PT, R172, RZ, PT ;  /* 0x000000ffac00720c */ /* 0x000fc60003fc5070 */
[----:B------:R1:W-:Y:S04]  /*e110*/  STL.64 [R1+0x260], R204 ;  /* 0x000260cc01007387 */ /* 0x0003e80000100a00 */
[----:B-1----:R-:W4:Y:S04]  /*e120*/  LDL.LU.64 R204, [R1+0x8b8] ;  /* 0x0008b80001cc7983 */ /* 0x002f280000300a00 */
[----:B------:R-:W4:Y:S01]  /*e130*/  LDL.LU R172, [R1+0x8b0] ;  /* 0x0008b00001ac7983 */ /* 0x000f220000300800 */
[----:B--2---:R-:W-:-:S05]  /*e140*/  IMAD.WIDE R188, R248, 0x4, R188 ;  /* 0x00000004f8bc7825 */ /* 0x004fca00078e02bc */
[----:B------:R1:W-:Y:S04]  /*e150*/  STL.64 [R1+0x268], R188 ;  /* 0x000268bc01007387 */ /* 0x0003e80000100a00 */
[----:B------:R1:W-:Y:S01]  /*e160*/  LDGSTS.E [R2+0x2e000], [R188.64], P2 ;  /* 0x2e000000bc027fae */ /* 0x0003e2000912184c */
[----:B------:R-:W-:Y:S01]  /*e170*/  ISETP.NE.U32.AND P2, PT, R173, RZ, PT ;  /* 0x000000ffad00720c */ /* 0x000fe20003f45070 */
[C---:B------:R-:W-:Y:S02]  /*e180*/  IMAD.WIDE R156, R248.reuse, 0x4, R156 ;  /* 0x00000004f89c7825 */ /* 0x040fe400078e029c */
[----:B-1----:R-:W2:Y:S02]  /*e190*/  LDL.LU.64 R188, [R1+0x8a8] ;  /* 0x0008a80001bc7983 */ /* 0x002ea40000300a00 */
[----:B------:R-:W-:-:S02]  /*e1a0*/  IMAD.WIDE R108, R248, 0x4, R108 ;  /* 0x00000004f86c7825 */ /* 0x000fc400078e026c */
[----:B------:R-:W2:Y:S04]  /*e1b0*/  LDL.LU R173, [R1+0x8a0] ;  /* 0x0008a00001ad7983 */ /* 0x000ea80000300800 */
[----:B------:R1:W-:Y:S04]  /*e1c0*/  STL.64 [R1+0x270], R156 ;  /* 0x0002709c01007387 */ /* 0x0003e80000100a00 */
[----:B------:R1:W-:Y:S04]  /*e1d0*/  LDGSTS.E [R2+0x2e400], [R156.64], P3 ;  /* 0x2e4000009c027fae */ /* 0x0003e8000992184c */
[----:B------:R3:W-:Y:S02]  /*e1e0*/  LDGSTS.E [R2+0x2e800], [R108.64], P1 ;  /* 0x2e8000006c027fae */ /* 0x0007e4000892184c */
[----:B---3--:R-:W-:-:S02]  /*e1f0*/  IMAD.WIDE R138, R248, 0x4, R138 ;  /* 0x00000004f88a7825 */ /* 0x008fc400078e028a */
[----:B-1----:R-:W3:Y:S04]  /*e200*/  LDL.LU.64 R156, [R1+0x898] ;  /* 0x00089800019c7983 */ /* 0x002ee80000300a00 */
[----:B------:R1:W-:Y:S01]  /*e210*/  STL.64 [R1+0x278], R108 ;  /* 0x0002786c01007387 */ /* 0x0003e20000100a00 */
[----:B------:R-:W-:Y:S02]  /*e220*/  ISETP.NE.U32.AND P3, PT, R141, RZ, PT ;  /* 0x000000ff8d00720c */ /* 0x000fe40003f65070 */
[----:B------:R-:W-:Y:S01]  /*e230*/  ISETP.NE.U32.AND P1, PT, R140, RZ, PT ;  /* 0x000000ff8c00720c */ /* 0x000fe20003f25070 */
[----:B------:R4:W-:Y:S04]  /*e240*/  LDGSTS.E [R2+0x2ec00], [R138.64], P0 ;  /* 0x2ec000008a027fae */ /* 0x0009e8000812184c */
[----:B-1----:R-:W2:Y:S04]  /*e250*/  LDL.64 R108, [R1+0x1a8] ;  /* 0x0001a800016c7983 */ /* 0x002ea80000100a00 */
[----:B------:R1:W-:Y:S01]  /*e260*/  STL.64 [R1+0x280], R138 ;  /* 0x0002808a01007387 */ /* 0x0003e20000100a00 */
[----:B----4-:R-:W-:-:S03]  /*e270*/  IMAD.WIDE R140, R248, 0x4, R170 ;  /* 0x00000004f88c7825 */ /* 0x010fc600078e02aa */
[----:B------:R-:W4:Y:S04]  /*e280*/  LDL.64 R170, [R1+0x198] ;  /* 0x0001980001aa7983 */ /* 0x000f280000100a00 */
[----:B-1----:R-:W3:Y:S01]  /*e290*/  LDL.64 R138, [R1+0x188] ;  /* 0x00018800018a7983 */ /* 0x002ee20000100a00 */
[----:B------:R-:W-:-:S03]  /*e2a0*/  ISETP.NE.U32.AND P0, PT, R3, RZ, PT ;  /* 0x000000ff0300720c */ /* 0x000fc60003f05070 */
[----:B------:R-:W1:Y:S01]  /*e2b0*/  S2R R3, SR_TID.X ;  /* 0x0000000000037919 */ /* 0x000e620000002100 */
[----:B------:R-:W-:-:S03]  /*e2c0*/  IMAD.WIDE R250, R248, 0x4, R250 ;  /* 0x00000004f8fa7825 */ /* 0x000fc600078e02fa */
[----:B------:R1:W-:Y:S04]  /*e2d0*/  STL.64 [R1+0x288], R140 ;  /* 0x0002888c01007387 */ /* 0x0003e80000100a00 */
[----:B------:R1:W-:Y:S01]  /*e2e0*/  LDGSTS.E [R2+0x2f000], [R140.64], P5 ;  /* 0x2f0000008c027fae */ /* 0x0003e2000a92184c */
[----:B------:R-:W-:-:S03]  /*e2f0*/  IMAD.WIDE R218, R248, 0x4, R218 ;  /* 0x00000004f8da7825 */ /* 0x000fc600078e02da */
[----:B------:R1:W-:Y:S01]  /*e300*/  LDGSTS.E [R2+0x2f400], [R250.64], P6 ;  /* 0x2f400000fa027fae */ /* 0x0003e2000b12184c */
[----:B------:R-:W-:-:S03]  /*e310*/  ISETP.NE.U32.AND P6, PT, R61, RZ, PT ;  /* 0x000000ff3d00720c */ /* 0x000fc60003fc5070 */
[----:B------:R1:W-:Y:S04]  /*e320*/  LDGSTS.E [R2+0x2f800], [R218.64], P2 ;  /* 0x2f800000da027fae */ /* 0x0003e8000912184c */
[----:B-1----:R-:W3:Y:S01]  /*e330*/  LDL.LU.64 R140, [R1+0x890] ;  /* 0x00089000018c7983 */ /* 0x002ee20000300a00 */
[----:B------:R-:W-:-:S03]  /*e340*/  SHF.R.U32.HI R3, RZ, 0x6, R3 ;  /* 0x00000006ff037819 */ /* 0x000fc60000011603 */
[----:B------:R1:W-:Y:S01]  /*e350*/  STL.64 [R1+0x290], R250 ;  /* 0x000290fa01007387 */ /* 0x0003e20000100a00 */
[----:B------:R-:W-:-:S03]  /*e360*/  IMAD.WIDE R124, R248, 0x4, R124 ;  /* 0x00000004f87c7825 */ /* 0x000fc600078e027c */
[----:B------:R1:W-:Y:S01]  /*e370*/  STL.64 [R1+0x298], R218 ;  /* 0x000298da01007387 */ /* 0x0003e20000100a00 */
[----:B------:R-:W-:Y:S02]  /*e380*/  SGXT.U32 R3, R3, 0x1 ;  /* 0x000000010303781a */ /* 0x000fe40000000000 */
[----:B------:R-:W-:Y:S01]  /*e390*/  ISETP.NE.U32.AND P2, PT, R60, RZ, PT ;  /* 0x000000ff3c00720c */ /* 0x000fe20003f45070 */
[----:B------:R1:W-:Y:S01]  /*e3a0*/  LDGSTS.E [R2+0x2fc00], [R124.64], P3 ;  /* 0x2fc000007c027fae */ /* 0x0003e2000992184c */
[----:B------:R-:W-:Y:S01]  /*e3b0*/  LOP3.LUT R249, R2, 0x40, RZ, 0x3c, !PT ;  /* 0x0000004002f97812 */ /* 0x000fe200078e3cff */
[C---:B-1----:R-:W-:Y:S02]  /*e3c0*/  IMAD.WIDE R250, R248.reuse, 0x4, R106 ;  /* 0x00000004f8fa7825 */ /* 0x042fe400078e026a */
[----:B------:R-:W3:Y:S04]  /*e3d0*/  LDL.LU.64 R106, [R1+0x168] ;  /* 0x00016800016a7983 */ /* 0x000ee80000300a00 */
[----:B------:R1:W-:Y:S04]  /*e3e0*/  STL.64 [R1+0x2b0], R124 ;  /* 0x0002b07c01007387 */ /* 0x0003e80000100a00 */
[----:B------:R-:W3:Y:S01]  /*e3f0*/  LDL.LU.64 R60, [R1+0x158] ;  /* 0x00015800013c7983 */ /* 0x000ee20000300a00 */
[----:B------:R-:W-:Y:S01]  /*e400*/  IMAD.WIDE R218, R248, 0x4, R122 ;  /* 0x00000004f8da7825 */ /* 0x000fe200078e027a */
[----:B------:R-:W-:-:S02]  /*e410*/  ISETP.NE.U32.AND P5, PT, R235, RZ, PT ;  /* 0x000000ffeb00720c */ /* 0x000fc40003fa5070 */
[----:B------:R-:W3:Y:S04]  /*e420*/  LDL.LU.64 R122, [R1+0x148] ;  /* 0x00014800017a7983 */ /* 0x000ee80000300a00 */
[----:B------:R-:W-:Y:S04]  /*e430*/  STL.64 [R1+0x8], R218 ;  /* 0x000008da01007387 */ /* 0x000fe80000100a00 */
[----:B-1----:R-:W3:Y:S04]  /*e440*/  LDL.LU.64 R124, [R1+0x888] ;  /* 0x00088800017c7983 */ /* 0x002ee80000300a00 */
[----:B------:R1:W-:Y:S01]  /*e450*/  STL.64 [R1+0x700], R2 ;  /* 0x0007000201007387 */ /* 0x0003e20000100a00 */
[----:B------:R-:W-:-:S03]  /*e460*/  ISETP.NE.U32.AND P3, PT, R234, RZ, PT ;  /* 0x000000ffea00720c */ /* 0x000fc60003f65070 */
[----:B------:R3:W-:Y:S04]  /*e470*/  LDGSTS.E [R249+0x28200], [R250.64], P1 ;  /* 0x28200000faf97fae */ /* 0x0007e8000892184c */
[----:B-1----:R-:W3:Y:S04]  /*e480*/  LDL.LU.64 R2, [R1+0x178] ;  /* 0x0001780001027983 */ /* 0x002ee80000300a00 */
[----:B------:R-:W3:Y:S01]  /*e490*/  LDL.64 R234, [R1+0x138] ;  /* 0x0001380001ea7983 */ /* 0x000ee20000100a00 */
[----:B------:R-:W-:-:S03]  /*e4a0*/  ISETP.NE.U32.AND P1, PT, R93, RZ, PT ;  /* 0x000000ff5d00720c */ /* 0x000fc60003f25070 */
[----:B------:R3:W-:Y:S04]  /*e4b0*/  STL.64 [R1+0x708], R250 ;  /* 0x000708fa01007387 */ /* 0x0007e80000100a00 */
[----:B------:R1:W-:Y:S01]  /*e4c0*/  LDGSTS.E [R249+0x28600], [R218.64], P0 ;  /* 0x28600000daf97fae */ /* 0x0003e2000812184c */
[----:B------:R-:W-:-:S03]  /*e4d0*/  ISETP.NE.U32.AND P0, PT, R92, RZ, PT ;  /* 0x000000ff5c00720c */ /* 0x000fc60003f05070 */
[----:B-1----:R-:W3:Y:S01]  /*e4e0*/  LDL.LU.64 R218, [R1+0x128] ;  /* 0x0001280001da7983 */ /* 0x002ee20000300a00 */
[----:B--2---:R-:W-:-:S05]  /*e4f0*/  IMAD.WIDE R108, R248, 0x4, R108 ;  /* 0x00000004f86c7825 */ /* 0x004fca00078e026c */
[----:B------:R1:W-:Y:S04]  /*e500*/  STL.64 [R1+0x10], R108 ;  /* 0x0000106c01007387 */ /* 0x0003e80000100a00 */
[----:B------:R1:W-:Y:S01]  /*e510*/  LDGSTS.E [R249+0x28a00], [R108.64], P5 ;  /* 0x28a000006cf97fae */ /* 0x0003e2000a92184c */
[----:B----4-:R-:W-:-:S03]  /*e520*/  IMAD.WIDE R92, R248, 0x4, R170 ;  /* 0x00000004f85c7825 */ /* 0x010fc600078e02aa */
[----:B------:R-:W2:Y:S01]  /*e530*/  LDL.LU.64 R170, [R1+0x118] ;  /* 0x0001180001aa7983 */ /* 0x000ea20000300a00 */
[----:B---3--:R-:W-:-:S03]  /*e540*/  IMAD.WIDE R250, R248, 0x4, R138 ;  /* 0x00000004f8fa7825 */ /* 0x008fc600078e028a */
[----:B------:R-:W3:Y:S01]  /*e550*/  LDL.LU.64 R138, [R1+0x108] ;  /* 0x00010800018a7983 */ /* 0x000ee20000300a00 */
[----:B------:R-:W-:-:S03]  /*e560*/  ISETP.NE.U32.AND P5, PT, R29, RZ, PT ;  /* 0x000000ff1d00720c */ /* 0x000fc60003fa5070 */
[----:B------:R4:W-:Y:S04]  /*e570*/  STL.64 [R1+0x18], R92 ;  /* 0x0000185c01007387 */ /* 0x0009e80000100a00 */
[----:B-1----:R-:W3:Y:S04]  /*e580*/  LDL.LU.64 R108, [R1+0x880] ;  /* 0x00088000016c7983 */ /* 0x002ee80000300a00 */
[----:B------:R1:W-:Y:S04]  /*e590*/  STL.64 [R1+0x20], R250 ;  /* 0x000020fa01007387 */ /* 0x0003e80000100a00 */
[----:B------:R4:W-:Y:S01]  /*e5a0*/  LDGSTS.E [R249+0x28e00], [R92.64], P6 ;  /* 0x28e000005cf97fae */ /* 0x0009e2000b12184c */
[----:B------:R-:W-:-:S03]  /*e5b0*/  ISETP.NE.U32.AND P6, PT, R28, RZ, PT ;  /* 0x000000ff1c00720c */ /* 0x000fc60003fc5070 */
[----:B------:R1:W-:Y:S04]  /*e5c0*/  LDGSTS.E [R249+0x29200], [R250.64], P2 ;  /* 0x29200000faf97fae */ /* 0x0003e8000912184c */
[----:B----4-:R-:W4:Y:S04]  /*e5d0*/  LDL.LU.64 R92, [R1+0x878] ;  /* 0x00087800015c7983 */ /* 0x010f280000300a00 */
[----:B------:R-:W4:Y:S01]  /*e5e0*/  LDL.LU.64 R28, [R1+0xf8] ;  /* 0x0000f800011c7983 */ /* 0x000f220000300a00 */
[----:B------:R-:W-:Y:S01]  /*e5f0*/  ISETP.NE.U32.AND P2, PT, R76, RZ, PT ;  /* 0x000000ff4c00720c */ /* 0x000fe20003f45070 */
[----:B-1----:R-:W-:-:S04]  /*e600*/  IMAD.WIDE R250, R248, 0x4, R106 ;  /* 0x00000004f8fa7825 */ /* 0x002fc800078e026a */
[----:B------:R-:W-:-:S04]  /*e610*/  IMAD.WIDE R60, R248, 0x4, R60 ;  /* 0x00000004f83c7825 */ /* 0x000fc800078e023c */
[----:B------:R-:W-:-:S05]  /*e620*/  IMAD.WIDE R2, R248, 0x4, R2 ;  /* 0x00000004f8027825 */ /* 0x000fca00078e0202 */
[----:B------:R1:W-:Y:S04]  /*e630*/  STL.64 [R1+0x28], R2 ;  /* 0x0000280201007387 */ /* 0x0003e80000100a00 */
[----:B------:R-:W4:Y:S04]  /*e640*/  LDL.LU R76, [R1+0x870] ;  /* 0x00087000014c7983 */ /* 0x000f280000300800 */
[----:B------:R1:W-:Y:S01]  /*e650*/  LDGSTS.E [R249+0x29600], [R2.64], P3 ;  /* 0x2960000002f97fae */ /* 0x0003e2000992184c */
[----:B------:R-:W-:-:S03]  /*e660*/  ISETP.NE.U32.AND P3, PT, R77, RZ, PT ;  /* 0x000000ff4d00720c */ /* 0x000fc60003f65070 */
[----:B------:R-:W4:Y:S04]  /*e670*/  LDL.LU.64 R106, [R1+0xe8] ;  /* 0x0000e800016a7983 */ /* 0x000f280000300a00 */
[----:B------:R-:W4:Y:S01]  /*e680*/  LDL.LU R77, [R1+0x86c] ;  /* 0x00086c00014d7983 */ /* 0x000f220000300800 */
[----:B-1----:R-:W-:-:S03]  /*e690*/  IMAD.WIDE R2, R248, 0x4, R122 ;  /* 0x00000004f8027825 */ /* 0x002fc600078e027a */
[----:B------:R1:W-:Y:S04]  /*e6a0*/  STL.64 [R1+0x30], R250 ;  /* 0x000030fa01007387 */ /* 0x0003e80000100a00 */
[----:B------:R-:W4:Y:S01]  /*e6b0*/  LDL.LU.64 R122, [R1+0xd8] ;  /* 0x0000d800017a7983 */ /* 0x000f220000300a00 */
[----:B------:R-:W-:-:S03]  /*e6c0*/  IMAD.WIDE R234, R248, 0x4, R234 ;  /* 0x00000004f8ea7825 */ /* 0x000fc600078e02ea */
[----:B------:R1:W-:Y:S01]  /*e6d0*/  LDGSTS.E [R249+0x29a00], [R250.64], P1 ;  /* 0x29a00000faf97fae */ /* 0x0003e2000892184c */
[----:B------:R-:W-:-:S03]  /*e6e0*/  ISETP.NE.U32.AND P1, PT, R44, RZ, PT ;  /* 0x000000ff2c00720c */ /* 0x000fc60003f25070 */
[----:B------:R1:W-:Y:S04]  /*e6f0*/  STL.64 [R1+0x40], R60 ;  /* 0x0000403c01007387 */ /* 0x0003e80000100a00 */
[----:B------:R1:W-:Y:S01]  /*e700*/  LDGSTS.E [R249+0x29e00], [R60.64], P0 ;  /* 0x29e000003cf97fae */ /* 0x0003e2000812184c */
[----:B------:R-:W-:-:S03]  /*e710*/  ISETP.NE.U32.AND P0, PT, R45, RZ, PT ;  /* 0x000000ff2d00720c */ /* 0x000fc60003f05070 */
[----:B-1----:R-:W4:Y:S04]  /*e720*/  LDL.LU.64 R250, [R1+0xc8] ;  /* 0x0000c80001fa7983 */ /* 0x002f280000300a00 */
[----:B------:R1:W-:Y:S04]  /*e730*/  STL.64 [R1+0x50], R2 ;  /* 0x0000500201007387 */ /* 0x0003e80000100a00 */
[----:B------:R-:W4:Y:S01]  /*e740*/  LDL.LU R44, [R1+0x868] ;  /* 0x00086800012c7983 */ /* 0x000f220000300800 */
[----:B------:R-:W-:-:S03]  /*e750*/  IMAD.WIDE R218, R248, 0x4, R218 ;  /* 0x00000004f8da7825 */ /* 0x000fc600078e02da */
[----:B------:R-:W4:Y:S04]  /*e760*/  LDL.LU.64 R60, [R1+0x860] ;  /* 0x00086000013c7983 */ /* 0x000f280000300a00 */
[----:B------:R-:W4:Y:S04]  /*e770*/  LDL.LU R45, [R1+0x85c] ;  /* 0x00085c00012d7983 */ /* 0x000f280000300800 */
[----:B------:R1:W-:Y:S01]  /*e780*/  LDGSTS.E [R249+0x2a200], [R2.64], P5 ;  /* 0x2a20000002f97fae */ /* 0x0003e2000a92184c */
[----:B------:R-:W-:-:S03]  /*e790*/  ISETP.NE.U32.AND P5, PT, R42, RZ, PT ;  /* 0x000000ff2a00720c */ /* 0x000fc60003fa5070 */
[----:B------:R1:W-:Y:S04]  /*e7a0*/  STL.64 [R1+0x60], R234 ;  /* 0x000060ea01007387 */ /* 0x0003e80000100a00 */
[----:B------:R1:W-:Y:S04]  /*e7b0*/  LDGSTS.E [R249+0x2a600], [R234.64], P6 ;  /* 0x2a600000eaf97fae */ /* 0x0003e8000b12184c */
[----:B-1----:R-:W4:Y:S04]  /*e7c0*/  LDL.LU.64 R2, [R1+0xb8] ;  /* 0x0000b80001027983 */ /* 0x002f280000300a00 */
[----:B------:R-:W4:Y:S04]  /*e7d0*/  LDL.LU R42, [R1+0x858] ;  /* 0x00085800012a7983 */ /* 0x000f280000300800 */
[----:B------:R-:W4:Y:S01]  /*e7e0*/  LDL.LU.64 R234, [R1+0xa8] ;  /* 0x0000a80001ea7983 */ /* 0x000f220000300a00 */
[----:B------:R-:W-:-:S03]  /*e7f0*/  ISETP.NE.U32.AND P6, PT, R187, RZ, PT ;  /* 0x000000ffbb00720c */ /* 0x000fc60003fc5070 */
[----:B------:R1:W-:Y:S04]  /*e800*/  STL.64 [R1+0x70], R218 ;  /* 0x000070da01007387 */ /* 0x0003e80000100a00 */
[----:B------:R1:W-:Y:S01]  /*e810*/  LDGSTS.E [R249+0x2aa00], [R218.64], P2 ;  /* 0x2aa00000daf97fae */ /* 0x0003e2000912184c */
[----:B------:R-:W-:Y:S01]  /*e820*/  ISETP.NE.U32.AND P2, PT, R186, RZ, PT ;  /* 0x000000ffba00720c */ /* 0x000fe20003f45070 */
[----:B--2---:R-:W-:-:S04]  /*e830*/  IMAD.WIDE R170, R248, 0x4, R170 ;  /* 0x00000004f8aa7825 */ /* 0x004fc800078e02aa */
[C---:B---3--:R-:W-:Y:S01]  /*e840*/  IMAD.WIDE R138, R248.reuse, 0x4, R138 ;  /* 0x00000004f88a7825 */ /* 0x048fe200078e028a */
[----:B------:R2:W-:Y:S04]  /*e850*/  STL.64 [R1+0x80], R170 ;  /* 0x000080aa01007387 */ /* 0x0005e80000100a00 */
[----:B-1----:R-:W3:Y:S04]  /*e860*/  LDL.LU.64 R218, [R1+0x98] ;  /* 0x0000980001da7983 */ /* 0x002ee80000300a00 */
[----:B------:R1:W-:Y:S04]  /*e870*/  STL.64 [R1+0x90], R138 ;  /* 0x0000908a01007387 */ /* 0x0003e80000100a00 */
[----:B------:R-:W3:Y:S04]  /*e880*/  LDL.LU.64 R186, [R1+0x88] ;  /* 0x0000880001ba7983 */ /* 0x000ee80000300a00 */
[----:B------:R2:W-:Y:S04]  /*e890*/  LDGSTS.E [R249+0x2ae00], [R170.64], P3 ;  /* 0x2ae00000aaf97fae */ /* 0x0005e8000992184c */
[----:B------:R1:W-:Y:S04]  /*e8a0*/  LDGSTS.E [R249+0x2b200], [R138.64], P1 ;  /* 0x2b2000008af97fae */ /* 0x0003e8000892184c */
[----:B--2---:R-:W2:Y:S01]  /*e8b0*/  LDL.LU.64 R170, [R1+0x78] ;  /* 0x0000780001aa7983 */ /* 0x004ea20000300a00 */
[----:B----4-:R-:W-:-:S05]  /*e8c0*/  IMAD.WIDE R28, R248, 0x4, R28 ;  /* 0x00000004f81c7825 */ /* 0x010fca00078e021c */
[----:B------:R4:W-:Y:S04]  /*e8d0*/  STL.64 [R1+0xa0], R28 ;  /* 0x0000a01c01007387 */ /* 0x0009e80000100a00 */
[----:B-1----:R-:W2:Y:S01]  /*e8e0*/  LDL.LU.64 R138, [R1+0x68] ;  /* 0x00006800018a7983 */ /* 0x002ea20000300a00 */
[----:B------:R-:W-:Y:S02]  /*e8f0*/  ISETP.NE.U32.AND P3, PT, R75, RZ, PT ;  /* 0x000000ff4b00720c */ /* 0x000fe40003f65070 */
[----:B------:R-:W-:Y:S01]  /*e900*/  ISETP.NE.U32.AND P1, PT, R13, RZ, PT ;  /* 0x000000ff0d00720c */ /* 0x000fe20003f25070 */
[----:B------:R4:W-:Y:S01]  /*e910*/  LDGSTS.E [R249+0x2b600], [R28.64], P0 ;  /* 0x2b6000001cf97fae */ /* 0x0009e2000812184c */
[----:B------:R-:W-:-:S03]  /*e920*/  ISETP.NE.U32.AND P0, PT, R12, RZ, PT ;  /* 0x000000ff0c00720c */ /* 0x000fc60003f05070 */
[----:B----4-:R-:W4:Y:S01]  /*e930*/  LDL.LU.64 R28, [R1+0x850] ;  /* 0x00085000011c7983 */ /* 0x010f220000300a00 */
[----:B------:R-:W-:-:S05]  /*e940*/  IMAD.WIDE R106, R248, 0x4, R106 ;  /* 0x00000004f86a7825 */ /* 0x000fca00078e026a */
[----:B------:R1:W-:Y:S04]  /*e950*/  STL.64 [R1+0xb0], R106 ;  /* 0x0000b06a01007387 */ /* 0x0003e80000100a00 */
[----:B------:R1:W-:Y:S01]  /*e960*/  LDGSTS.E [R249+0x2ba00], [R106.64], P5 ;  /* 0x2ba000006af97fae */ /* 0x0003e2000a92184c */
[----:B------:R-:W-:-:S03]  /*e970*/  IMAD.WIDE R12, R248, 0x4, R122 ;  /* 0x00000004f80c7825 */ /* 0x000fc600078e027a */
[----:B------:R-:W4:Y:S01]  /*e980*/  LDL.LU.64 R122, [R1+0x58] ;  /* 0x00005800017a7983 */ /* 0x000f220000300a00 */
[----:B------:R-:W-:-:S03]  /*e990*/  ISETP.NE.U32.AND P5, PT, R74, RZ, PT ;  /* 0x000000ff4a00720c */ /* 0x000fc60003fa5070 */
[----:B------:R1:W-:Y:S04]  /*e9a0*/  STL.64 [R1+0xc0], R12 ;  /* 0x0000c00c01007387 */ /* 0x0003e80000100a00 */
[----:B-1----:R-:W4:Y:S04]  /*e9b0*/  LDL.LU.64 R106, [R1+0x48] ;  /* 0x00004800016a7983 */ /* 0x002f280000300a00 */
[----:B------:R1:W-:Y:S01]  /*e9c0*/  LDGSTS.E [R249+0x2be00], [R12.64], P6 ;  /* 0x2be000000cf97fae */ /* 0x0003e2000b12184c */
[----:B------:R-:W-:Y:S01]  /*e9d0*/  IMAD.WIDE R250, R248, 0x4, R250 ;  /* 0x00000004f8fa7825 */ /* 0x000fe200078e02fa */
[----:B------:R-:W-:-:S04]  /*e9e0*/  ISETP.NE.U32.AND P6, PT, R59, RZ, PT ;  /* 0x000000ff3b00720c */ /* 0x000fc80003fc5070 */
[----:B------:R1:W-:Y:S04]  /*e9f0*/  STL.64 [R1+0xc8], R250 ;  /* 0x0000c8fa01007387 */ /* 0x0003e80000100a00 */
[----:B------:R-:W4:Y:S04]  /*ea00*/  LDL.LU.64 R74, [R1+0x38] ;  /* 0x00003800014a7983 */ /* 0x000f280000300a00 */
[----:B-1----:R-:W4:Y:S04]  /*ea10*/  LDL.LU.64 R12, [R1+0x848] ;  /* 0x00084800010c7983 */ /* 0x002f280000300a00 */
[----:B------:R1:W-:Y:S01]  /*ea20*/  LDGSTS.E [R249+0x2c200], [R250.64], P2 ;  /* 0x2c200000faf97fae */ /* 0x0003e2000912184c */
[----:B------:R-:W-:Y:S01]  /*ea30*/  ISETP.NE.U32.AND P2, PT, R58, RZ, PT ;  /* 0x000000ff3a00720c */ /* 0x000fe20003f45070 */
[----:B------:R-:W-:-:S05]  /*ea40*/  IMAD.WIDE R2, R248, 0x4, R2 ;  /* 0x00000004f8027825 */ /* 0x000fca00078e0202 */
[----:B------:R1:W-:Y:S01]  /*ea50*/  STL.64 [R1+0xb8], R2 ;  /* 0x0000b80201007387 */ /* 0x0003e20000100a00 */
[----:B------:R-:W-:-:S03]  /*ea60*/  IMAD.WIDE R234, R248, 0x4, R234 ;  /* 0x00000004f8ea7825 */ /* 0x000fc600078e02ea */
[----:B------:R1:W-:Y:S01]  /*ea70*/  LDGSTS.E [R249+0x2c600], [R2.64], P3 ;  /* 0x2c60000002f97fae */ /* 0x0003e2000992184c */
[----:B------:R-:W-:-:S03]  /*ea80*/  ISETP.NE.U32.AND P3, PT, R43, RZ, PT ;  /* 0x000000ff2b00720c */ /* 0x000fc60003f65070 */
[----:B------:R-:W4:Y:S04]  /*ea90*/  LDL.LU.64 R58, [R1+0x1f8] ;  /* 0x0001f800013a7983 */ /* 0x000f280000300a00 */
[----:B------:R-:W4:Y:S04]  /*eaa0*/  LDL.LU R43, [R1+0x840] ;  /* 0x00084000012b7983 */ /* 0x000f280000300800 */
[----:B-1----:R-:W4:Y:S04]  /*eab0*/  LDL.LU.64 R250, [R1+0x1d8] ;  /* 0x0001d80001fa7983 */ /* 0x002f280000300a00 */
[----:B------:R1:W-:Y:S04]  /*eac0*/  STL.64 [R1+0xa8], R234 ;  /* 0x0000a8ea01007387 */ /* 0x0003e80000100a00 */
[----:B------:R-:W4:Y:S04]  /*ead0*/  LDL.LU.64 R2, [R1] ;  /* 0x0000000001027983 */ /* 0x000f280000300a00 */
[----:B------:R1:W-:Y:S01]  /*eae0*/  LDGSTS.E [R249+0x2ca00], [R234.64], P1 ;  /* 0x2ca00000eaf97fae */ /* 0x0003e2000892184c */
[----:B------:R-:W-:-:S03]  /*eaf0*/  ISETP.NE.U32.AND P1, PT, R202, RZ, PT ;  /* 0x000000ffca00720c */ /* 0x000fc60003f25070 */
[----:B-1----:R-:W4:Y:S04]  /*eb00*/  LDL.LU.64 R234, [R1+0x838] ;  /* 0x0008380001ea7983 */ /* 0x002f280000300a00 */
[----:B------:R-:W4:Y:S01]  /*eb10*/  LDL.LU R202, [R1+0x830] ;  /* 0x0008300001ca7983 */ /* 0x000f220000300800 */
[----:B---3--:R-:W-:-:S04]  /*eb20*/  IMAD.WIDE R218, R248, 0x4, R218 ;  /* 0x00000004f8da7825 */ /* 0x008fc800078e02da */
[----:B------:R-:W-:Y:S01]  /*eb30*/  IMAD.WIDE R186, R248, 0x4, R186 ;  /* 0x00000004f8ba7825 */ /* 0x000fe200078e02ba */
[----:B------:R1:W-:Y:S04]  /*eb40*/  STL.64 [R1+0x98], R218 ;  /* 0x000098da01007387 */ /* 0x0003e80000100a00 */
[----:B------:R3:W-:Y:S04]  /*eb50*/  STL.64 [R1+0x88], R186 ;  /* 0x000088ba01007387 */ /* 0x0007e80000100a00 */
[----:B------:R1:W-:Y:S01]  /*eb60*/  LDGSTS.E [R249+0x2ce00], [R218.64], P0 ;  /* 0x2ce00000daf97fae */ /* 0x0003e2000812184c */
[----:B------:R-:W-:-:S03]  /*eb70*/  ISETP.NE.U32.AND P0, PT, R203, RZ, PT ;  /* 0x000000ffcb00720c */ /* 0x000fc60003f05070 */
[----:B------:R3:W-:Y:S01]  /*eb80*/  LDGSTS.E [R249+0x2d200], [R186.64], P5 ;  /* 0x2d200000baf97fae */ /* 0x0007e2000a92184c */
[----:B--2---:R-:W-:Y:S01]  /*eb90*/  IMAD.WIDE R170, R248, 0x4, R170 ;  /* 0x00000004f8aa7825 */ /* 0x004fe200078e02aa */
[----:B------:R-:W-:Y:S02]  /*eba0*/  ISETP.NE.U32.AND P5, PT, R154, RZ, PT ;  /* 0x000000ff9a00720c */ /* 0x000fe40003fa5070 */
[----:B-1----:R-:W2:Y:S04]  /*ebb0*/  LDL.LU.64 R218, [R1+0x828] ;  /* 0x0008280001da7983 */ /* 0x002ea80000300a00 */
[----:B------:R-:W2:Y:S01]  /*ebc0*/  LDL.LU R203, [R1+0x820] ;  /* 0x0008200001cb7983 */ /* 0x000ea20000300800 */
[----:B------:R-:W-:-:S03]  /*ebd0*/  IMAD.WIDE R138, R248, 0x4, R138 ;  /* 0x00000004f88a7825 */ /* 0x000fc600078e028a */
[----:B---3--:R-:W3:Y:S04]  /*ebe0*/  LDL.LU.64 R186, [R1+0x818] ;  /* 0x0008180001ba7983 */ /* 0x008ee80000300a00 */
[----:B------:R1:W-:Y:S04]  /*ebf0*/  STL.64 [R1+0x78], R170 ;  /* 0x000078aa01007387 */ /* 0x0003e80000100a00 */
[----:B------:R-:W2:Y:S04]  /*ec00*/  LDL.LU R154, [R1+0x810] ;  /* 0x00081000019a7983 */ /* 0x000ea80000300800 */
[----:B------:R1:W-:Y:S01]  /*ec10*/  LDGSTS.E [R249+0x2d600], [R170.64], P6 ;  /* 0x2d600000aaf97fae */ /* 0x0003e2000b12184c */
[----:B------:R-:W-:-:S03]  /*ec20*/  ISETP.NE.U32.AND P6, PT, R155, RZ, PT ;  /* 0x000000ff9b00720c */ /* 0x000fc60003fc5070 */
[----:B------:R1:W-:Y:S01]  /*ec30*/  LDGSTS.E [R249+0x2da00], [R138.64], P2 ;  /* 0x2da000008af97fae */ /* 0x0003e2000912184c */
[----:B------:R-:W-:-:S03]  /*ec40*/  ISETP.NE.U32.AND P2, PT, R252, RZ, PT ;  /* 0x000000fffc00720c */ /* 0x000fc60003f45070 */
[----:B-1----:R-:W2:Y:S04]  /*ec50*/  LDL.LU.64 R170, [R1+0x808] ;  /* 0x0008080001aa7983 */ /* 0x002ea80000300a00 */
[----:B------:R-:W2:Y:S04]  /*ec60*/  LDL.LU R155, [R1+0x800] ;  /* 0x00080000019b7983 */ /* 0x000ea80000300800 */
[----:B------:R1:W-:Y:S04]  /*ec70*/  STL.64 [R1+0x68], R138 ;  /* 0x0000688a01007387 */ /* 0x0003e80000100a00 */
[----:B-1----:R-:W2:Y:S04]  /*ec80*/  LDL.LU.64 R138, [R1+0x7f8] ;  /* 0x0007f800018a7983 */ /* 0x002ea80000300a00 */
[----:B------:R-:W2:Y:S01]  /*ec90*/  LDL R252, [R1+0x3cc] ;  /* 0x0003cc0001fc7983 */ /* 0x000ea20000100800 */
[----:B------:R-:W-:-:S06]  /*eca0*/  USHF.L.U32 UR6, UR7, 0x7, URZ ;  /* 0x0000000707067899 */ /* 0x000fcc000800063f */
[----:B------:R-:W-:-:S04]  /*ecb0*/  IMAD.U32 R249, RZ, RZ, UR6 ;  /* 0x00000006fff97e24 */ /* 0x000fc8000f8e00ff */
[----:B------:R-:W-:-:S04]  /*ecc0*/  IMAD.WIDE R26, R249, 0x4, R26 ;  /* 0x00000004f91a7825 */ /* 0x000fc800078e021a */
[----:B------:R-:W-:-:S04]  /*ecd0*/  IMAD.WIDE R10, R249, 0x4, R10 ;  /* 0x00000004f90a7825 */ /* 0x000fc800078e020a */
[----:B----4-:R-:W-:-:S05]  /*ece0*/  IMAD.WIDE R122, R248, 0x4, R122 ;  /* 0x00000004f87a7825 */ /* 0x010fca00078e027a */
[----:B------:R1:W-:Y:S01]  /*ecf0*/  STL.64 [R1+0x58], R122 ;  /* 0x0000587a01007387 */ /* 0x0003e20000100a00 */
[----:B------:R-:W-:-:S04]  /*ed00*/  IMAD.WIDE R106, R248, 0x4, R106 ;  /* 0x00000004f86a7825 */ /* 0x000fc800078e026a */
[----:B------:R-:W-:-:S04]  /*ed10*/  IMAD.WIDE R74, R248, 0x4, R74 ;  /* 0x00000004f84a7825 */ /* 0x000fc800078e024a */
[----:B------:R-:W-:-:S04]  /*ed20*/  IMAD.WIDE R58, R249, 0x4, R58 ;  /* 0x00000004f93a7825 */ /* 0x000fc800078e023a */
[----:B------:R-:W-:Y:S01]  /*ed30*/  IMAD.WIDE R42, R249, 0x4, R42 ;  /* 0x00000004f92a7825 */ /* 0x000fe200078e022a */
[----:B--2---:R1:W-:Y:S01]  /*ed40*/  LDGSTS.E [R252+0x2de00], [R122.64], P3 ;  /* 0x2de000007afc7fae */ /* 0x0043e2000992184c */
[----:B------:R-:W-:-:S03]  /*ed50*/  ISETP.NE.U32.AND P3, PT, R90, RZ, PT ;  /* 0x000000ff5a00720c */ /* 0x000fc60003f65070 */
[----:B------:R2:W-:Y:S01]  /*ed60*/  LDGSTS.E [R252+0x2e200], [R106.64], P1 ;  /* 0x2e2000006afc7fae */ /* 0x0005e2000892184c */
[----:B------:R-:W-:-:S03]  /*ed70*/  ISETP.NE.U32.AND P1, PT, R91, RZ, PT ;  /* 0x000000ff5b00720c */ /* 0x000fc60003f25070 */
[----:B------:R4:W-:Y:S04]  /*ed80*/  LDGSTS.E [R252+0x2e600], [R74.64], P0 ;  /* 0x2e6000004afc7fae */ /* 0x0009e8000812184c */
[----:B-1----:R-:W3:Y:S04]  /*ed90*/  LDL.LU.64 R122, [R1+0x7f0] ;  /* 0x0007f000017a7983 */ /* 0x002ee80000300a00 */
[----:B------:R-:W3:Y:S04]  /*eda0*/  LDL.LU R90, [R1+0x7e8] ;  /* 0x0007e800015a7983 */ /* 0x000ee80000300800 */
[----:B------:R2:W-:Y:S01]  /*edb0*/  STL.64 [R1+0x48], R106 ;  /* 0x0000486a01007387 */ /* 0x0005e20000100a00 */
[----:B------:R-:W-:-:S03]  /*edc0*/  ISETP.NE.U32.AND P0, PT, R0, RZ, PT ;  /* 0x000000ff0000720c */ /* 0x000fc60003f05070 */
[----:B------:R4:W-:Y:S04]  /*edd0*/  STL.64 [R1+0x38], R74 ;  /* 0x0000384a01007387 */ /* 0x0009e80000100a00 */
[----:B--2---:R-:W2:Y:S04]  /*ede0*/  LDL.LU.64 R106, [R1+0x7e0] ;  /* 0x0007e000016a7983 */ /* 0x004ea80000300a00 */
[----:B------:R-:W2:Y:S04]  /*edf0*/  LDL.LU R91, [R1+0x7d8] ;  /* 0x0007d800015b7983 */ /* 0x000ea80000300800 */
[----:B----4-:R-:W4:Y:S04]  /*ee00*/  LDL.LU.64 R74, [R1+0x7d0] ;  /* 0x0007d000014a7983 */ /* 0x010f280000300a00 */
[----:B------:R1:W5:Y:S04]  /*ee10*/  LDL.LU R0, [R1+0x7c8] ;  /* 0x0007c80001007983 */ /* 0x0003680000300800 */
[----:B------:R1:W-:Y:S04]  /*ee20*/  STL.64 [R1+0xd8], R58 ;  /* 0x0000d83a01007387 */ /* 0x0003e80000100a00 */
[----:B-1----:R-:W2:Y:S04]  /*ee30*/  LDL.LU.64 R58, [R1+0x7c0] ;  /* 0x0007c000013a7983 */ /* 0x002ea80000300a00 */
[----:B------:R1:W-:Y:S04]  /*ee40*/  STL.64 [R1+0xe8], R42 ;  /* 0x0000e82a01007387 */ /* 0x0003e80000100a00 */
[----:B-1----:R-:W2:Y:S04]  /*ee50*/  LDL.LU.64 R42, [R1+0x7b8] ;  /* 0x0007b800012a7983 */ /* 0x002ea80000300a00 */
[----:B------:R1:W-:Y:S04]  /*ee60*/  STL.64 [R1+0xf8], R26 ;  /* 0x0000f81a01007387 */ /* 0x0003e80000100a00 */
[----:B-1----:R-:W3:Y:S04]  /*ee70*/  LDL.LU.64 R26, [R1+0x7b0] ;  /* 0x0007b000011a7983 */ /* 0x002ee80000300a00 */
[----:B------:R1:W-:Y:S04]  /*ee80*/  STL.64 [R1+0x108], R10 ;  /* 0x0001080a01007387 */ /* 0x0003e80000100a00 */
[----:B-1----:R-:W3:Y:S01]  /*ee90*/  LDL.LU.64 R10, [R1+0x7a8] ;  /* 0x0007a800010a7983 */ /* 0x002ee20000300a00 */
[----:B------:R-:W-:-:S05]  /*eea0*/  IMAD.WIDE R250, R249, 0x4, R250 ;  /* 0x00000004f9fa7825 */ /* 0x000fca00078e02fa */
[----:B------:R1:W-:Y:S02]  /*eeb0*/  STL.64 [R1+0x118], R250 ;  /* 0x000118fa01007387 */ /* 0x0003e40000100a00 */
[----:B-1----:R-:W-:-:S04]  /*eec0*/  IMAD.WIDE R250, R249, 0x4, R2 ;  /* 0x00000004f9fa7825 */ /* 0x002fc800078e0202 */
[C---:B------:R-:W-:Y:S01]  /*eed0*/  IMAD.WIDE R2, R249.reuse, 0x4, R6 ;  /* 0x00000004f9027825 */ /* 0x040fe200078e0206 */
[----:B------:R-:W-:Y:S04]  /*eee0*/  STL.64 [R1], R250 ;  /* 0x000000fa01007387 */ /* 0x000fe80000100a00 */
[----:B------:R1:W-:Y:S01]  /*eef0*/  STL.64 [R1+0x128], R2 ;  /* 0x0001280201007387 */ /* 0x0003e20000100a00 */
[----:B------:R-:W-:-:S04]  /*ef00*/  IMAD.WIDE R6, R249, 0x4, R14 ;  /* 0x00000004f9067825 */ /* 0x000fc800078e020e */
[----:B-1----:R-:W-:-:S04]  /*ef10*/  IMAD.WIDE R2, R249, 0x4, R12 ;  /* 0x00000004f9027825 */ /* 0x002fc800078e020c */
[----:B------:R-:W-:-:S04]  /*ef20*/  IMAD.WIDE R24, R249, 0x4, R24 ;  /* 0x00000004f9187825 */ /* 0x000fc800078e0218 */
        /* <DEDUP_REMOVED lines=36> */
[----:B--2---:R-:W-:-:S04]  /*f170*/  IMAD.WIDE R18, R249, 0x4, R42 ;  /* 0x00000004f9127825 */ /* 0x004fc800078e022a */
[----:B---3--:R-:W-:-:S05]  /*f180*/  IMAD.WIDE R10, R249, 0x4, R10 ;  /* 0x00000004f90a7825 */ /* 0x008fca00078e020a */
[----:B------:R-:W-:Y:S04]  /*f190*/  STL.64 [R1+0x148], R10 ;  /* 0x0001480a01007387 */ /* 0x000fe80000100a00 */
[----:B------:R1:W-:Y:S04]  /*f1a0*/  STL.64 [R1+0x158], R2 ;  /* 0x0001580201007387 */ /* 0x0003e80000100a00 */
[----:B------:R-:W-:Y:S01]  /*f1b0*/  STL.64 [R1+0x168], R6 ;  /* 0x0001680601007387 */ /* 0x000fe20000100a00 */
[----:B-1----:R-:W-:-:S05]  /*f1c0*/  IMAD.WIDE R2, R249, 0x4, R16 ;  /* 0x00000004f9027825 */ /* 0x002fca00078e0210 */
[----:B------:R1:W-:Y:S01]  /*f1d0*/  STL.64 [R1+0x178], R2 ;  /* 0x0001780201007387 */ /* 0x0003e20000100a00 */
[----:B------:R-:W-:-:S04]  /*f1e0*/  IMAD.WIDE R10, R249, 0x4, R28 ;  /* 0x00000004f90a7825 */ /* 0x000fc800078e021c */
[----:B-1----:R-:W-:-:S05]  /*f1f0*/  IMAD.WIDE R2, R249, 0x4, R26 ;  /* 0x00000004f9027825 */ /* 0x002fca00078e021a */
[----:B------:R1:W-:Y:S04]  /*f200*/  STL.64 [R1+0x1c8], R2 ;  /* 0x0001c80201007387 */ /* 0x0003e80000100a00 */
[----:B------:R-:W-:Y:S04]  /*f210*/  STL.64 [R1+0x1d8], R10 ;  /* 0x0001d80a01007387 */ /* 0x000fe80000100a00 */
[----:B------:R-:W-:Y:S01]  /*f220*/  STL.64 [R1+0x1b8], R24 ;  /* 0x0001b81801007387 */ /* 0x000fe20000100a00 */
[----:B-1----:R-:W-:-:S03]  /*f230*/  IMAD.WIDE R2, R249, 0x4, R30 ;  /* 0x00000004f9027825 */ /* 0x002fc600078e021e */
[----:B------:R-:W-:Y:S04]  /*f240*/  STL.64 [R1+0x710], R24 ;  /* 0x0007101801007387 */ /* 0x000fe80000100a00 */
[----:B------:R1:W-:Y:S01]  /*f250*/  STL.64 [R1+0x1e0], R2 ;  /* 0x0001e00201007387 */ /* 0x0003e20000100a00 */
[----:B------:R-:W-:-:S04]  /*f260*/  IMAD.WIDE R6, R249, 0x4, R22 ;  /* 0x00000004f9067825 */ /* 0x000fc800078e0216 */
[----:B------:R-:W-:-:S04]  /*f270*/  IMAD.WIDE R22, R249, 0x4, R44 ;  /* 0x00000004f9167825 */ /* 0x000fc800078e022c */
[----:B-1----:R-:W-:-:S05]  /*f280*/  IMAD.WIDE R2, R249, 0x4, R36 ;  /* 0x00000004f9027825 */ /* 0x002fca00078e0224 */
[----:B------:R-:W-:Y:S04]  /*f290*/  STL.64 [R1+0x1f8], R2 ;  /* 0x0001f80201007387 */ /* 0x000fe80000100a00 */
[----:B------:R1:W-:Y:S04]  /*f2a0*/  STL.64 [R1+0x718], R2 ;  /* 0x0007180201007387 */ /* 0x0003e80000100a00 */
[----:B------:R-:W-:Y:S04]  /*f2b0*/  STL.64 [R1+0x2b8], R18 ;  /* 0x0002b81201007387 */ /* 0x000fe80000100a00 */
[----:B------:R2:W-:Y:S01]  /*f2c0*/  STL.64 [R1+0x2c0], R22 ;  /* 0x0002c01601007387 */ /* 0x0005e20000100a00 */
[----:B-1----:R-:W-:-:S03]  /*f2d0*/  IMAD.WIDE R2, R249, 0x4, R46 ;  /* 0x00000004f9027825 */ /* 0x002fc600078e022e */
[----:B------:R-:W-:Y:S04]  /*f2e0*/  STL.64 [R1+0x2a8], R40 ;  /* 0x0002a82801007387 */ /* 0x000fe80000100a00 */
[----:B------:R1:W-:Y:S01]  /*f2f0*/  STL.64 [R1+0x2c8], R2 ;  /* 0x0002c80201007387 */ /* 0x0003e20000100a00 */
[----:B--2---:R-:W-:-:S03]  /*f300*/  IMAD.WIDE R22, R249, 0x4, R58 ;  /* 0x00000004f9167825 */ /* 0x004fc600078e023a */
[----:B------:R-:W-:Y:S04]  /*f310*/  STL.64 [R1+0x720], R40 ;  /* 0x0007202801007387 */ /* 0x000fe80000100a00 */
[----:B------:R-:W-:Y:S01]  /*f320*/  STL.64 [R1+0x728], R52 ;  /* 0x0007283401007387 */ /* 0x000fe20000100a00 */
[----:B-1----:R-:W-:-:S03]  /*f330*/  IMAD.WIDE R2, R249, 0x4, R60 ;  /* 0x00000004f9027825 */ /* 0x002fc600078e023c */
[----:B------:R-:W-:Y:S04]  /*f340*/  STL.64 [R1+0x730], R54 ;  /* 0x0007303601007387 */ /* 0x000fe80000100a00 */
[----:B------:R-:W-:Y:S04]  /*f350*/  STL.64 [R1+0x2d8], R250 ;  /* 0x0002d8fa01007387 */ /* 0x000fe80000100a00 */
[----:B------:R1:W-:Y:S04]  /*f360*/  STL.64 [R1+0x738], R250 ;  /* 0x000738fa01007387 */ /* 0x0003e80000100a00 */
[----:B------:R-:W-:Y:S04]  /*f370*/  STL.64 [R1+0x2e8], R22 ;  /* 0x0002e81601007387 */ /* 0x000fe80000100a00 */
[----:B------:R2:W-:Y:S01]  /*f380*/  STL.64 [R1+0x2f0], R2 ;  /* 0x0002f00201007387 */ /* 0x0005e20000100a00 */
[----:B-1----:R-:W-:-:S03]  /*f390*/  IMAD.WIDE R250, R249, 0x4, R62 ;  /* 0x00000004f9fa7825 */ /* 0x002fc600078e023e */
[----:B------:R-:W-:Y:S01]  /*f3a0*/  STL.64 [R1+0x740], R56 ;  /* 0x0007403801007387 */ /* 0x000fe20000100a00 */
[----:B------:R-:W-:-:S03]  /*f3b0*/  IMAD.WIDE R58, R249, 0x4, R66 ;  /* 0x00000004f93a7825 */ /* 0x000fc600078e0242 */
[----:B------:R-:W-:Y:S01]  /*f3c0*/  STL.64 [R1+0x2f8], R250 ;  /* 0x0002f8fa01007387 */ /* 0x000fe20000100a00 */
[----:B--2---:R-:W-:-:S03]  /*f3d0*/  IMAD.WIDE R2, R249, 0x4, R64 ;  /* 0x00000004f9027825 */ /* 0x004fc600078e0240 */
[----:B------:R-:W-:Y:S04]  /*f3e0*/  STL.64 [R1+0x748], R250 ;  /* 0x000748fa01007387 */ /* 0x000fe80000100a00 */
[----:B------:R-:W-:Y:S04]  /*f3f0*/  STL.64 [R1+0x300], R2 ;  /* 0x0003000201007387 */ /* 0x000fe80000100a00 */
[----:B------:R1:W-:Y:S04]  /*f400*/  STL.64 [R1+0x750], R2 ;  /* 0x0007500201007387 */ /* 0x0003e80000100a00 */
[----:B------:R-:W-:Y:S04]  /*f410*/  STL.64 [R1+0x758], R72 ;  /* 0x0007584801007387 */ /* 0x000fe80000100a00 */
[----:B------:R-:W-:Y:S01]  /*f420*/  STL.64 [R1+0x308], R58 ;  /* 0x0003083a01007387 */ /* 0x000fe20000100a00 */
[----:B-1----:R-:W-:-:S03]  /*f430*/  IMAD.WIDE R2, R249, 0x4, R76 ;  /* 0x00000004f9027825 */ /* 0x002fc600078e024c */
[----:B------:R1:W-:Y:S04]  /*f440*/  STL.64 [R1+0x760], R58 ;  /* 0x0007603a01007387 */ /* 0x0003e80000100a00 */
[----:B------:R-:W-:Y:S04]  /*f450*/  STL.64 [R1+0x310], R68 ;  /* 0x0003104401007387 */ /* 0x000fe80000100a00 */
[----:B------:R-:W-:Y:S01]  /*f460*/  STL.64 [R1+0x768], R68 ;  /* 0x0007684401007387 */ /* 0x000fe20000100a00 */
[----:B------:R-:W-:-:S03]  /*f470*/  IMAD.WIDE R54, R249, 0x4, R78 ;  /* 0x00000004f9367825 */ /* 0x000fc600078e024e */
[----:B------:R-:W-:Y:S04]  /*f480*/  STL.64 [R1+0x320], R2 ;  /* 0x0003200201007387 */ /* 0x000fe80000100a00 */
[----:B------:R-:W-:Y:S01]  /*f490*/  STL.64 [R1+0x318], R70 ;  /* 0x0003184601007387 */ /* 0x000fe20000100a00 */
[----:B------:R-:W-:-:S03]  /*f4a0*/  IMAD.WIDE R10, R249, 0x4, R34 ;  /* 0x00000004f90a7825 */ /* 0x000fc600078e0222 */
[----:B------:R-:W-:Y:S01]  /*f4b0*/  STL.64 [R1+0x770], R70 ;  /* 0x0007704601007387 */ /* 0x000fe20000100a00 */
[----:B------:R-:W-:-:S03]  /*f4c0*/  IMAD.WIDE R24, R249, 0x4, R80 ;  /* 0x00000004f9187825 */ /* 0x000fc600078e0250 */
[----:B------:R-:W2:Y:S04]  /*f4d0*/  LDL.LU.64 R28, [R1+0x200] ;  /* 0x00020000011c7983 */ /* 0x000ea80000300a00 */
[----:B------:R-:W2:Y:S04]  /*f4e0*/  LDL.LU.64 R30, [R1+0x218] ;  /* 0x00021800011e7983 */ /* 0x000ea80000300a00 */
[----:B------:R-:W2:Y:S04]  /*f4f0*/  LDL.LU.64 R32, [R1+0x220] ;  /* 0x0002200001207983 */ /* 0x000ea80000300a00 */
[----:B------:R-:W2:Y:S04]  /*f500*/  LDL.LU.64 R34, [R1+0x228] ;  /* 0x0002280001227983 */ /* 0x000ea80000300a00 */
[----:B------:R-:W2:Y:S04]  /*f510*/  LDL.LU.64 R80, [R1+0x210] ;  /* 0x0002100001507983 */ /* 0x000ea80000300a00 */
[----:B------:R-:W-:Y:S04]  /*f520*/  STL.64 [R1+0x328], R54 ;  /* 0x0003283601007387 */ /* 0x000fe80000100a00 */
[----:B------:R-:W-:Y:S04]  /*f530*/  STL.64 [R1+0x778], R54 ;  /* 0x0007783601007387 */ /* 0x000fe80000100a00 */
[----:B------:R-:W-:Y:S04]  /*f540*/  STL.64 [R1+0x330], R24 ;  /* 0x0003301801007387 */ /* 0x000fe80000100a00 */
[----:B------:R-:W-:Y:S04]  /*f550*/  STL.64 [R1+0x780], R24 ;  /* 0x0007801801007387 */ /* 0x000fe80000100a00 */
[----:B------:R-:W-:Y:S04]  /*f560*/  STL.64 [R1+0x788], R88 ;  /* 0x0007885801007387 */ /* 0x000fe80000100a00 */
[----:B------:R-:W-:Y:S04]  /*f570*/  STL.64 [R1+0x340], R84 ;  /* 0x0003405401007387 */ /* 0x000fe80000100a00 */
[----:B------:R-:W-:Y:S04]  /*f580*/  STL.64 [R1+0x790], R84 ;  /* 0x0007905401007387 */ /* 0x000fe80000100a00 */
[----:B------:R-:W-:Y:S01]  /*f590*/  STL.64 [R1+0x798], R92 ;  /* 0x0007985c01007387 */ /* 0x000fe20000100a00 */
[----:B------:R-:W-:-:S03]  /*f5a0*/  IMAD.MOV.U32 R18, RZ, RZ, R8 ;  /* 0x000000ffff127224 */ /* 0x000fc600078e0008 */
[----:B------:R-:W-:Y:S01]  /*f5b0*/  STL.64 [R1+0x348], R86 ;  /* 0x0003485601007387 */ /* 0x000fe20000100a00 */
[----:B------:R-:W-:-:S03]  /*f5c0*/  IMAD.MOV.U32 R19, RZ, RZ, R9 ;  /* 0x000000ffff137224 */ /* 0x000fc600078e0009 */
[----:B------:R4:W-:Y:S01]  /*f5d0*/  STL.64 [R1+0x7a0], R86 ;  /* 0x0007a05601007387 */ /* 0x0009e20000100a00 */
[----:B------:R-:W-:Y:S02]  /*f5e0*/  IMAD.MOV.U32 R62, RZ, RZ, R12 ;  /* 0x000000ffff3e7224 */ /* 0x000fe400078e000c */
[----:B------:R-:W-:Y:S02]  /*f5f0*/  IMAD.MOV.U32 R63, RZ, RZ, R13 ;  /* 0x000000ffff3f7224 */ /* 0x000fe400078e000d */
[----:B-1----:R-:W-:-:S04]  /*f600*/  IMAD.WIDE R58, R249, 0x4, R108 ;  /* 0x00000004f93a7825 */ /* 0x002fc800078e026c */
[----:B------:R-:W-:-:S04]  /*f610*/  IMAD.WIDE R16, R249, 0x4, R38 ;  /* 0x00000004f9107825 */ /* 0x000fc800078e0226 */
[----:B----4-:R-:W-:-:S04]  /*f620*/  IMAD.WIDE R86, R249, 0x4, R106 ;  /* 0x00000004f9567825 */ /* 0x010fc800078e026a */
[----:B------:R-:W-:-:S04]  /*f630*/  IMAD.WIDE R8, R249, 0x4, R48 ;  /* 0x00000004f9087825 */ /* 0x000fc800078e0230 */
[C---:B------:R-:W-:Y:S02]  /*f640*/  IMAD.WIDE R12, R249.reuse, 0x4, R96 ;  /* 0x00000004f90c7825 */ /* 0x040fe400078e0260 */
[----:B------:R-:W4:Y:S02]  /*f650*/  LDL.LU.64 R96, [R1+0x208] ;  /* 0x0002080001607983 */ /* 0x000f240000300a00 */
[----:B------:R-:W-:Y:S02]  /*f660*/  IMAD.WIDE R52, R249, 0x4, R110 ;  /* 0x00000004f9347825 */ /* 0x000fe400078e026e */
[----:B------:R-:W-:Y:S02]  /*f670*/  STL.64 [R1+0x360], R104 ;  /* 0x0003606801007387 */ /* 0x000fe40000100a00 */
[----:B------:R-:W-:Y:S02]  /*f680*/  IMAD.MOV.U32 R48, RZ, RZ, R20 ;  /* 0x000000ffff307224 */ /* 0x000fe400078e0014 */
[----:B------:R-:W-:-:S02]  /*f690*/  IMAD.MOV.U32 R49, RZ, RZ, R21 ;  /* 0x000000ffff317224 */ /* 0x000fc400078e0015 */
[C---:B------:R-:W-:Y:S01]  /*f6a0*/  IMAD.WIDE R38, R249.reuse, 0x4, R116 ;  /* 0x00000004f9267825 */ /* 0x040fe200078e0274 */
[----:B------:R1:W-:Y:S03]  /*f6b0*/  STL.64 [R1+0x3d0], R86 ;  /* 0x0003d05601007387 */ /* 0x0003e60000100a00 */
[----:B------:R-:W-:Y:S01]  /*f6c0*/  IMAD.WIDE R20, R249, 0x4, R118 ;  /* 0x00000004f9147825 */ /* 0x000fe200078e0276 */
[----:B------:R-:W-:Y:S03]  /*f6d0*/  STL.64 [R1+0x3d8], R58 ;  /* 0x0003d83a01007387 */ /* 0x000fe60000100a00 */
[----:B------:R-:W-:Y:S02]  /*f6e0*/  IMAD.MOV.U32 R66, RZ, RZ, R10 ;  /* 0x000000ffff427224 */ /* 0x000fe400078e000a */
[----:B------:R-:W-:-:S02]  /*f6f0*/  IMAD.MOV.U32 R67, RZ, RZ, R11 ;  /* 0x000000ffff437224 */ /* 0x000fc400078e000b */
[C---:B------:R-:W-:Y:S01]  /*f700*/  IMAD.WIDE R92, R249.reuse, 0x4, R122 ;  /* 0x00000004f95c7825 */ /* 0x040fe200078e027a */
[----:B------:R-:W-:Y:S03]  /*f710*/  STL.64 [R1+0x3e0], R52 ;  /* 0x0003e03401007387 */ /* 0x000fe60000100a00 */
[C---:B------:R-:W-:Y:S01]  /*f720*/  IMAD.WIDE R10, R249.reuse, 0x4, R120 ;  /* 0x00000004f90a7825 */ /* 0x040fe200078e0278 */
[----:B------:R-:W-:Y:S03]  /*f730*/  STL.64 [R1+0x3e8], R38 ;  /* 0x0003e82601007387 */ /* 0x000fe60000100a00 */
[C---:B------:R-:W-:Y:S01]  /*f740*/  IMAD.WIDE R84, R249.reuse, 0x4, R138 ;  /* 0x00000004f9547825 */ /* 0x040fe200078e028a */
[----:B------:R-:W-:Y:S03]  /*f750*/  STL.64 [R1+0x3f0], R20 ;  /* 0x0003f01401007387 */ /* 0x000fe60000100a00 */
[C---:B------:R-:W-:Y:S01]  /*f760*/  IMAD.WIDE R72, R249.reuse, 0x4, R140 ;  /* 0x00000004f9487825 */ /* 0x040fe200078e028c */
[----:B------:R1:W-:Y:S03]  /*f770*/  STL.64 [R1+0x400], R92 ;  /* 0x0004005c01007387 */ /* 0x0003e60000100a00 */
[C---:B------:R-:W-:Y:S01]  /*f780*/  IMAD.WIDE R40, R249.reuse, 0x4, R142 ;  /* 0x00000004f9287825 */ /* 0x040fe200078e028e */
[----:B------:R-:W-:Y:S04]  /*f790*/  STL.64 [R1+0x3f8], R10 ;  /* 0x0003f80a01007387 */ /* 0x000fe80000100a00 */
[----:B------:R-:W-:Y:S04]  /*f7a0*/  STL.64 [R1+0x408], R132 ;  /* 0x0004088401007387 */ /* 0x000fe80000100a00 */
[----:B------:R-:W-:Y:S01]  /*f7b0*/  STL.64 [R1+0x410], R134 ;  /* 0x0004108601007387 */ /* 0x000fe20000100a00 */
[----:B------:R-:W-:-:S03]  /*f7c0*/  IMAD.WIDE R88, R249, 0x4, R154 ;  /* 0x00000004f9587825 */ /* 0x000fc600078e029a */
[----:B------:R1:W-:Y:S04]  /*f7d0*/  STL.64 [R1+0x420], R84 ;  /* 0x0004205401007387 */ /* 0x0003e80000100a00 */
[----:B------:R-:W-:Y:S01]  /*f7e0*/  STL.64 [R1+0x418], R136 ;  /* 0x0004188801007387 */ /* 0x000fe20000100a00 */
[----:B------:R-:W-:-:S03]  /*f7f0*/  IMAD.WIDE R2, R249, 0x4, R156 ;  /* 0x00000004f9027825 */ /* 0x000fc600078e029c */
[----:B------:R-:W-:Y:S04]  /*f800*/  STL.64 [R1+0x428], R72 ;  /* 0x0004284801007387 */ /* 0x000fe80000100a00 */
[----:B------:R-:W-:Y:S04]  /*f810*/  STL.64 [R1+0x430], R40 ;  /* 0x0004302801007387 */ /* 0x000fe80000100a00 */
[----:B------:R-:W-:Y:S04]  /*f820*/  STL.64 [R1+0x438], R144 ;  /* 0x0004389001007387 */ /* 0x000fe80000100a00 */
        /* <DEDUP_REMOVED lines=14> */
[----:B------:R1:W-:Y:S01]  /*f910*/  STL.64 [R1+0x4c0], R24 ;  /* 0x0004c01801007387 */ /* 0x0003e20000100a00 */
[----:B------:R-:W-:-:S03]  /*f920*/  IMAD.WIDE R184, R249, 0x4, R184 ;  /* 0x00000004f9b87825 */ /* 0x000fc600078e02b8 */
[----:B------:R-:W-:Y:S01]  /*f930*/  STL.64 [R1+0x4b8], R168 ;  /* 0x0004b8a801007387 */ /* 0x000fe20000100a00 */
        /* <DEDUP_REMOVED lines=24> */
[----:B------:R-:W-:-:S03]  /*fac0*/  IMAD.MOV.U32 R42, RZ, RZ, R18 ;  /* 0x000000ffff2a7224 */ /* 0x000fc600078e0012 */
[----:B------:R-:W-:Y:S01]  /*fad0*/  STL.64 [R1+0x528], R196 ;  /* 0x000528c401007387 */ /* 0x000fe20000100a00 */
[----:B------:R-:W-:-:S03]  /*fae0*/  IMAD.MOV.U32 R43, RZ, RZ, R19 ;  /* 0x000000ffff2b7224 */ /* 0x000fc600078e0013 */
        /* <DEDUP_REMOVED lines=17> */
[----:B------:R-:W-:Y:S02]  /*fc00*/  IMAD.MOV.U32 R50, RZ, RZ, R16 ;  /* 0x000000ffff327224 */ /* 0x000fe400078e0010 */
[----:B------:R-:W-:Y:S01]  /*fc10*/  IMAD.MOV.U32 R51, RZ, RZ, R17 ;  /* 0x000000ffff337224 */ /* 0x000fe200078e0011 */
[----:B------:R1:W-:Y:S01]  /*fc20*/  STL.64 [R1+0x580], R68 ;  /* 0x0005804401007387 */ /* 0x0003e20000100a00 */
[----:B------:R-:W-:-:S03]  /*fc30*/  IMAD.WIDE R26, R249, 0x4, R228 ;  /* 0x00000004f91a7825 */ /* 0x000fc600078e02e4 */
[----:B------:R-:W-:Y:S01]  /*fc40*/  STL.64 [R1+0x578], R216 ;  /* 0x000578d801007387 */ /* 0x000fe20000100a00 */
[----:B------:R-:W-:-:S03]  /*fc50*/  IMAD.WIDE R16, R249, 0x4, R230 ;  /* 0x00000004f9107825 */ /* 0x000fc600078e02e6 */
[----:B------:R-:W-:Y:S01]  /*fc60*/  STL.64 [R1+0x588], R214 ;  /* 0x000588d601007387 */ /* 0x000fe20000100a00 */
[----:B------:R-:W-:Y:S02]  /*fc70*/  IMAD.MOV.U32 R76, RZ, RZ, R8 ;  /* 0x000000ffff4c7224 */ /* 0x000fe400078e0008 */
[----:B------:R-:W-:Y:S01]  /*fc80*/  IMAD.MOV.U32 R77, RZ, RZ, R9 ;  /* 0x000000ffff4d7224 */ /* 0x000fe200078e0009 */
        /* <DEDUP_REMOVED lines=18> */
[----:B------:R-:W-:Y:S02]  /*fdb0*/  IMAD.MOV.U32 R78, RZ, RZ, R6 ;  /* 0x000000ffff4e7224 */ /* 0x000fe400078e0006 */
[----:B------:R-:W-:Y:S02]  /*fdc0*/  IMAD.MOV.U32 R79, RZ, RZ, R7 ;  /* 0x000000ffff4f7224 */ /* 0x000fe400078e0007 */
[C---:B------:R-:W-:Y:S01]  /*fdd0*/  IMAD.WIDE R14, R249.reuse, 0x4, R246 ;  /* 0x00000004f90e7825 */ /* 0x040fe200078e02f6 */
[----:B------:R1:W-:Y:S03]  /*fde0*/  STL.64 [R1+0x5d8], R240 ;  /* 0x0005d8f001007387 */ /* 0x0003e60000100a00 */
[----:B------:R-:W-:Y:S01]  /*fdf0*/  IMAD.WIDE R6, R249, 0x4, R4 ;  /* 0x00000004f9067825 */ /* 0x000fe200078e0204 */
[----:B------:R1:W-:Y:S04]  /*fe00*/  STL.64 [R1+0x5e0], R44 ;  /* 0x0005e02c01007387 */ /* 0x0003e80000100a00 */
[----:B------:R1:W-:Y:S04]  /*fe10*/  STL.64 [R1+0x5e8], R22 ;  /* 0x0005e81601007387 */ /* 0x0003e80000100a00 */
[----:B------:R1:W-:Y:S04]  /*fe20*/  STL.64 [R1+0x5f8], R14 ;  /* 0x0005f80e01007387 */ /* 0x0003e80000100a00 */
[----:B------:R1:W-:Y:S04]  /*fe30*/  STL.64 [R1+0x5f0], R6 ;  /* 0x0005f00601007387 */ /* 0x0003e80000100a00 */
[----:B------:R-:W3:Y:S04]  /*fe40*/  LDL R111, [R1+0x3cc] ;  /* 0x0003cc00016f7983 */ /* 0x000ee80000100800 */
[----:B------:R-:W3:Y:S04]  /*fe50*/  LDL.64 R218, [R1+0xd8] ;  /* 0x0000d80001da7983 */ /* 0x000ee80000100a00 */
[----:B------:R-:W3:Y:S04]  /*fe60*/  LDL.64 R206, [R1+0x148] ;  /* 0x0001480001ce7983 */ /* 0x000ee80000100a00 */
[----:B------:R-:W3:Y:S04]  /*fe70*/  LDL.64 R204, [R1+0x1c8] ;  /* 0x0001c80001cc7983 */ /* 0x000ee80000100a00 */
[----:B------:R-:W3:Y:S04]  /*fe80*/  LDL.64 R202, [R1+0x2b8] ;  /* 0x0002b80001ca7983 */ /* 0x000ee80000100a00 */
[----:B------:R-:W3:Y:S01]  /*fe90*/  LDL.64 R224, [R1+0x2e8] ;  /* 0x0002e80001e07983 */ /* 0x000ee20000100a00 */
[----:B------:R-:W-:-:S03]  /*fea0*/  IMAD.MOV.U32 R227, RZ, RZ, R13 ;  /* 0x000000ffffe37224 */ /* 0x000fc600078e000d */
[----:B------:R-:W1:Y:S01]  /*feb0*/  S2R R13, SR_TID.X ;  /* 0x00000000000d7919 */ /* 0x000e620000002100 */
[----:B------:R-:W-:Y:S02]  /*fec0*/  IMAD.MOV.U32 R252, RZ, RZ, 0x7f ;  /* 0x0000007ffffc7424 */ /* 0x000fe400078e00ff */
[----:B--2---:R-:W-:Y:S01]  /*fed0*/  IMAD.WIDE R28, R248, 0x4, R28 ;  /* 0x00000004f81c7825 */ /* 0x004fe200078e021c */
[----:B------:R-:W2:Y:S02]  /*fee0*/  LDL.64 R220, [R1+0xe8] ;  /* 0x0000e80001dc7983 */ /* 0x000ea40000100a00 */
[----:B------:R-:W-:Y:S01]  /*fef0*/  IADD3 R252, R252, c[0x0][0x180], RZ ;  /* 0x00006000fcfc7a10 */ /* 0x000fe20007ffe0ff */
[----:B----4-:R-:W-:Y:S01]  /*ff00*/  IMAD.WIDE R4, R248, 0x4, R96 ;  /* 0x00000004f8047825 */ /* 0x010fe200078e0260 */
[----:B------:R-:W4:Y:S03]  /*ff10*/  LDL.64 R232, [R1+0x2f0] ;  /* 0x0002f00001e87983 */ /* 0x000f260000100a00 */
[----:B------:R-:W-:-:S02]  /*ff20*/  IMAD.MOV.U32 R226, RZ, RZ, R12 ;  /* 0x000000ffffe27224 */ /* 0x000fc400078e000c */
[----:B------:R-:W-:-:S04]  /*ff30*/  IMAD.WIDE R30, R248, 0x4, R30 ;  /* 0x00000004f81e7825 */ /* 0x000fc800078e021e */
[----:B------:R-:W-:-:S04]  /*ff40*/  IMAD.WIDE R32, R248, 0x4, R32 ;  /* 0x00000004f8207825 */ /* 0x000fc800078e0220 */
[----:B------:R-:W-:Y:S01]  /*ff50*/  IMAD.WIDE R74, R249, 0x4, R74 ;  /* 0x00000004f94a7825 */ /* 0x000fe200078e024a */
[----:B-1----:R-:W-:-:S03]  /*ff60*/  LOP3.LUT R12, R13, 0x7f, RZ, 0xc0, !PT ;  /* 0x0000007f0d0c7812 */ /* 0x002fc600078ec0ff */
        /* <DEDUP_REMOVED lines=14> */
[----:B------:R-:W-:Y:S02]  /*10050*/  IMAD.MOV.U32 R222, RZ, RZ, R62 ;  /* 0x000000ffffde7224 */ /* 0x000fe400078e003e */
[----:B------:R-:W-:Y:S02]  /*10060*/  IMAD.MOV.U32 R223, RZ, RZ, R63 ;  /* 0x000000ffffdf7224 */ /* 0x000fe400078e003f */
[----:B------:R-:W-:Y:S02]  /*10070*/  IMAD.MOV.U32 R230, RZ, RZ, R222 ;  /* 0x000000ffffe67224 */ /* 0x000fe400078e00de */
[----:B------:R-:W-:Y:S02]  /*10080*/  IMAD.MOV.U32 R231, RZ, RZ, R223 ;  /* 0x000000ffffe77224 */ /* 0x000fe400078e00df */
[----:B------:R-:W2:Y:S04]  /*10090*/  LDL.64 R222, [R1+0xf8] ;  /* 0x0000f80001de7983 */ /* 0x000ea80000100a00 */
[----:B---3--:R1:W-:Y:S01]  /*100a0*/  LDGSTS.E [R111+0x2ea00], [R28.64], P5 ;  /* 0x2ea000001c6f7fae */ /* 0x0083e2000a92184c */
[----:B------:R-:W-:Y:S01]  /*100b0*/  ISETP.GE.AND P5, PT, R252, 0x80, PT ;  /* 0x00000080fc00780c */ /* 0x000fe20003fa6270 */
[----:B------:R-:W-:-:S02]  /*100c0*/  IMAD.SHL.U32 R252, R12, 0x4, RZ ;  /* 0x000000040cfc7824 */ /* 0x000fc400078e00ff */
[----:B------:R1:W-:Y:S04]  /*100d0*/  LDGSTS.E [R111+0x2ee00], [R4.64], P6 ;  /* 0x2ee00000046f7fae */ /* 0x0003e8000b12184c */
[----:B------:R1:W-:Y:S04]  /*100e0*/  LDGSTS.E [R111+0x2f200], [R30.64], P2 ;  /* 0x2f2000001e6f7fae */ /* 0x0003e8000912184c */
[----:B------:R1:W-:Y:S04]  /*100f0*/  LDGSTS.E [R111+0x2f600], [R32.64], P3 ;  /* 0x2f600000206f7fae */ /* 0x0003e8000992184c */
[----:B------:R1:W-:Y:S04]  /*10100*/  LDGSTS.E [R111+0x2fa00], [R34.64], P1 ;  /* 0x2fa00000226f7fae */ /* 0x0003e8000892184c */
[----:B------:R1:W-:Y:S04]  /*10110*/  LDGSTS.E [R111+0x2fe00], [R248.64], P0 ;  /* 0x2fe00000f86f7fae */ /* 0x0003e8000812184c */
[----:B------:R-:W0:Y:S04]  /*10120*/  LDGDEPBAR ;  /* 0x00000000000079af */ /* 0x000e280000000000 */
[----:B------:R3:W-:Y:S04]  /*10130*/  LDGSTS.E [R252+0x10000], [R218.64], P4 ;  /* 0x10000000dafc7fae */ /* 0x0007e8000a12184c */
[----:B------:R1:W-:Y:S04]  /*10140*/  LDGSTS.E [R252+0x11000], [R206.64], P4 ;  /* 0x11000000cefc7fae */ /* 0x0003e8000a12184c */
[----:B------:R3:W-:Y:S04]  /*10150*/  LDGSTS.E [R252+0x12000], [R204.64], P4 ;  /* 0x12000000ccfc7fae */ /* 0x0007e8000a12184c */
[----:B------:R3:W-:Y:S04]  /*10160*/  LDGSTS.E [R252+0x13000], [R202.64], P4 ;  /* 0x13000000cafc7fae */ /* 0x0007e8000a12184c */
[----:B-1----:R-:W4:Y:S04]  /*10170*/  LDL.64 R206, [R1+0x158] ;  /* 0x0001580001ce7983 */ /* 0x002f280000100a00 */
[----:B------:R1:W-:Y:S04]  /*10180*/  LDGSTS.E [R252+0x14000], [R224.64], P4 ;  /* 0x14000000e0fc7fae */ /* 0x0003e8000a12184c */
[----:B---3--:R-:W3:Y:S04]  /*10190*/  LDL.64 R204, [R1+0x1d8] ;  /* 0x0001d80001cc7983 */ /* 0x008ee80000100a00 */
[----:B------:R1:W-:Y:S04]  /*101a0*/  LDGSTS.E [R252+0x15000], [R74.64], P4 ;  /* 0x150000004afc7fae */ /* 0x0003e8000a12184c */
[----:B------:R-:W3:Y:S04]  /*101b0*/  LDL.64 R202, [R1+0x2c0] ;  /* 0x0002c00001ca7983 */ /* 0x000ee80000100a00 */
[----:B------:R2:W-:Y:S04]  /*101c0*/  LDGSTS.E [R252+0x16000], [R90.64], P4 ;  /* 0x160000005afc7fae */ /* 0x0005e8000a12184c */
[----:B-1----:R-:W3:Y:S04]  /*101d0*/  LDL.64 R224, [R1+0x320] ;  /* 0x0003200001e07983 */ /* 0x002ee80000100a00 */
[----:B------:R1:W-:Y:S04]  /*101e0*/  LDGSTS.E [R252+0x17000], [R86.64], P4 ;  /* 0x1700000056fc7fae */ /* 0x0003e8000a12184c */
[----:B------:R1:W-:Y:S04]  /*101f0*/  LDGSTS.E [R252+0x18000], [R92.64], P4 ;  /* 0x180000005cfc7fae */ /* 0x0003e8000a12184c */
[----:B------:R-:W2:Y:S04]  /*10200*/  S2R R111, SR_TID.X ;  /* 0x00000000006f7919 */ /* 0x000ea80000002100 */
[----:B-1----:R-:W3:Y:S04]  /*10210*/  LDL.LU.64 R86, [R1+0x7a0] ;  /* 0x0007a00001567983 */ /* 0x002ee80000300a00 */
[----:B------:R-:W3:Y:S01]  /*10220*/  LDL.LU.64 R92, [R1+0x798] ;  /* 0x00079800015c7983 */ /* 0x000ee20000300a00 */
[----:B------:R-:W-:-:S03]  /*10230*/  IMAD.MOV.U32 R213, RZ, RZ, R77 ;  /* 0x000000ffffd57224 */ /* 0x000fc600078e004d */
[----:B------:R1:W-:Y:S01]  /*10240*/  LDGSTS.E [R252+0x19000], [R84.64], P4 ;  /* 0x1900000054fc7fae */ /* 0x0003e2000a12184c */
[----:B------:R-:W-:-:S03]  /*10250*/  IMAD.MOV.U32 R229, RZ, RZ, R213 ;  /* 0x000000ffffe57224 */ /* 0x000fc600078e00d5 */
[----:B------:R1:W-:Y:S04]  /*10260*/  LDGSTS.E [R252+0x1a000], [R88.64], P4 ;  /* 0x1a00000058fc7fae */ /* 0x0003e8000a12184c */
[----:B------:R1:W-:Y:S01]  /*10270*/  LDGSTS.E [R252+0x1b000], [R24.64], P4 ;  /* 0x1b00000018fc7fae */ /* 0x0003e2000a12184c */
[----:B--2---:R-:W-:-:S03]  /*10280*/  LOP3.LUT R111, R111, 0x7f, RZ, 0xc0, !PT ;  /* 0x0000007f6f6f7812 */ /* 0x004fc600078ec0ff */
[----:B------:R2:W-:Y:S02]  /*10290*/  LDGSTS.E [R252+0x1c000], [R54.64], P4 ;  /* 0x1c00000036fc7fae */ /* 0x0005e4000a12184c */
[----:B------:R-:W-:Y:S02]  /*102a0*/  IMAD.SHL.U32 R111, R111, 0x4, RZ ;  /* 0x000000046f6f7824 */ /* 0x000fe400078e00ff */
[----:B------:R1:W-:Y:S03]  /*102b0*/  LDGSTS.E [R252+0x1d000], [R70.64], P4 ;  /* 0x1d00000046fc7fae */ /* 0x0003e6000a12184c */
[----:B------:R-:W-:Y:S01]  /*102c0*/  LOP3.LUT R213, R111, 0x10, RZ, 0x3c, !PT ;  /* 0x000000106fd57812 */ /* 0x000fe200078e3cff */
[----:B------:R1:W-:Y:S04]  /*102d0*/  LDGSTS.E [R252+0x1e000], [R68.64], P4 ;  /* 0x1e00000044fc7fae */ /* 0x0003e8000a12184c */
[----:B------:R2:W-:Y:S04]  /*102e0*/  LDGSTS.E [R252+0x1f000], [R234.64], P4 ;  /* 0x1f000000eafc7fae */ /* 0x0005e8000a12184c */
[----:B------:R2:W-:Y:S04]  /*102f0*/  LDGSTS.E [R213+0x10200], [R220.64], P4 ;  /* 0x10200000dcd57fae */ /* 0x0005e8000a12184c */
[----:B-1----:R-:W3:Y:S04]  /*10300*/  LDL.LU.64 R84, [R1+0x790] ;  /* 0x0007900001547983 */ /* 0x002ee80000300a00 */
[----:B------:R-:W3:Y:S04]  /*10310*/  LDL.LU.64 R88, [R1+0x788] ;  /* 0x0007880001587983 */ /* 0x000ee80000300a00 */
[----:B------:R-:W3:Y:S04]  /*10320*/  LDL.LU.64 R24, [R1+0x780] ;  /* 0x0007800001187983 */ /* 0x000ee80000300a00 */
[----:B--2---:R-:W2:Y:S04]  /*10330*/  LDL.LU.64 R54, [R1+0x778] ;  /* 0x0007780001367983 */ /* 0x004ea80000300a00 */
[----:B------:R-:W2:Y:S04]  /*10340*/  LDL.LU.64 R70, [R1+0x770] ;  /* 0x0007700001467983 */ /* 0x000ea80000300a00 */
[----:B------:R-:W2:Y:S04]  /*10350*/  LDL.LU.64 R68, [R1+0x768] ;  /* 0x0007680001447983 */ /* 0x000ea80000300a00 */
[----:B----4-:R1:W-:Y:S04]  /*10360*/  LDGSTS.E [R213+0x11200], [R206.64], P4 ;  /* 0x11200000ced57fae */ /* 0x0103e8000a12184c */
[----:B---3--:R3:W-:Y:S04]  /*10370*/  LDGSTS.E [R213+0x12200], [R204.64], P4 ;  /* 0x12200000ccd57fae */ /* 0x0087e8000a12184c */
[----:B-1----:R-:W4:Y:S04]  /*10380*/  LDL.64 R206, [R1+0x168] ;  /* 0x0001680001ce7983 */ /* 0x002f280000100a00 */
[----:B------:R1:W-:Y:S04]  /*10390*/  LDGSTS.E [R213+0x13200], [R202.64], P4 ;  /* 0x13200000cad57fae */ /* 0x0003e8000a12184c */
[----:B------:R1:W-:Y:S04]  /*103a0*/  LDGSTS.E [R213+0x14200], [R232.64], P4 ;  /* 0x14200000e8d57fae */ /* 0x0003e8000a12184c */
[----:B------:R3:W-:Y:S04]  /*103b0*/  LDGSTS.E [R213+0x15200], [R224.64], P4 ;  /* 0x15200000e0d57fae */ /* 0x0007e8000a12184c */
[----:B---3--:R-:W3:Y:S04]  /*103c0*/  LDL.64 R204, [R1+0x1e0] ;  /* 0x0001e00001cc7983 */ /* 0x008ee80000100a00 */
[----:B-1----:R-:W2:Y:S04]  /*103d0*/  LDL.64 R202, [R1+0x2c8] ;  /* 0x0002c80001ca7983 */ /* 0x002ea80000100a00 */
[----:B------:R-:W2:Y:S04]  /*103e0*/  LDL.64 R224, [R1+0x108] ;  /* 0x0001080001e07983 */ /* 0x000ea80000100a00 */
[----:B------:R1:W-:Y:S04]  /*103f0*/  LDGSTS.E [R213+0x16200], [R92.64], P4 ;  /* 0x162000005cd57fae */ /* 0x0003e8000a12184c */
[----:B------:R1:W-:Y:S04]  /*10400*/  LDGSTS.E [R213+0x17200], [R58.64], P4 ;  /* 0x172000003ad57fae */ /* 0x0003e8000a12184c */
[----:B------:R2:W-:Y:S04]  /*10410*/  LDGSTS.E [R213+0x18200], [R124.64], P4 ;  /* 0x182000007cd57fae */ /* 0x0005e8000a12184c */
[----:B------:R1:W-:Y:S04]  /*10420*/  LDGSTS.E [R213+0x19200], [R72.64], P4 ;  /* 0x1920000048d57fae */ /* 0x0003e8000a12184c */
[----:B-1----:R-:W2:Y:S04]  /*10430*/  LDL.LU.64 R58, [R1+0x760] ;  /* 0x00076000013a7983 */ /* 0x002ea80000300a00 */
[----:B------:R1:W-:Y:S04]  /*10440*/  LDGSTS.E [R213+0x1a200], [R2.64], P4 ;  /* 0x1a20000002d57fae */ /* 0x0003e8000a12184c */
[----:B------:R-:W2:Y:S04]  /*10450*/  LDL.LU.64 R72, [R1+0x758] ;  /* 0x0007580001487983 */ /* 0x000ea80000300a00 */
[----:B------:R1:W-:Y:S04]  /*10460*/  LDGSTS.E [R213+0x1b200], [R250.64], P4 ;  /* 0x1b200000fad57fae */ /* 0x0003e8000a12184c */
[----:B-1----:R-:W2:Y:S04]  /*10470*/  LDL.LU.64 R2, [R1+0x750] ;  /* 0x0007500001027983 */ /* 0x002ea80000300a00 */
[----:B------:R1:W-:Y:S04]  /*10480*/  LDGSTS.E [R213+0x1c200], [R140.64], P4 ;  /* 0x1c2000008cd57fae */ /* 0x0003e8000a12184c */
[----:B------:R-:W2:Y:S01]  /*10490*/  LDL.LU.64 R250, [R1+0x748] ;  /* 0x0007480001fa7983 */ /* 0x000ea20000300a00 */
[----:B------:R-:W-:-:S03]  /*104a0*/  LOP3.LUT R13, R13, 0x7f, RZ, 0xc0, !PT ;  /* 0x0000007f0d0d7812 */ /* 0x000fc600078ec0ff */
[----:B------:R1:W-:Y:S04]  /*104b0*/  LDGSTS.E [R213+0x1d200], [R56.64], P4 ;  /* 0x1d20000038d57fae */ /* 0x0003e8000a12184c */
[----:B-1----:R-:W2:Y:S01]  /*104c0*/  LDL.64 R140, [R1+0x178] ;  /* 0x00017800018c7983 */ /* 0x002ea20000100a00 */
[----:B------:R-:W-:-:S03]  /*104d0*/  IMAD.SHL.U32 R13, R13, 0x4, RZ ;  /* 0x000000040d0d7824 */ /* 0x000fc600078e00ff */
[----:B------:R1:W-:Y:S02]  /*104e0*/  LDGSTS.E [R213+0x1e200], [R214.64], P4 ;  /* 0x1e200000d6d57fae */ /* 0x0003e4000a12184c */
[----:B------:R-:W-:Y:S02]  /*104f0*/  LOP3.LUT R111, R13, 0x20, RZ, 0x3c, !PT ;  /* 0x000000200d6f7812 */ /* 0x000fe400078e3cff */
[----:B------:R1:W-:Y:S04]  /*10500*/  LDGSTS.E [R213+0x1f200], [R236.64], P4 ;  /* 0x1f200000ecd57fae */ /* 0x0003e8000a12184c */
[----:B------:R1:W-:Y:S01]  /*10510*/  LDGSTS.E [R111+0x10400], [R222.64], P4 ;  /* 0x10400000de6f7fae */ /* 0x0003e2000a12184c */
[----:B------:R-:W-:-:S03]  /*10520*/  IMAD.MOV.U32 R232, RZ, RZ, R226 ;  /* 0x000000ffffe87224 */ /* 0x000fc600078e00e2 */
[----:B------:R-:W2:Y:S01]  /*10530*/  LDL.LU.64 R56, [R1+0x740] ;  /* 0x0007400001387983 */ /* 0x000ea20000300a00 */
[----:B------:R-:W-:Y:S02]  /*10540*/  IMAD.MOV.U32 R233, RZ, RZ, R227 ;  /* 0x000000ffffe97224 */ /* 0x000fe400078e00e3 */
[----:B------:R-:W-:Y:S01]  /*10550*/  IMAD.MOV.U32 R212, RZ, RZ, R76 ;  /* 0x000000ffffd47224 */ /* 0x000fe200078e004c */
[----:B------:R-:W-:-:S03]  /*10560*/  LOP3.LUT R13, R13, 0x30, RZ, 0x3c, !PT ;  /* 0x000000300d0d7812 */ /* 0x000fc600078e3cff */
[----:B------:R-:W-:Y:S02]  /*10570*/  IMAD.MOV.U32 R228, RZ, RZ, R212 ;  /* 0x000000ffffe47224 */ /* 0x000fe400078e00d4 */
[----:B------:R-:W-:Y:S02]  /*10580*/  IMAD.MOV.U32 R244, RZ, RZ, R230 ;  /* 0x000000fffff47224 */ /* 0x000fe400078e00e6 */
[----:B------:R-:W-:Y:S02]  /*10590*/  IMAD.MOV.U32 R245, RZ, RZ, R231 ;  /* 0x000000fffff57224 */ /* 0x000fe400078e00e7 */
[----:B------:R-:W-:Y:S02]  /*105a0*/  IMAD.MOV.U32 R246, RZ, RZ, R228 ;  /* 0x000000fffff67224 */ /* 0x000fe400078e00e4 */
[----:B------:R-:W-:Y:S01]  /*105b0*/  IMAD.MOV.U32 R247, RZ, RZ, R229 ;  /* 0x000000fffff77224 */ /* 0x000fe200078e00e5 */
[----:B----4-:R4:W-:Y:S04]  /*105c0*/  LDGSTS.E [R111+0x11400], [R206.64], P4 ;  /* 0x11400000ce6f7fae */ /* 0x0109e8000a12184c */
[----:B---3--:R3:W-:Y:S04]  /*105d0*/  LDGSTS.E [R111+0x12400], [R204.64], P4 ;  /* 0x12400000cc6f7fae */ /* 0x0087e8000a12184c */
[----:B--2---:R3:W-:Y:S04]  /*105e0*/  LDGSTS.E [R111+0x13400], [R202.64], P4 ;  /* 0x13400000ca6f7fae */ /* 0x0047e8000a12184c */
[----:B------:R2:W-:Y:S04]  /*105f0*/  LDGSTS.E [R111+0x14400], [R250.64], P4 ;  /* 0x14400000fa6f7fae */ /* 0x0005e8000a12184c */
[----:B------:R1:W-:Y:S04]  /*10600*/  LDGSTS.E [R111+0x15400], [R54.64], P4 ;  /* 0x15400000366f7fae */ /* 0x0003e8000a12184c */
[----:B------:R3:W-:Y:S04]  /*10610*/  LDGSTS.E [R111+0x16400], [R94.64], P4 ;  /* 0x164000005e6f7fae */ /* 0x0007e8000a12184c */
[----:B--2---:R-:W2:Y:S04]  /*10620*/  LDL.LU.64 R250, [R1+0x738] ;  /* 0x0007380001fa7983 */ /* 0x004ea80000300a00 */
[----:B-1----:R-:W2:Y:S04]  /*10630*/  LDL.LU.64 R54, [R1+0x730] ;  /* 0x0007300001367983 */ /* 0x002ea80000300a00 */
[----:B------:R-:W2:Y:S04]  /*10640*/  LDL.64 R226, [R1+0x118] ;  /* 0x0001180001e27983 */ /* 0x000ea80000100a00 */
        /* <DEDUP_REMOVED lines=14> */
[----:B------:R-:W2:Y:S04]  /*10730*/  LDL.64 R228, [R1] ;  /* 0x0000000001e47983 */ /* 0x000ea80000100a00 */
[----:B------:R3:W-:Y:S04]  /*10740*/  LDGSTS.E [R13+0x13600], [R246.64], P4 ;  /* 0x13600000f60d7fae */ /* 0x0007e8000a12184c */
[----:B------:R1:W-:Y:S04]  /*10750*/  LDGSTS.E [R13+0x14600], [R2.64], P4 ;  /* 0x14600000020d7fae */ /* 0x0003e8000a12184c */
[----:B------:R3:W-:Y:S04]  /*10760*/  LDGSTS.E [R13+0x15600], [R24.64], P4 ;  /* 0x15600000180d7fae */ /* 0x0007e8000a12184c */
[----:B------:R4:W-:Y:S04]  /*10770*/  LDGSTS.E [R13+0x16600], [R232.64], P4 ;  /* 0x16600000e80d7fae */ /* 0x0009e8000a12184c */
[----:B-1----:R-:W2:Y:S04]  /*10780*/  LDL.LU.64 R2, [R1+0x718] ;  /* 0x0007180001027983 */ /* 0x002ea80000300a00 */
[----:B---3--:R-:W3:Y:S04]  /*10790*/  LDL.LU.64 R24, [R1+0x710] ;  /* 0x0007100001187983 */ /* 0x008ee80000300a00 */
[----:B------:R-:W3:Y:S04]  /*107a0*/  LDL.64 R230, [R1+0x128] ;  /* 0x0001280001e67983 */ /* 0x000ee80000100a00 */
[----:B------:R1:W-:Y:S01]  /*107b0*/  LDGSTS.E [R13+0x17600], [R112.64], P4 ;  /* 0x17600000700d7fae */ /* 0x0003e2000a12184c */
[----:B------:R-:W-:-:S03]  /*107c0*/  IMAD.SHL.U32 R12, R12, 0x4, RZ ;  /* 0x000000040c0c7824 */ /* 0x000fc600078e00ff */
[----:B------:R1:W-:Y:S04]  /*107d0*/  LDGSTS.E [R13+0x18600], [R128.64], P4 ;  /* 0x18600000800d7fae */ /* 0x0003e8000a12184c */
[----:B------:R1:W-:Y:S01]  /*107e0*/  LDGSTS.E [R13+0x19600], [R144.64], P4 ;  /* 0x19600000900d7fae */ /* 0x0003e2000a12184c */
[----:B------:R-:W-:-:S03]  /*107f0*/  IMAD.MOV.U32 R170, RZ, RZ, R60 ;  /* 0x000000ffffaa7224 */ /* 0x000fc600078e003c */
        /* <DEDUP_REMOVED lines=11> */
[----:B----4-:R-:W-:Y:S02]  /*108b0*/  IMAD.MOV.U32 R206, RZ, RZ, R170 ;  /* 0x000000ffffce7224 */ /* 0x010fe400078e00aa */
[----:B------:R-:W-:Y:S02]  /*108c0*/  IMAD.MOV.U32 R207, RZ, RZ, R171 ;  /* 0x000000ffffcf7224 */ /* 0x000fe400078e00ab */
[----:B------:R-:W-:Y:S02]  /*108d0*/  IMAD.MOV.U32 R188, RZ, RZ, R64 ;  /* 0x000000ffffbc7224 */ /* 0x000fe400078e0040 */
[----:B------:R-:W-:Y:S02]  /*108e0*/  IMAD.MOV.U32 R189, RZ, RZ, R65 ;  /* 0x000000ffffbd7224 */ /* 0x000fe400078e0041 */
[----:B------:R-:W-:Y:S01]  /*108f0*/  IMAD.MOV.U32 R236, RZ, RZ, R186 ;  /* 0x000000ffffec7224 */ /* 0x000fe200078e00ba */
[----:B-1----:R-:W-:Y:S01]  /*10900*/  LOP3.LUT R13, R12, 0x40, RZ, 0x3c, !PT ;  /* 0x000000400c0d7812 */ /* 0x002fe200078e3cff */
[----:B------:R-:W-:-:S02]  /*10910*/  IMAD.MOV.U32 R237, RZ, RZ, R187 ;  /* 0x000000ffffed7224 */ /* 0x000fc400078e00bb */
[----:B------:R-:W-:Y:S02]  /*10920*/  IMAD.MOV.U32 R238, RZ, RZ, R172 ;  /* 0x000000ffffee7224 */ /* 0x000fe400078e00ac */
[----:B------:R-:W-:Y:S02]  /*10930*/  IMAD.MOV.U32 R239, RZ, RZ, R173 ;  /* 0x000000ffffef7224 */ /* 0x000fe400078e00ad */
[----:B------:R-:W-:Y:S02]  /*10940*/  IMAD.MOV.U32 R242, RZ, RZ, R188 ;  /* 0x000000fffff27224 */ /* 0x000fe400078e00bc */
[----:B------:R-:W-:Y:S02]  /*10950*/  IMAD.MOV.U32 R243, RZ, RZ, R189 ;  /* 0x000000fffff37224 */ /* 0x000fe400078e00bd */
[----:B------:R-:W-:Y:S02]  /*10960*/  IMAD.MOV.U32 R138, RZ, RZ, R48 ;  /* 0x000000ffff8a7224 */ /* 0x000fe400078e0030 */
[----:B------:R-:W-:Y:S01]  /*10970*/  IMAD.MOV.U32 R139, RZ, RZ, R49 ;  /* 0x000000ffff8b7224 */ /* 0x000fe200078e0031 */
[----:B------:R-:W-:Y:S01]  /*10980*/  LOP3.LUT R12, R12, 0x50, RZ, 0x3c, !PT ;  /* 0x000000500c0c7812 */ /* 0x000fe200078e3cff */
[----:B------:R-:W-:-:S02]  /*10990*/  IMAD.MOV.U32 R234, RZ, RZ, R138 ;  /* 0x000000ffffea7224 */ /* 0x000fc400078e008a */
[----:B------:R-:W-:Y:S01]  /*109a0*/  IMAD.MOV.U32 R235, RZ, RZ, R139 ;  /* 0x000000ffffeb7224 */ /* 0x000fe200078e008b */
        /* <DEDUP_REMOVED lines=18> */
[----:B--2---:R4:W5:Y:S04]  /*10ad0*/  LDL.LU.64 R250, [R1+0x708] ;  /* 0x0007080001fa7983 */ /* 0x0049680000300a00 */
[----:B------:R2:W-:Y:S04]  /*10ae0*/  LDGSTS.E [R12+0x12a00], [R2.64], P4 ;  /* 0x12a00000020c7fae */ /* 0x0005e8000a12184c */
[----:B------:R4:W-:Y:S04]  /*10af0*/  LDGSTS.E [R12+0x13a00], [R52.64], P4 ;  /* 0x13a00000340c7fae */ /* 0x0009e8000a12184c */
[----:B------:R1:W-:Y:S04]  /*10b00*/  LDGSTS.E [R12+0x14a00], [R68.64], P4 ;  /* 0x14a00000440c7fae */ /* 0x0003e8000a12184c */
[----:B--2---:R4:W5:Y:S01]  /*10b10*/  LDL.LU.64 R2, [R1+0x700] ;  /* 0x0007000001027983 */ /* 0x0049620000300a00 */
        /* <DEDUP_REMOVED lines=8> */
[----:B-1----:R-:W-:-:S03]  /*10ba0*/  LOP3.LUT R13, R252, 0x60, RZ, 0x3c, !PT ;  /* 0x00000060fc0d7812 */ /* 0x002fc600078e3cff */
[----:B------:R4:W-:Y:S01]  /*10bb0*/  LDGSTS.E [R12+0x19a00], [R148.64], P4 ;  /* 0x19a00000940c7fae */ /* 0x0009e2000a12184c */
[----:B------:R-:W-:-:S03]  /*10bc0*/  IMAD.MOV.U32 R214, RZ, RZ, R96 ;  /* 0x000000ffffd67224 */ /* 0x000fc600078e0060 */
[----:B------:R4:W-:Y:S01]  /*10bd0*/  LDGSTS.E [R12+0x1aa00], [R164.64], P4 ;  /* 0x1aa00000a40c7fae */ /* 0x0009e2000a12184c */
[----:B------:R-:W-:-:S03]  /*10be0*/  IMAD.MOV.U32 R215, RZ, RZ, R97 ;  /* 0x000000ffffd77224 */ /* 0x000fc600078e0061 */
[----:B------:R4:W-:Y:S01]  /*10bf0*/  LDGSTS.E [R12+0x1ba00], [R180.64], P4 ;  /* 0x1ba00000b40c7fae */ /* 0x0009e2000a12184c */
[----:B------:R-:W-:Y:S02]  /*10c00*/  IMAD.MOV.U32 R240, RZ, RZ, R98 ;  /* 0x000000fffff07224 */ /* 0x000fe400078e0062 */
[----:B------:R-:W-:Y:S01]  /*10c10*/  IMAD.MOV.U32 R241, RZ, RZ, R99 ;  /* 0x000000fffff17224 */ /* 0x000fe200078e0063 */
        /* <DEDUP_REMOVED lines=11> */
[----:B------:R4:W-:Y:S01]  /*10cd0*/  LDGSTS.E [R13+0x17c00], [R20.64], P4 ;  /* 0x17c00000140d7fae */ /* 0x0009e2000a12184c */
[----:B------:R-:W-:-:S03]  /*10ce0*/  IMAD.MOV.U32 R208, RZ, RZ, R42 ;  /* 0x000000ffffd07224 */ /* 0x000fc600078e002a */
[----:B------:R4:W-:Y:S01]  /*10cf0*/  LDGSTS.E [R13+0x18c00], [R134.64], P4 ;  /* 0x18c00000860d7fae */ /* 0x0009e2000a12184c */
[----:B------:R-:W-:Y:S01]  /*10d00*/  IMAD.MOV.U32 R209, RZ, RZ, R43 ;  /* 0x000000ffffd17224 */ /* 0x000fe200078e002b */
[----:B------:R-:W-:Y:S02]  /*10d10*/  LOP3.LUT R252, R252, 0x70, RZ, 0x3c, !PT ;  /* 0x00000070fcfc7812 */ /* 0x000fe400078e3cff */
[----:B------:R4:W-:Y:S04]  /*10d20*/  LDGSTS.E [R13+0x19c00], [R150.64], P4 ;  /* 0x19c00000960d7fae */ /* 0x0009e8000a12184c */
[----:B------:R4:W-:Y:S01]  /*10d30*/  LDGSTS.E [R13+0x1ac00], [R166.64], P4 ;  /* 0x1ac00000a60d7fae */ /* 0x0009e2000a12184c */
[----:B------:R-:W-:-:S03]  /*10d40*/  IMAD.MOV.U32 R212, RZ, RZ, R56 ;  /* 0x000000ffffd47224 */ /* 0x000fc600078e0038 */
[----:B------:R4:W-:Y:S01]  /*10d50*/  LDGSTS.E [R13+0x1bc00], [R182.64], P4 ;  /* 0x1bc00000b60d7fae */ /* 0x0009e2000a12184c */
[----:B------:R-:W-:-:S03]  /*10d60*/  IMAD.MOV.U32 R213, RZ, RZ, R57 ;  /* 0x000000ffffd57224 */ /* 0x000fc600078e0039 */
        /* <DEDUP_REMOVED lines=19> */
[----:B------:R4:W-:Y:S01]  /*10ea0*/  LDGSTS.E [R252+0x1fe00], [R6.64], P4 ;  /* 0x1fe0000006fc7fae */ /* 0x0009e2000a12184c */
[----:B------:R-:W-:-:S03]  /*10eb0*/  CS2R R76, SRZ ;  /* 0x00000000004c7805 */ /* 0x000fc6000001ff00 */
[----:B------:R-:W0:Y:S01]  /*10ec0*/  LDGDEPBAR ;  /* 0x00000000000079af */ /* 0x000e220000000000 */
[----:B------:R-:W-:Y:S01]  /*10ed0*/  CS2R R78, SRZ ;  /* 0x00000000004e7805 */ /* 0x000fe2000001ff00 */
        /* <DEDUP_REMOVED lines=15> */
[----:B---3--:R-:W-:Y:S01]  /*10fd0*/  CS2R R70, SRZ ;  /* 0x0000000000467805 */ /* 0x008fe2000001ff00 */
[----:B------:R-:W-:Y:S01]  /*10fe0*/  CS2R R56, SRZ ;  /* 0x0000000000387805 */ /* 0x000fe2000001ff00 */
[----:B------:R-:W-:Y:S01]  /*10ff0*/  CS2R R58, SRZ ;  /* 0x00000000003a7805 */ /* 0x000fe2000001ff00 */
[----:B-1----:R-:W-:Y:S01]  /*11000*/  CS2R R104, SRZ ;  /* 0x0000000000687805 */ /* 0x002fe2000001ff00 */
[----:B------:R-:W-:Y:S01]  /*11010*/  CS2R R106, SRZ ;  /* 0x00000000006a7805 */ /* 0x000fe2000001ff00 */
[----:B------:R-:W-:Y:S01]  /*11020*/  CS2R R96, SRZ ;  /* 0x0000000000607805 */ /* 0x000fe2000001ff00 */
[----:B------:R-:W-:Y:S01]  /*11030*/  CS2R R98, SRZ ;  /* 0x0000000000627805 */ /* 0x000fe2000001ff00 */
[----:B--2---:R-:W-:Y:S01]  /*11040*/  CS2R R84, SRZ ;  /* 0x0000000000547805 */ /* 0x004fe2000001ff00 */
[----:B------:R-:W-:Y:S01]  /*11050*/  CS2R R86, SRZ ;  /* 0x0000000000567805 */ /* 0x000fe2000001ff00 */
[----:B------:R-:W-:Y:S01]  /*11060*/  CS2R R44, SRZ ;  /* 0x00000000002c7805 */ /* 0x000fe2000001ff00 */
[----:B------:R-:W-:Y:S01]  /*11070*/  CS2R R46, SRZ ;  /* 0x00000000002e7805 */ /* 0x000fe2000001ff00 */
[----:B------:R-:W-:Y:S01]  /*11080*/  CS2R R40, SRZ ;  /* 0x0000000000287805 */ /* 0x000fe2000001ff00 */
[----:B------:R-:W-:Y:S01]  /*11090*/  CS2R R42, SRZ ;  /* 0x00000000002a7805 */ /* 0x000fe2000001ff00 */
[----:B------:R-:W-:Y:S01]  /*110a0*/  CS2R R36, SRZ ;  /* 0x0000000000247805 */ /* 0x000fe2000001ff00 */
[----:B------:R-:W-:Y:S01]  /*110b0*/  CS2R R38, SRZ ;  /* 0x0000000000267805 */ /* 0x000fe2000001ff00 */
[----:B------:R-:W-:Y:S05]  /*110c0*/  @!P5 BRA `(.L_x_0) ;  /* 0x0000c7c00000d947 */ /* 0x000fea0003800000 */
[----:B----4-:R-:W2:Y:S04]  /*110d0*/  LDL.LU.64 R8, [R1+0x1d0] ;  /* 0x0001d00001087983 */ /* 0x010ea80000300a00 */
[----:B------:R-:W3:Y:S04]  /*110e0*/  LDL.LU.64 R20, [R1+0x1c0] ;  /* 0x0001c00001147983 */ /* 0x000ee80000300a00 */
[----:B------:R-:W4:Y:S04]  /*110f0*/  LDL.LU.64 R12, [R1+0x8] ;  /* 0x00000800010c7983 */ /* 0x000f280000300a00 */
        /* <DEDUP_REMOVED lines=13> */
[----:B------:R-:W4:Y:S01]  /*111d0*/  LDL.LU.64 R146, [R1+0x50] ;  /* 0x0000500001927983 */ /* 0x000f220000300a00 */
[----:B--2---:R-:W-:-:S02]  /*111e0*/  IMAD.MOV.U32 R6, RZ, RZ, R8 ;  /* 0x000000ffff067224 */ /* 0x004fc400078e0008 */
[----:B------:R-:W-:Y:S02]  /*111f0*/  IMAD.MOV.U32 R8, RZ, RZ, R9 ;  /* 0x000000ffff087224 */ /* 0x000fe400078e0009 */
[----:B---3--:R-:W-:Y:S02]  /*11200*/  IMAD.MOV.U32 R7, RZ, RZ, R20 ;  /* 0x000000ffff077224 */ /* 0x008fe400078e0014 */
[----:B----4-:R-:W-:Y:S02]  /*11210*/  IMAD.MOV.U32 R27, RZ, RZ, R13 ;  /* 0x000000ffff1b7224 */ /* 0x010fe400078e000d */
[----:B------:R-:W-:Y:S02]  /*11220*/  IMAD.MOV.U32 R13, RZ, RZ, R14 ;  /* 0x000000ffff0d7224 */ /* 0x000fe400078e000e */
[----:B------:R-:W-:Y:S02]  /*11230*/  IMAD.MOV.U32 R20, RZ, RZ, R15 ;  /* 0x000000ffff147224 */ /* 0x000fe400078e000f */
[----:B------:R-:W-:-:S02]  /*11240*/  IMAD.MOV.U32 R14, RZ, RZ, R16 ;  /* 0x000000ffff0e7224 */ /* 0x000fc400078e0010 */
[----:B------:R-:W-:Y:S02]  /*11250*/  IMAD.MOV.U32 R15, RZ, RZ, R17 ;  /* 0x000000ffff0f7224 */ /* 0x000fe400078e0011 */
[----:B------:R-:W-:Y:S02]  /*11260*/  IMAD.MOV.U32 R16, RZ, RZ, R148 ;  /* 0x000000ffff107224 */ /* 0x000fe400078e0094 */
[----:B------:R-:W-:Y:S02]  /*11270*/  IMAD.MOV.U32 R17, RZ, RZ, R149 ;  /* 0x000000ffff117224 */ /* 0x000fe400078e0095 */
[----:B------:R-:W2:Y:S04]  /*11280*/  LDL.LU.64 R148, [R1+0x140] ;  /* 0x0001400001947983 */ /* 0x000ea80000300a00 */
        /* <DEDUP_REMOVED lines=30> */
[----:B------:R-:W-:-:S02]  /*11470*/  IMAD.MOV.U32 R9, RZ, RZ, R12 ;  /* 0x000000ffff097224 */ /* 0x000fc400078e000c */
[----:B------:R-:W-:Y:S01]  /*11480*/  IMAD.MOV.U32 R12, RZ, RZ, R18 ;  /* 0x000000ffff0c7224 */ /* 0x000fe200078e0012 */
[----:B------:R-:W4:Y:S01]  /*11490*/  LDL.LU.64 R216, [R1+0x48] ;  /* 0x0000480001d87983 */ /* 0x000f220000300a00 */
[----:B------:R-:W-:Y:S02]  /*114a0*/  IMAD.MOV.U32 R18, RZ, RZ, R19 ;  /* 0x000000ffff127224 */ /* 0x000fe400078e0013 */
[----:B------:R-:W-:Y:S01]  /*114b0*/  IMAD.MOV.U32 R19, RZ, RZ, R24 ;  /* 0x000000ffff137224 */ /* 0x000fe200078e0018 */
[----:B------:R-:W4:Y:S01]  /*114c0*/  LDL.LU.64 R36, [R1+0x270] ;  /* 0x0002700001247983 */ /* 0x000f220000300a00 */
[----:B------:R-:W-:Y:S02]  /*114d0*/  IMAD.MOV.U32 R26, RZ, RZ, R21 ;  /* 0x000000ffff1a7224 */ /* 0x000fe400078e0015 */
[----:B------:R-:W-:Y:S01]  /*114e0*/  IMAD.MOV.U32 R24, RZ, RZ, R25 ;  /* 0x000000ffff187224 */ /* 0x000fe200078e0019 */
        /* <DEDUP_REMOVED lines=11> */
[----:B------:R-:W-:Y:S02]  /*115a0*/  IMAD.MOV.U32 R134, RZ, RZ, R137 ;  /* 0x000000ffff867224 */ /* 0x000fe400078e0089 */
[----:B------:R-:W-:Y:S02]  /*115b0*/  IMAD.MOV.U32 R137, RZ, RZ, R138 ;  /* 0x000000ffff897224 */ /* 0x000fe400078e008a */
[----:B------:R-:W-:Y:S02]  /*115c0*/  IMAD.MOV.U32 R136, RZ, RZ, R139 ;  /* 0x000000ffff887224 */ /* 0x000fe400078e008b */
[----:B------:R-:W-:Y:S02]  /*115d0*/  IMAD.MOV.U32 R139, RZ, RZ, R140 ;  /* 0x000000ffff8b7224 */ /* 0x000fe400078e008c */
[----:B------:R-:W-:Y:S02]  /*115e0*/  IMAD.MOV.U32 R138, RZ, RZ, R141 ;  /* 0x000000ffff8a7224 */ /* 0x000fe400078e008d */
[----:B------:R-:W-:-:S02]  /*115f0*/  IMAD.MOV.U32 R141, RZ, RZ, R142 ;  /* 0x000000ffff8d7224 */ /* 0x000fc400078e008e */
[----:B------:R-:W-:Y:S02]  /*11600*/  IMAD.MOV.U32 R140, RZ, RZ, R143 ;  /* 0x000000ffff8c7224 */ /* 0x000fe400078e008f */
[----:B------:R-:W-:Y:S02]  /*11610*/  IMAD.MOV.U32 R143, RZ, RZ, R144 ;  /* 0x000000ffff8f7224 */ /* 0x000fe400078e0090 */
[----:B------:R-:W-:Y:S02]  /*11620*/  IMAD.MOV.U32 R142, RZ, RZ, R145 ;  /* 0x000000ffff8e7224 */ /* 0x000fe400078e0091 */
[----:B------:R-:W-:Y:S02]  /*11630*/  IMAD.MOV.U32 R145, RZ, RZ, R146 ;  /* 0x000000ffff917224 */ /* 0x000fe400078e0092 */
[----:B------:R-:W-:Y:S02]  /*11640*/  IMAD.MOV.U32 R144, RZ, RZ, R147 ;  /* 0x000000ffff907224 */ /* 0x000fe400078e0093 */
[----:B--2---:R-:W-:-:S02]  /*11650*/  IMAD.MOV.U32 R147, RZ, RZ, R148 ;  /* 0x000000ffff937224 */ /* 0x004fc400078e0094 */
[----:B------:R-:W-:Y:S02]  /*11660*/  IMAD.MOV.U32 R146, RZ, RZ, R149 ;  /* 0x000000ffff927224 */ /* 0x000fe400078e0095 */
[----:B---3--:R-:W-:Y:S02]  /*11670*/  IMAD.MOV.U32 R149, RZ, RZ, R150 ;  /* 0x000000ffff957224 */ /* 0x008fe400078e0096 */
[----:B------:R-:W-:Y:S02]  /*11680*/  IMAD.MOV.U32 R148, RZ, RZ, R151 ;  /* 0x000000ffff947224 */ /* 0x000fe400078e0097 */
[----:B----4-:R-:W-:Y:S02]  /*11690*/  IMAD.MOV.U32 R151, RZ, RZ, R152 ;  /* 0x000000ffff977224 */ /* 0x010fe400078e0098 */
[----:B------:R-:W-:Y:S02]  /*116a0*/  IMAD.MOV.U32 R150, RZ, RZ, R153 ;  /* 0x000000ffff967224 */ /* 0x000fe400078e0099 */
        /* <DEDUP_REMOVED lines=43> */
[----:B------:R-:W-:Y:S01]  /*11960*/  IMAD.MOV.U32 R194, RZ, RZ, R39 ;  /* 0x000000ffffc27224 */ /* 0x000fe200078e0027 */
[----:B------:R-:W-:Y:S04]  /*11970*/  STL [R1+0x374], R196 ;  /* 0x000374c401007387 */ /* 0x000fe80000100800 */
[----:B------:R-:W2:Y:S04]  /*11980*/  LDL.LU.64 R38, [R1+0x290] ;  /* 0x0002900001267983 */ /* 0x000ea80000300a00 */
[----:B------:R1:W-:Y:S04]  /*11990*/  STL [R1+0x37c], R44 ;  /* 0x00037c2c01007387 */ /* 0x0003e80000100800 */
[----:B------:R-:W-:Y:S01]  /*119a0*/  STL [R1+0x384], R46 ;  /* 0x0003842e01007387 */ /* 0x000fe20000100800 */
[----:B-1----:R-:W-:-:S05]  /*119b0*/  IMAD.MOV.U32 R44, RZ, RZ, R45 ;  /* 0x000000ffff2c7224 */ /* 0x002fca00078e002d */
[----:B------:R1:W-:Y:S04]  /*119c0*/  STL [R1+0x378], R44 ;  /* 0x0003782c01007387 */ /* 0x0003e80000100800 */
[----:B------:R-:W-:Y:S01]  /*119d0*/  STL [R1+0x38c], R210 ;  /* 0x00038cd201007387 */ /* 0x000fe20000100800 */
[----:B-1----:R-:W-:-:S05]  /*119e0*/  IMAD.MOV.U32 R44, RZ, RZ, R47 ;  /* 0x000000ffff2c7224 */ /* 0x002fca00078e002f */
[----:B------:R1:W-:Y:S04]  /*119f0*/  STL [R1+0x380], R44 ;  /* 0x0003802c01007387 */ /* 0x0003e80000100800 */
[----:B------:R3:W-:Y:S01]  /*11a00*/  STL [R1+0x394], R40 ;  /* 0x0003942801007387 */ /* 0x0007e20000100800 */
[----:B-1----:R-:W-:Y:S02]  /*11a10*/  IMAD.MOV.U32 R44, RZ, RZ, R211 ;  /* 0x000000ffff2c7224 */ /* 0x002fe400078e00d3 */
[----:B---3--:R-:W-:-:S03]  /*11a20*/  IMAD.MOV.U32 R40, RZ, RZ, R41 ;  /* 0x000000ffff287224 */ /* 0x008fc600078e0029 */
[----:B------:R-:W-:Y:S04]  /*11a30*/  STL [R1+0x388], R44 ;  /* 0x0003882c01007387 */ /* 0x000fe80000100800 */
[----:B------:R-:W3:Y:S04]  /*11a40*/  LDL.LU.64 R210, [R1+0x298] ;  /* 0x0002980001d27983 */ /* 0x000ee80000300a00 */
[----:B------:R-:W-:Y:S04]  /*11a50*/  STL [R1+0x39c], R42 ;  /* 0x00039c2a01007387 */ /* 0x000fe80000100800 */
[----:B------:R1:W-:Y:S04]  /*11a60*/  STL [R1+0x390], R40 ;  /* 0x0003902801007387 */ /* 0x0003e80000100800 */
[----:B------:R-:W-:Y:S01]  /*11a70*/  STL [R1+0x3a4], R216 ;  /* 0x0003a4d801007387 */ /* 0x000fe20000100800 */
[----:B-1----:R-:W-:-:S05]  /*11a80*/  IMAD.MOV.U32 R40, RZ, RZ, R43 ;  /* 0x000000ffff287224 */ /* 0x002fca00078e002b */
[----:B------:R1:W-:Y:S02]  /*11a90*/  STL [R1+0x398], R40 ;  /* 0x0003982801007387 */ /* 0x0003e40000100800 */
[----:B-1----:R-:W-:Y:S02]  /*11aa0*/  IMAD.MOV.U32 R40, RZ, RZ, R217 ;  /* 0x000000ffff287224 */ /* 0x002fe400078e00d9 */
[----:B------:R-:W4:Y:S04]  /*11ab0*/  LDL.LU.64 R216, [R1+0x2b0] ;  /* 0x0002b00001d87983 */ /* 0x000f280000300a00 */
[----:B------:R-:W-:Y:S04]  /*11ac0*/  STL [R1+0x3a0], R40 ;  /* 0x0003a02801007387 */ /* 0x000fe80000100800 */
[----:B------:R1:W-:Y:S04]  /*11ad0*/  STL [R1+0x3ac], R36 ;  /* 0x0003ac2401007387 */ /* 0x0003e80000100800 */
[----:B------:R-:W-:Y:S01]  /*11ae0*/  STL [R1+0x3b4], R204 ;  /* 0x0003b4cc01007387 */ /* 0x000fe20000100800 */
[----:B-1----:R-:W-:-:S05]  /*11af0*/  IMAD.MOV.U32 R36, RZ, RZ, R37 ;  /* 0x000000ffff247224 */ /* 0x002fca00078e0025 */
[----:B------:R1:W-:Y:S04]  /*11b00*/  STL [R1+0x3a8], R36 ;  /* 0x0003a82401007387 */ /* 0x0003e80000100800 */
[----:B------:R-:W-:Y:S01]  /*11b10*/  STL [R1+0x3bc], R200 ;  /* 0x0003bcc801007387 */ /* 0x000fe20000100800 */
[----:B-1----:R-:W-:-:S05]  /*11b20*/  IMAD.MOV.U32 R36, RZ, RZ, R205 ;  /* 0x000000ffff247224 */ /* 0x002fca00078e00cd */
[----:B------:R1:W-:Y:S04]  /*11b30*/  STL [R1+0x3b0], R36 ;  /* 0x0003b02401007387 */ /* 0x0003e80000100800 */
[----:B------:R1:W-:Y:S02]  /*11b40*/  STL [R1+0x3c0], R28 ;  /* 0x0003c01c01007387 */ /* 0x0003e40000100800 */
[----:B-1----:R-:W-:Y:S02]  /*11b50*/  IMAD.MOV.U32 R36, RZ, RZ, R201 ;  /* 0x000000ffff247224 */ /* 0x002fe400078e00c9 */
[----:B------:R-:W-:-:S03]  /*11b60*/  IMAD.MOV.U32 R28, RZ, RZ, R199 ;  /* 0x000000ffff1c7224 */ /* 0x000fc600078e00c7 */
[----:B------:R-:W-:Y:S04]  /*11b70*/  STL [R1+0x3b8], R36 ;  /* 0x0003b82401007387 */ /* 0x000fe80000100800 */
[----:B------:R1:W-:Y:S04]  /*11b80*/  STL [R1+0x36c], R198 ;  /* 0x00036cc601007387 */ /* 0x0003e80000100800 */
[----:B------:R1:W-:Y:S04]  /*11b90*/  STL [R1+0x370], R4 ;  /* 0x0003700401007387 */ /* 0x0003e80000100800 */
[----:B------:R-:W-:Y:S04]  /*11ba0*/  STL [R1+0x368], R28 ;  /* 0x0003681c01007387 */ /* 0x000fe80000100800 */
[----:B------:R-:W4:Y:S04]  /*11bb0*/  LDL.LU.64 R46, [R1+0x148] ;  /* 0x00014800012e7983 */ /* 0x000f280000300a00 */
[----:B------:R-:W4:Y:S01]  /*11bc0*/  LDL.LU.64 R40, [R1+0x158] ;  /* 0x0001580001287983 */ /* 0x000f220000300a00 */
[----:B-1----:R-:W-:-:S03]  /*11bd0*/  IMAD.MOV.U32 R199, RZ, RZ, R203 ;  /* 0x000000ffffc77224 */ /* 0x002fc600078e00cb */
[----:B------:R-:W4:Y:S01]  /*11be0*/  LDL.LU.64 R42, [R1+0x168] ;  /* 0x00016800012a7983 */ /* 0x000f220000300a00 */
[----:B--2---:R-:W-:Y:S02]  /*11bf0*/  IMAD.MOV.U32 R204, RZ, RZ, R38 ;  /* 0x000000ffffcc7224 */ /* 0x004fe400078e0026 */
[----:B------:R-:W-:Y:S02]  /*11c00*/  IMAD.MOV.U32 R203, RZ, RZ, R39 ;  /* 0x000000ffffcb7224 */ /* 0x000fe400078e0027 */
[----:B------:R-:W2:Y:S01]  /*11c10*/  LDL.LU.64 R38, [R1+0x178] ;  /* 0x0001780001267983 */ /* 0x000ea20000300a00 */
[----:B------:R-:W-:Y:S02]  /*11c20*/  IMAD.MOV.U32 R44, RZ, RZ, R212 ;  /* 0x000000ffff2c7224 */ /* 0x000fe400078e00d4 */
[----:B------:R-:W-:Y:S01]  /*11c30*/  IMAD.MOV.U32 R84, RZ, RZ, R208 ;  /* 0x000000ffff547224 */ /* 0x000fe200078e00d0 */
[----:B------:R-:W2:Y:S01]  /*11c40*/  LDL.LU.64 R122, [R1+0x1b8] ;  /* 0x0001b800017a7983 */ /* 0x000ea20000300a00 */
[----:B------:R-:W-:-:S02]  /*11c50*/  IMAD.MOV.U32 R86, RZ, RZ, R206 ;  /* 0x000000ffff567224 */ /* 0x000fc400078e00ce */
[----:B------:R-:W-:Y:S01]  /*11c60*/  IMAD.MOV.U32 R87, RZ, RZ, R207 ;  /* 0x000000ffff577224 */ /* 0x000fe200078e00cf */
[----:B------:R-:W2:Y:S01]  /*11c70*/  LDL.LU.64 R98, [R1+0x318] ;  /* 0x0003180001627983 */ /* 0x000ea20000300a00 */
[----:B------:R-:W-:Y:S02]  /*11c80*/  IMAD.MOV.U32 R37, RZ, RZ, R215 ;  /* 0x000000ffff257224 */ /* 0x000fe400078e00d7 */
[----:B------:R-:W-:Y:S01]  /*11c90*/  IMAD.MOV.U32 R85, RZ, RZ, R209 ;  /* 0x000000ffff557224 */ /* 0x000fe200078e00d1 */
[----:B------:R-:W2:Y:S01]  /*11ca0*/  LDL.LU.64 R68, [R1+0x300] ;  /* 0x0003000001447983 */ /* 0x000ea20000300a00 */
        /* <DEDUP_REMOVED lines=12> */
[----:B---3--:R-:W-:Y:S02]  /*11d70*/  IMAD.MOV.U32 R207, RZ, RZ, R211 ;  /* 0x000000ffffcf7224 */ /* 0x008fe400078e00d3 */
[----:B----4-:R-:W-:Y:S02]  /*11d80*/  IMAD.MOV.U32 R212, RZ, RZ, R216 ;  /* 0x000000ffffd47224 */ /* 0x010fe400078e00d8 */
        /* <DEDUP_REMOVED lines=19> */
[----:B------:R-:W3:Y:S01]  /*11ec0*/  LDL.64 R46, [R1+0x3e0] ;  /* 0x0003e000012e7983 */ /* 0x000ee20000100a00 */
[----:B------:R-:W-:Y:S02]  /*11ed0*/  IMAD.MOV.U32 R234, RZ, RZ, R40 ;  /* 0x000000ffffea7224 */ /* 0x000fe400078e0028 */
[----:B------:R-:W-:Y:S01]  /*11ee0*/  IMAD.MOV.U32 R233, RZ, RZ, R41 ;  /* 0x000000ffffe97224 */ /* 0x000fe200078e0029 */
[----:B------:R-:W4:Y:S01]  /*11ef0*/  LDL.LU.64 R106, [R1+0x340] ;  /* 0x00034000016a7983 */ /* 0x000f220000300a00 */
[----:B------:R-:W-:-:S03]  /*11f00*/  IMAD.MOV.U32 R236, RZ, RZ, R42 ;  /* 0x000000ffffec7224 */ /* 0x000fc600078e002a */
[----:B------:R-:W3:Y:S01]  /*11f10*/  LDL.LU.64 R48, [R1+0x1f8] ;  /* 0x0001f80001307983 */ /* 0x000ee20000300a00 */
[----:B------:R-:W-:-:S03]  /*11f20*/  IMAD.MOV.U32 R235, RZ, RZ, R43 ;  /* 0x000000ffffeb7224 */ /* 0x000fc600078e002b */
[----:B------:R-:W3:Y:S04]  /*11f30*/  LDL.LU.64 R40, [R1+0x348] ;  /* 0x0003480001287983 */ /* 0x000ee80000300a00 */
[----:B------:R-:W3:Y:S04]  /*11f40*/  LDL.LU.64 R70, [R1+0x308] ;  /* 0x0003080001467983 */ /* 0x000ee80000300a00 */
[----:B------:R-:W3:Y:S04]  /*11f50*/  LDL.LU.64 R96, [R1+0x2d8] ;  /* 0x0002d80001607983 */ /* 0x000ee80000300a00 */
[----:B------:R-:W3:Y:S04]  /*11f60*/  LDL.64 R42, [R1+0x3e8] ;  /* 0x0003e800012a7983 */ /* 0x000ee80000100a00 */
[----:B------:R-:W3:Y:S04]  /*11f70*/  LDL.LU.64 R58, [R1+0x310] ;  /* 0x00031000013a7983 */ /* 0x000ee80000300a00 */
[----:B------:R-:W3:Y:S04]  /*11f80*/  LDL.LU.64 R36, [R1+0x3f0] ;  /* 0x0003f00001247983 */ /* 0x000ee80000300a00 */
[----:B------:R-:W3:Y:S01]  /*11f90*/  LDL.LU.64 R116, [R1+0x2a8] ;  /* 0x0002a80001747983 */ /* 0x000ee20000300a00 */
[----:B--2---:R-:W-:-:S02]  /*11fa0*/  IMAD.MOV.U32 R238, RZ, RZ, R38 ;  /* 0x000000ffffee7224 */ /* 0x004fc400078e0026 */
[----:B------:R-:W-:Y:S02]  /*11fb0*/  IMAD.MOV.U32 R237, RZ, RZ, R39 ;  /* 0x000000ffffed7224 */ /* 0x000fe400078e0027 */
[----:B------:R-:W2:Y:S04]  /*11fc0*/  LDL.LU.64 R38, [R1+0x3f8] ;  /* 0x0003f80001267983 */ /* 0x000ea80000300a00 */
[----:B------:R-:W2:Y:S04]  /*11fd0*/  LDL.LU.64 R118, [R1+0x1c8] ;  /* 0x0001c80001767983 */ /* 0x000ea80000300a00 */
[----:B------:R-:W3:Y:S01]  /*11fe0*/  LDL.LU.64 R108, [R1+0x1d8] ;  /* 0x0001d800016c7983 */ /* 0x000ee20000300a00 */
        /* <DEDUP_REMOVED lines=9> */
[----:B------:R-:W4:Y:S01]  /*12080*/  LDL.LU.64 R110, [R1+0x1e0] ;  /* 0x0001e000016e7983 */ /* 0x000f220000300a00 */
        /* <DEDUP_REMOVED lines=8> */
[----:B-----5:R-:W-:Y:S02]  /*12110*/  IMAD.MOV.U32 R11, RZ, RZ, R250 ;  /* 0x000000ffff0b7224 */ /* 0x020fe400078e00fa */
[----:B------:R-:W-:-:S02]  /*12120*/  IMAD.MOV.U32 R213, RZ, RZ, R249 ;  /* 0x000000ffffd57224 */ /* 0x000fc400078e00f9 */
[----:B------:R-:W-:Y:S02]  /*12130*/  IMAD.MOV.U32 R64, RZ, RZ, R244 ;  /* 0x000000ffff407224 */ /* 0x000fe400078e00f4 */
[----:B------:R-:W-:Y:S02]  /*12140*/  IMAD.MOV.U32 R65, RZ, RZ, R245 ;  /* 0x000000ffff417224 */ /* 0x000fe400078e00f5 */
[----:B--2---:R-:W-:Y:S02]  /*12150*/  IMAD.MOV.U32 R248, RZ, RZ, R118 ;  /* 0x000000fffff87224 */ /* 0x004fe400078e0076 */
[----:B------:R-:W-:Y:S02]  /*12160*/  IMAD.MOV.U32 R247, RZ, RZ, R119 ;  /* 0x000000fffff77224 */ /* 0x000fe400078e0077 */
[----:B------:R-:W2:Y:S01]  /*12170*/  LDL.LU.64 R118, [R1+0x2b8] ;  /* 0x0002b80001767983 */ /* 0x000ea20000300a00 */
[----:B---3--:R-:W-:Y:S02]  /*12180*/  IMAD.MOV.U32 R250, RZ, RZ, R108 ;  /* 0x000000fffffa7224 */ /* 0x008fe400078e006c */
[----:B------:R-:W-:-:S02]  /*12190*/  IMAD.MOV.U32 R249, RZ, RZ, R109 ;  /* 0x000000fffff97224 */ /* 0x000fc400078e006d */
[----:B------:R-:W3:Y:S01]  /*121a0*/  LDL.LU.64 R108, [R1+0x2c0] ;  /* 0x0002c000016c7983 */ /* 0x000ee20000300a00 */
[----:B------:R-:W-:-:S03]  /*121b0*/  IMAD.MOV.U32 R10, RZ, RZ, R251 ;  /* 0x000000ffff0a7224 */ /* 0x000fc600078e00fb */
[----:B------:R-:W-:Y:S01]  /*121c0*/  STL [R1+0x4], R64 ;  /* 0x0000044001007387 */ /* 0x000fe20000100800 */
[----:B----4-:R-:W-:Y:S02]  /*121d0*/  IMAD.MOV.U32 R252, RZ, RZ, R110 ;  /* 0x000000fffffc7224 */ /* 0x010fe400078e006e */
[----:B------:R-:W-:Y:S02]  /*121e0*/  IMAD.MOV.U32 R251, RZ, RZ, R111 ;  /* 0x000000fffffb7224 */ /* 0x000fe400078e006f */
[----:B------:R-:W4:Y:S01]  /*121f0*/  LDL.LU.64 R110, [R1+0x2c8] ;  /* 0x0002c800016e7983 */ /* 0x000f220000300a00 */
[----:B------:R-:W-:-:S05]  /*12200*/  IMAD.MOV.U32 R4, RZ, RZ, R65 ;  /* 0x000000ffff047224 */ /* 0x000fca00078e0041 */
[----:B------:R1:W-:Y:S04]  /*12210*/  STL [R1], R4 ;  /* 0x0000000401007387 */ /* 0x0003e80000100800 */
[----:B------:R-:W-:Y:S01]  /*12220*/  STL [R1+0xc], R66 ;  /* 0x00000c4201007387 */ /* 0x000fe20000100800 */
[----:B-1----:R-:W-:-:S05]  /*12230*/  IMAD.MOV.U32 R4, RZ, RZ, R67 ;  /* 0x000000ffff047224 */ /* 0x002fca00078e0043 */
[----:B------:R1:W-:Y:S04]  /*12240*/  STL [R1+0x8], R4 ;  /* 0x0000080401007387 */ /* 0x0003e80000100800 */
[----:B------:R-:W-:Y:S01]  /*12250*/  STL [R1+0x14], R48 ;  /* 0x0000143001007387 */ /* 0x000fe20000100800 */
[----:B-1----:R-:W-:-:S05]  /*12260*/  IMAD.MOV.U32 R4, RZ, RZ, R49 ;  /* 0x000000ffff047224 */ /* 0x002fca00078e0031 */
[----:B------:R1:W-:Y:S04]  /*12270*/  STL [R1+0x10], R4 ;  /* 0x0000100401007387 */ /* 0x0003e80000100800 */
[----:B------:R-:W-:Y:S01]  /*12280*/  STL [R1+0x1c], R50 ;  /* 0x00001c3201007387 */ /* 0x000fe20000100800 */
[----:B-1----:R-:W-:-:S03]  /*12290*/  IMAD.MOV.U32 R4, RZ, RZ, R51 ;  /* 0x000000ffff047224 */ /* 0x002fc600078e0033 */
[----:B------:R-:W-:Y:S04]  /*122a0*/  STL [R1+0x24], R116 ;  /* 0x0000247401007387 */ /* 0x000fe80000100800 */
[----:B------:R1:W-:Y:S02]  /*122b0*/  STL [R1+0x18], R4 ;  /* 0x0000180401007387 */ /* 0x0003e40000100800 */
[----:B-1----:R-:W-:-:S05]  /*122c0*/  IMAD.MOV.U32 R4, RZ, RZ, R117 ;  /* 0x000000ffff047224 */ /* 0x002fca00078e0075 */
[----:B------:R2:W-:Y:S02]  /*122d0*/  STL [R1+0x20], R4 ;  /* 0x0000200401007387 */ /* 0x0005e40000100800 */
[----:B--2---:R-:W-:Y:S02]  /*122e0*/  IMAD.MOV.U32 R4, RZ, RZ, R119 ;  /* 0x000000ffff047224 */ /* 0x004fe400078e0077 */
[----:B------:R1:W-:Y:S04]  /*122f0*/  STL [R1+0x2c], R118 ;  /* 0x00002c7601007387 */ /* 0x0003e80000100800 */
[----:B---3--:R-:W-:Y:S04]  /*12300*/  STL [R1+0x34], R108 ;  /* 0x0000346c01007387 */ /* 0x008fe80000100800 */
[----:B------:R2:W-:Y:S04]  /*12310*/  STL [R1+0x28], R4 ;  /* 0x0000280401007387 */ /* 0x0005e80000100800 */
[----:B-1----:R-:W3:Y:S01]  /*12320*/  LDL.LU.64 R118, [R1+0x2e8] ;  /* 0x0002e80001767983 */ /* 0x002ee20000300a00 */
[----:B--2---:R-:W-:-:S03]  /*12330*/  IMAD.MOV.U32 R4, RZ, RZ, R109 ;  /* 0x000000ffff047224 */ /* 0x004fc600078e006d */
[----:B----4-:R-:W-:Y:S04]  /*12340*/  STL [R1+0x3c], R110 ;  /* 0x00003c6e01007387 */ /* 0x010fe80000100800 */
[----:B------:R1:W-:Y:S04]  /*12350*/  STL [R1+0x30], R4 ;  /* 0x0000300401007387 */ /* 0x0003e80000100800 */
[----:B------:R-:W2:Y:S01]  /*12360*/  LDL.LU.64 R108, [R1+0x2f0] ;  /* 0x0002f000016c7983 */ /* 0x000ea20000300a00 */
[----:B-1----:R-:W-:-:S03]  /*12370*/  IMAD.MOV.U32 R4, RZ, RZ, R111 ;  /* 0x000000ffff047224 */ /* 0x002fc600078e006f */
[----:B------:R-:W4:Y:S01]  /*12380*/  LDL.LU.64 R110, [R1+0x2f8] ;  /* 0x0002f800016e7983 */ /* 0x000f220000300a00 */
[----:B------:R-:W-:Y:S02]  /*12390*/  IMAD.MOV.U32 R244, RZ, RZ, R56 ;  /* 0x000000fffff47224 */ /* 0x000fe400078e0038 */
[----:B------:R-:W-:Y:S01]  /*123a0*/  IMAD.MOV.U32 R56, RZ, RZ, R246 ;  /* 0x000000ffff387224 */ /* 0x000fe200078e00f6 */
[----:B------:R1:W-:Y:S04]  /*123b0*/  STL [R1+0x38], R4 ;  /* 0x0000380401007387 */ /* 0x0003e80000100800 */
[----:B------:R-:W-:Y:S01]  /*123c0*/  STL [R1+0x44], R56 ;  /* 0x0000443801007387 */ /* 0x000fe20000100800 */
[----:B-1----:R-:W-:-:S05]  /*123d0*/  IMAD.MOV.U32 R4, RZ, RZ, R57 ;  /* 0x000000ffff047224 */ /* 0x002fca00078e0039 */
[----:B------:R1:W-:Y:S04]  /*123e0*/  STL [R1+0x40], R4 ;  /* 0x0000400401007387 */ /* 0x0003e80000100800 */
[----:B------:R1:W-:Y:S02]  /*123f0*/  STL [R1+0x4c], R96 ;  /* 0x00004c6001007387 */ /* 0x0003e40000100800 */
[----:B-1----:R-:W-:-:S05]  /*12400*/  IMAD.MOV.U32 R4, RZ, RZ, R97 ;  /* 0x000000ffff047224 */ /* 0x002fca00078e0061 */
[----:B------:R1:W-:Y:S04]  /*12410*/  STL [R1+0x48], R4 ;  /* 0x0000480401007387 */ /* 0x0003e80000100800 */
[----:B------:R-:W-:Y:S01]  /*12420*/  STL [R1+0x54], R52 ;  /* 0x0000543401007387 */ /* 0x000fe20000100800 */
[----:B------:R-:W-:-:S03]  /*12430*/  IMAD.MOV.U32 R96, RZ, RZ, R84 ;  /* 0x000000ffff607224 */ /* 0x000fc600078e0054 */
[----:B------:R-:W-:Y:S01]  /*12440*/  STL [R1+0x50], R53 ;  /* 0x0000503501007387 */ /* 0x000fe20000100800 */
[----:B------:R-:W-:-:S03]  /*12450*/  IMAD.MOV.U32 R97, RZ, RZ, R85 ;  /* 0x000000ffff617224 */ /* 0x000fc600078e0055 */
[----:B------:R-:W-:Y:S01]  /*12460*/  STL [R1+0x5c], R54 ;  /* 0x00005c3601007387 */ /* 0x000fe20000100800 */
[----:B------:R-:W-:-:S03]  /*12470*/  IMAD.MOV.U32 R56, RZ, RZ, R58 ;  /* 0x000000ffff387224 */ /* 0x000fc600078e003a */
[----:B------:R-:W-:Y:S01]  /*12480*/  STL [R1+0x58], R55 ;  /* 0x0000583701007387 */ /* 0x000fe20000100800 */
[----:B------:R-:W-:-:S03]  /*12490*/  IMAD.MOV.U32 R57, RZ, RZ, R59 ;  /* 0x000000ffff397224 */ /* 0x000fc600078e003b */
[----:B------:R3:W-:Y:S01]  /*124a0*/  STL [R1+0x64], R44 ;  /* 0x0000642c01007387 */ /* 0x0007e20000100800 */
[----:B------:R-:W-:-:S03]  /*124b0*/  IMAD.MOV.U32 R58, RZ, RZ, R98 ;  /* 0x000000ffff3a7224 */ /* 0x000fc600078e0062 */
[----:B------:R-:W4:Y:S01]  /*124c0*/  LDL.LU.64 R84, [R1+0x320] ;  /* 0x0003200001547983 */ /* 0x000f220000300a00 */
[----:B------:R-:W-:Y:S02]  /*124d0*/  IMAD.MOV.U32 R59, RZ, RZ, R99 ;  /* 0x000000ffff3b7224 */ /* 0x000fe400078e0063 */
[----:B------:R-:W-:Y:S02]  /*124e0*/  IMAD.MOV.U32 R98, RZ, RZ, R86 ;  /* 0x000000ffff627224 */ /* 0x000fe400078e0056 */
[----:B------:R-:W-:Y:S02]  /*124f0*/  IMAD.MOV.U32 R99, RZ, RZ, R87 ;  /* 0x000000ffff637224 */ /* 0x000fe400078e0057 */
[----:B-1----:R-:W-:Y:S01]  /*12500*/  IMAD.MOV.U32 R4, RZ, RZ, R45 ;  /* 0x000000ffff047224 */ /* 0x002fe200078e002d */
[----:B------:R-:W4:Y:S04]  /*12510*/  LDL.LU.64 R86, [R1+0x328] ;  /* 0x0003280001567983 */ /* 0x000f280000300a00 */
[----:B------:R1:W-:Y:S04]  /*12520*/  STL [R1+0x60], R4 ;  /* 0x0000600401007387 */ /* 0x0003e80000100800 */
[----:B---3--:R-:W-:Y:S04]  /*12530*/  STL [R1+0x6c], R118 ;  /* 0x00006c7601007387 */ /* 0x008fe80000100800 */
[----:B------:R-:W3:Y:S01]  /*12540*/  LDL.LU.64 R44, [R1+0x330] ;  /* 0x00033000012c7983 */ /* 0x000ee20000300a00 */
[----:B-1----:R-:W-:-:S03]  /*12550*/  IMAD.MOV.U32 R4, RZ, RZ, R119 ;  /* 0x000000ffff047224 */ /* 0x002fc600078e0077 */
[----:B--2---:R-:W-:Y:S04]  /*12560*/  STL [R1+0x74], R108 ;  /* 0x0000746c01007387 */ /* 0x004fe80000100800 */
[----:B------:R1:W-:Y:S02]  /*12570*/  STL [R1+0x68], R4 ;  /* 0x0000680401007387 */ /* 0x0003e40000100800 */
[----:B-1----:R-:W-:-:S05]  /*12580*/  IMAD.MOV.U32 R4, RZ, RZ, R109 ;  /* 0x000000ffff047224 */ /* 0x002fca00078e006d */
[----:B------:R1:W-:Y:S04]  /*12590*/  STL [R1+0x70], R4 ;  /* 0x0000700401007387 */ /* 0x0003e80000100800 */
[----:B----4-:R-:W-:Y:S01]  /*125a0*/  STL [R1+0x7c], R110 ;  /* 0x00007c6e01007387 */ /* 0x010fe20000100800 */
[----:B-1----:R-:W-:-:S05]  /*125b0*/  IMAD.MOV.U32 R4, RZ, RZ, R111 ;  /* 0x000000ffff047224 */ /* 0x002fca00078e006f */
[----:B------:R1:W-:Y:S04]  /*125c0*/  STL [R1+0x78], R4 ;  /* 0x0000780401007387 */ /* 0x0003e80000100800 */
[----:B------:R-:W-:Y:S01]  /*125d0*/  STL [R1+0x84], R68 ;  /* 0x0000844401007387 */ /* 0x000fe20000100800 */
[----:B-1----:R-:W-:-:S03]  /*125e0*/  IMAD.MOV.U32 R4, RZ, RZ, R69 ;  /* 0x000000ffff047224 */ /* 0x002fc600078e0045 */
[----:B------:R-:W-:Y:S04]  /*125f0*/  STL [R1+0x8c], R70 ;  /* 0x00008c4601007387 */ /* 0x000fe80000100800 */
[----:B------:R1:W-:Y:S02]  /*12600*/  STL [R1+0x80], R4 ;  /* 0x0000800401007387 */ /* 0x0003e40000100800 */
[----:B-1----:R-:W-:-:S05]  /*12610*/  IMAD.MOV.U32 R4, RZ, RZ, R71 ;  /* 0x000000ffff047224 */ /* 0x002fca00078e0047 */
[----:B------:R1:W-:Y:S04]  /*12620*/  STL [R1+0x88], R4 ;  /* 0x0000880401007387 */ /* 0x0003e80000100800 */
[----:B------:R-:W-:Y:S01]  /*12630*/  STL [R1+0x94], R56 ;  /* 0x0000943801007387 */ /* 0x000fe20000100800 */
[----:B-1----:R-:W-:-:S03]  /*12640*/  IMAD.MOV.U32 R4, RZ, RZ, R57 ;  /* 0x000000ffff047224 */ /* 0x002fc600078e0039 */
[----:B------:R-:W-:Y:S04]  /*12650*/  STL [R1+0x9c], R58 ;  /* 0x00009c3a01007387 */ /* 0x000fe80000100800 */
[----:B------:R1:W-:Y:S04]  /*12660*/  STL [R1+0x90], R4 ;  /* 0x0000900401007387 */ /* 0x0003e80000100800 */
[----:B------:R-:W-:Y:S01]  /*12670*/  STL [R1+0xa4], R72 ;  /* 0x0000a44801007387 */ /* 0x000fe20000100800 */
[----:B-1----:R-:W-:-:S05]  /*12680*/  IMAD.MOV.U32 R4, RZ, RZ, R59 ;  /* 0x000000ffff047224 */ /* 0x002fca00078e003b */
[----:B------:R1:W-:Y:S04]  /*12690*/  STL [R1+0x98], R4 ;  /* 0x0000980401007387 */ /* 0x0003e80000100800 */
[----:B------:R-:W-:Y:S04]  /*126a0*/  STL [R1+0xa0], R73 ;  /* 0x0000a04901007387 */ /* 0x000fe80000100800 */
[----:B------:R-:W-:Y:S01]  /*126b0*/  STL [R1+0xac], R74 ;  /* 0x0000ac4a01007387 */ /* 0x000fe20000100800 */
[----:B-1----:R-:W-:-:S03]  /*126c0*/  IMAD.MOV.U32 R4, RZ, RZ, R85 ;  /* 0x000000ffff047224 */ /* 0x002fc600078e0055 */
[----:B------:R-:W-:Y:S04]  /*126d0*/  STL [R1+0xa8], R75 ;  /* 0x0000a84b01007387 */ /* 0x000fe80000100800 */
[----:B------:R-:W-:Y:S04]  /*126e0*/  STL [R1+0xb4], R84 ;  /* 0x0000b45401007387 */ /* 0x000fe80000100800 */
[----:B------:R-:W-:Y:S04]  /*126f0*/  STL [R1+0xbc], R86 ;  /* 0x0000bc5601007387 */ /* 0x000fe80000100800 */
[----:B------:R1:W-:Y:S02]  /*12700*/  STL [R1+0xb0], R4 ;  /* 0x0000b00401007387 */ /* 0x0003e40000100800 */
[----:B-1----:R-:W-:-:S02]  /*12710*/  IMAD.MOV.U32 R4, RZ, RZ, R87 ;  /* 0x000000ffff047224 */ /* 0x002fc400078e0057 */
[----:B---3--:R-:W-:Y:S04]  /*12720*/  STL [R1+0xc4], R44 ;  /* 0x0000c42c01007387 */ /* 0x008fe80000100800 */
[----:B------:R1:W-:Y:S04]  /*12730*/  STL [R1+0xb8], R4 ;  /* 0x0000b80401007387 */ /* 0x0003e80000100800 */
[----:B------:R-:W2:Y:S04]  /*12740*/  LDL.LU.64 R84, [R1+0x360] ;  /* 0x0003600001547983 */ /* 0x000ea80000300a00 */
[----:B------:R-:W3:Y:S01]  /*12750*/  LDL.64 R86, [R1+0x3d0] ;  /* 0x0003d00001567983 */ /* 0x000ee20000100a00 */
[----:B-1----:R-:W-:-:S05]  /*12760*/  IMAD.MOV.U32 R4, RZ, RZ, R45 ;  /* 0x000000ffff047224 */ /* 0x002fca00078e002d */
[----:B------:R1:W-:Y:S04]  /*12770*/  STL [R1+0xc0], R4 ;  /* 0x0000c00401007387 */ /* 0x0003e80000100800 */
[----:B------:R-:W-:Y:S04]  /*12780*/  STL [R1+0xcc], R104 ;  /* 0x0000cc6801007387 */ /* 0x000fe80000100800 */
[----:B------:R-:W4:Y:S01]  /*12790*/  LDL.64 R44, [R1+0x3d8] ;  /* 0x0003d800012c7983 */ /* 0x000f220000100a00 */
[----:B-1----:R-:W-:-:S05]  /*127a0*/  IMAD.MOV.U32 R4, RZ, RZ, R105 ;  /* 0x000000ffff047224 */ /* 0x002fca00078e0069 */
[----:B------:R1:W-:Y:S04]  /*127b0*/  STL [R1+0xc8], R4 ;  /* 0x0000c80401007387 */ /* 0x0003e80000100800 */
[----:B------:R-:W-:Y:S01]  /*127c0*/  STL [R1+0xd4], R106 ;  /* 0x0000d46a01007387 */ /* 0x000fe20000100800 */
[----:B-1----:R-:W-:-:S03]  /*127d0*/  IMAD.MOV.U32 R4, RZ, RZ, R107 ;  /* 0x000000ffff047224 */ /* 0x002fc600078e006b */
[----:B------:R-:W-:Y:S04]  /*127e0*/  STL [R1+0xdc], R40 ;  /* 0x0000dc2801007387 */ /* 0x000fe80000100800 */
[----:B------:R1:W-:Y:S04]  /*127f0*/  STL [R1+0xd0], R4 ;  /* 0x0000d00401007387 */ /* 0x0003e80000100800 */
[----:B------:R-:W-:Y:S01]  /*12800*/  STL [R1+0xe4], R88 ;  /* 0x0000e45801007387 */ /* 0x000fe20000100800 */
[----:B-1----:R-:W-:Y:S02]  /*12810*/  IMAD.MOV.U32 R4, RZ, RZ, R41 ;  /* 0x000000ffff047224 */ /* 0x002fe400078e0029 */
[----:B------:R-:W-:-:S02]  /*12820*/  IMAD.MOV.U32 R40, RZ, RZ, R42 ;  /* 0x000000ffff287224 */ /* 0x000fc400078e002a */
[----:B------:R-:W-:Y:S01]  /*12830*/  IMAD.MOV.U32 R41, RZ, RZ, R43 ;  /* 0x000000ffff297224 */ /* 0x000fe200078e002b */
[----:B------:R1:W-:Y:S01]  /*12840*/  STL [R1+0xd8], R4 ;  /* 0x0000d80401007387 */ /* 0x0003e20000100800 */
[----:B------:R-:W-:Y:S02]  /*12850*/  IMAD.MOV.U32 R42, RZ, RZ, R36 ;  /* 0x000000ffff2a7224 */ /* 0x000fe400078e0024 */
[----:B------:R-:W-:Y:S01]  /*12860*/  IMAD.MOV.U32 R43, RZ, RZ, R37 ;  /* 0x000000ffff2b7224 */ /* 0x000fe200078e0025 */
[----:B------:R-:W-:Y:S01]  /*12870*/  STL [R1+0xe0], R89 ;  /* 0x0000e05901007387 */ /* 0x000fe20000100800 */
[----:B------:R-:W-:Y:S02]  /*12880*/  IMAD.MOV.U32 R36, RZ, RZ, R38 ;  /* 0x000000ffff247224 */ /* 0x000fe400078e0026 */
[----:B------:R-:W-:Y:S01]  /*12890*/  IMAD.MOV.U32 R37, RZ, RZ, R39 ;  /* 0x000000ffff257224 */ /* 0x000fe200078e0027 */
[----:B------:R-:W-:Y:S04]  /*128a0*/  STL [R1+0xec], R90 ;  /* 0x0000ec5a01007387 */ /* 0x000fe80000100800 */
[----:B------:R-:W-:Y:S04]  /*128b0*/  STL [R1+0xe8], R91 ;  /* 0x0000e85b01007387 */ /* 0x000fe80000100800 */
[----:B------:R-:W4:Y:S01]  /*128c0*/  LDL.LU.64 R38, [R1+0x400] ;  /* 0x0004000001267983 */ /* 0x000f220000300a00 */
[----:B-1----:R-:W-:-:S03]  /*128d0*/  IMAD.MOV.U32 R4, RZ, RZ, R97 ;  /* 0x000000ffff047224 */ /* 0x002fc600078e0061 */
[----:B------:R-:W-:Y:S04]  /*128e0*/  STL [R1+0xf4], R92 ;  /* 0x0000f45c01007387 */ /* 0x000fe80000100800 */
[----:B------:R-:W-:Y:S04]  /*128f0*/  STL [R1+0xf0], R93 ;  /* 0x0000f05d01007387 */ /* 0x000fe80000100800 */
[----:B------:R-:W-:Y:S04]  /*12900*/  STL [R1+0xfc], R94 ;  /* 0x0000fc5e01007387 */ /* 0x000fe80000100800 */
[----:B------:R-:W-:Y:S04]  /*12910*/  STL [R1+0xf8], R95 ;  /* 0x0000f85f01007387 */ /* 0x000fe80000100800 */
[----:B------:R-:W-:Y:S04]  /*12920*/  STL [R1+0x104], R96 ;  /* 0x0001046001007387 */ /* 0x000fe80000100800 */
[----:B------:R-:W-:Y:S04]  /*12930*/  STL [R1+0x10c], R98 ;  /* 0x00010c6201007387 */ /* 0x000fe80000100800 */
[----:B------:R1:W-:Y:S04]  /*12940*/  STL [R1+0x100], R4 ;  /* 0x0001000401007387 */ /* 0x0003e80000100800 */
[----:B------:R-:W-:Y:S01]  /*12950*/  STL [R1+0x114], R100 ;  /* 0x0001146401007387 */ /* 0x000fe20000100800 */
[----:B-1----:R-:W-:-:S05]  /*12960*/  IMAD.MOV.U32 R4, RZ, RZ, R99 ;  /* 0x000000ffff047224 */ /* 0x002fca00078e0063 */
[----:B------:R2:W-:Y:S04]  /*12970*/  STL [R1+0x108], R4 ;  /* 0x0001080401007387 */ /* 0x0005e80000100800 */
[----:B------:R-:W-:Y:S04]  /*12980*/  STL [R1+0x110], R101 ;  /* 0x0001106501007387 */ /* 0x000fe80000100800 */
[----:B------:R-:W-:Y:S04]  /*12990*/  STL [R1+0x11c], R102 ;  /* 0x00011c6601007387 */ /* 0x000fe80000100800 */
[----:B------:R-:W-:Y:S01]  /*129a0*/  STL [R1+0x118], R103 ;  /* 0x0001186701007387 */ /* 0x000fe20000100800 */
[----:B------:R-:W-:-:S02]  /*129b0*/  IMAD.MOV.U32 R246, RZ, RZ, R122 ;  /* 0x000000fffff67224 */ /* 0x000fc400078e007a */
[----:B------:R-:W-:Y:S02]  /*129c0*/  IMAD.MOV.U32 R245, RZ, RZ, R123 ;  /* 0x000000fffff57224 */ /* 0x000fe400078e007b */
[----:B--2---:R-:W-:Y:S01]  /*129d0*/  IMAD.MOV.U32 R4, RZ, RZ, R85 ;  /* 0x000000ffff047224 */ /* 0x004fe200078e0055 */
[----:B------:R-:W-:Y:S04]  /*129e0*/  STL [R1+0x124], R84 ;  /* 0x0001245401007387 */ /* 0x000fe80000100800 */
[----:B---3--:R-:W-:Y:S04]  /*129f0*/  STL [R1+0x12c], R86 ;  /* 0x00012c5601007387 */ /* 0x008fe80000100800 */
[----:B------:R1:W-:Y:S02]  /*12a00*/  STL [R1+0x120], R4 ;  /* 0x0001200401007387 */ /* 0x0003e40000100800 */
[----:B-1----:R-:W-:-:S02]  /*12a10*/  IMAD.MOV.U32 R4, RZ, RZ, R87 ;  /* 0x000000ffff047224 */ /* 0x002fc400078e0057 */
[----:B----4-:R-:W-:Y:S04]  /*12a20*/  STL [R1+0x134], R44 ;  /* 0x0001342c01007387 */ /* 0x010fe80000100800 */
[----:B------:R1:W-:Y:S04]  /*12a30*/  STL [R1+0x128], R4 ;  /* 0x0001280401007387 */ /* 0x0003e80000100800 */
[----:B------:R-:W-:Y:S01]  /*12a40*/  STL [R1+0x13c], R46 ;  /* 0x00013c2e01007387 */ /* 0x000fe20000100800 */
[----:B-1----:R-:W-:-:S05]  /*12a50*/  IMAD.MOV.U32 R4, RZ, RZ, R45 ;  /* 0x000000ffff047224 */ /* 0x002fca00078e002d */
        /* <DEDUP_REMOVED lines=17> */
[----:B------:R-:W-:Y:S01]  /*12b70*/  STL [R1+0x174], R124 ;  /* 0x0001747c01007387 */ /* 0x000fe20000100800 */
[----:B-1----:R-:W-:-:S05]  /*12b80*/  IMAD.MOV.U32 R4, RZ, RZ, R39 ;  /* 0x000000ffff047224 */ /* 0x002fca00078e0027 */
[----:B------:R1:W-:Y:S04]  /*12b90*/  STL [R1+0x168], R4 ;  /* 0x0001680401007387 */ /* 0x0003e80000100800 */
[----:B------:R-:W2:Y:S04]  /*12ba0*/  LDL.LU.64 R120, [R1+0x410] ;  /* 0x0004100001787983 */ /* 0x000ea80000300a00 */
[----:B------:R-:W3:Y:S04]  /*12bb0*/  LDL.LU.64 R118, [R1+0x500] ;  /* 0x0005000001767983 */ /* 0x000ee80000300a00 */
[----:B------:R-:W4:Y:S04]  /*12bc0*/  LDL.LU.64 R106, [R1+0x5a0] ;  /* 0x0005a000016a7983 */ /* 0x000f280000300a00 */
[----:B------:R-:W2:Y:S04]  /*12bd0*/  LDL.LU.64 R96, [R1+0x590] ;  /* 0x0005900001607983 */ /* 0x000ea80000300a00 */
[----:B------:R-:W2:Y:S04]  /*12be0*/  LDL.LU.64 R84, [R1+0x550] ;  /* 0x0005500001547983 */ /* 0x000ea80000300a00 */
[----:B------:R-:W2:Y:S04]  /*12bf0*/  LDL.LU.64 R108, [R1+0x4d0] ;  /* 0x0004d000016c7983 */ /* 0x000ea80000300a00 */
[----:B------:R-:W-:Y:S04]  /*12c00*/  STL [R1+0x170], R125 ;  /* 0x0001707d01007387 */ /* 0x000fe80000100800 */
        /* <DEDUP_REMOVED lines=23> */
[----:B------:R-:W1:Y:S04]  /*12d80*/  LDL.LU.64 R60, [R1+0x408] ;  /* 0x00040800013c7983 */ /* 0x000e680000300a00 */
[----:B------:R-:W-:Y:S04]  /*12d90*/  STL [R1+0x184], R128 ;  /* 0x0001848001007387 */ /* 0x000fe80000100800 */
[----:B------:R-:W2:Y:S04]  /*12da0*/  LDL.LU.64 R64, [R1+0x428] ;  /* 0x0004280001407983 */ /* 0x000ea80000300a00 */
[----:B------:R-:W-:Y:S04]  /*12db0*/  STL [R1+0x180], R129 ;  /* 0x0001808101007387 */ /* 0x000fe80000100800 */
[----:B------:R-:W-:Y:S04]  /*12dc0*/  STL [R1+0x18c], R130 ;  /* 0x00018c8201007387 */ /* 0x000fe80000100800 */
[----:B------:R-:W-:Y:S04]  /*12dd0*/  STL [R1+0x188], R131 ;  /* 0x0001888301007387 */ /* 0x000fe80000100800 */
[----:B------:R-:W3:Y:S01]  /*12de0*/  LDL.LU.64 R80, [R1+0x420] ;  /* 0x0004200001507983 */ /* 0x000ee20000300a00 */
[----:B-1----:R-:W-:-:S03]  /*12df0*/  IMAD.MOV.U32 R4, RZ, RZ, R61 ;  /* 0x000000ffff047224 */ /* 0x002fc600078e003d */
[----:B------:R-:W-:Y:S04]  /*12e00*/  STL [R1+0x194], R60 ;  /* 0x0001943c01007387 */ /* 0x000fe80000100800 */
[----:B------:R1:W-:Y:S04]  /*12e10*/  STL [R1+0x190], R4 ;  /* 0x0001900401007387 */ /* 0x0003e80000100800 */
[----:B--2---:R2:W-:Y:S01]  /*12e20*/  STL [R1+0x19c], R120 ;  /* 0x00019c7801007387 */ /* 0x0045e20000100800 */
[----:B-1----:R-:W-:-:S05]  /*12e30*/  IMAD.MOV.U32 R4, RZ, RZ, R121 ;  /* 0x000000ffff047224 */ /* 0x002fca00078e0079 */
[----:B------:R1:W-:Y:S01]  /*12e40*/  STL [R1+0x198], R4 ;  /* 0x0001980401007387 */ /* 0x0003e20000100800 */
[----:B--2---:R-:W-:Y:S02]  /*12e50*/  IMAD.MOV.U32 R120, RZ, RZ, R116 ;  /* 0x000000ffff787224 */ /* 0x004fe400078e0074 */
[----:B------:R-:W-:Y:S02]  /*12e60*/  IMAD.MOV.U32 R121, RZ, RZ, R117 ;  /* 0x000000ffff797224 */ /* 0x000fe400078e0075 */
[----:B------:R-:W2:Y:S01]  /*12e70*/  LDL.LU.64 R116, [R1+0x438] ;  /* 0x0004380001747983 */ /* 0x000ea20000300a00 */
[----:B-1----:R-:W-:-:S03]  /*12e80*/  IMAD.MOV.U32 R4, RZ, RZ, R63 ;  /* 0x000000ffff047224 */ /* 0x002fc600078e003f */
[----:B------:R-:W-:Y:S04]  /*12e90*/  STL [R1+0x1a4], R62 ;  /* 0x0001a43e01007387 */ /* 0x000fe80000100800 */
[----:B------:R1:W-:Y:S04]  /*12ea0*/  STL [R1+0x1a0], R4 ;  /* 0x0001a00401007387 */ /* 0x0003e80000100800 */
[----:B---3--:R-:W-:Y:S01]  /*12eb0*/  STL [R1+0x1ac], R80 ;  /* 0x0001ac5001007387 */ /* 0x008fe20000100800 */
[----:B-1----:R-:W-:-:S05]  /*12ec0*/  IMAD.MOV.U32 R4, RZ, RZ, R81 ;  /* 0x000000ffff047224 */ /* 0x002fca00078e0051 */
[----:B------:R1:W-:Y:S04]  /*12ed0*/  STL [R1+0x1a8], R4 ;  /* 0x0001a80401007387 */ /* 0x0003e80000100800 */
[----:B------:R3:W-:Y:S01]  /*12ee0*/  STL [R1+0x1b4], R64 ;  /* 0x0001b44001007387 */ /* 0x0007e20000100800 */
[----:B-1----:R-:W-:-:S03]  /*12ef0*/  IMAD.MOV.U32 R4, RZ, RZ, R65 ;  /* 0x000000ffff047224 */ /* 0x002fc600078e0041 */
[----:B---3--:R-:W3:Y:S04]  /*12f00*/  LDL.LU.64 R64, [R1+0x448] ;  /* 0x0004480001407983 */ /* 0x008ee80000300a00 */
[----:B------:R1:W-:Y:S04]  /*12f10*/  STL [R1+0x1b0], R4 ;  /* 0x0001b00401007387 */ /* 0x0003e80000100800 */
[----:B------:R4:W-:Y:S01]  /*12f20*/  STL [R1+0x1bc], R120 ;  /* 0x0001bc7801007387 */ /* 0x0009e20000100800 */
[----:B-1----:R-:W-:-:S05]  /*12f30*/  IMAD.MOV.U32 R4, RZ, RZ, R121 ;  /* 0x000000ffff047224 */ /* 0x002fca00078e0079 */
[----:B------:R2:W-:Y:S01]  /*12f40*/  STL [R1+0x1b8], R4 ;  /* 0x0001b80401007387 */ /* 0x0005e20000100800 */
[----:B----4-:R-:W-:Y:S02]  /*12f50*/  IMAD.MOV.U32 R120, RZ, RZ, R122 ;  /* 0x000000ffff787224 */ /* 0x010fe400078e007a */
[----:B------:R-:W-:Y:S02]  /*12f60*/  IMAD.MOV.U32 R121, RZ, RZ, R123 ;  /* 0x000000ffff797224 */ /* 0x000fe400078e007b */
[----:B--2---:R-:W-:Y:S01]  /*12f70*/  IMAD.MOV.U32 R4, RZ, RZ, R117 ;  /* 0x000000ffff047224 */ /* 0x004fe200078e0075 */
[----:B------:R1:W-:Y:S04]  /*12f80*/  STL [R1+0x1c4], R116 ;  /* 0x0001c47401007387 */ /* 0x0003e80000100800 */
[----:B------:R2:W-:Y:S04]  /*12f90*/  STL [R1+0x1c0], R4 ;  /* 0x0001c00401007387 */ /* 0x0005e80000100800 */
[----:B------:R-:W-:Y:S04]  /*12fa0*/  STL [R1+0x1cc], R82 ;  /* 0x0001cc5201007387 */ /* 0x000fe80000100800 */
[----:B------:R-:W4:Y:S04]  /*12fb0*/  LDL.LU.64 R122, [R1+0x460] ;  /* 0x00046000017a7983 */ /* 0x000f280000300a00 */
[----:B-1----:R-:W4:Y:S01]  /*12fc0*/  LDL.LU.64 R116, [R1+0x468] ;  /* 0x0004680001747983 */ /* 0x002f220000300a00 */
[----:B--2---:R-:W-:-:S05]  /*12fd0*/  IMAD.MOV.U32 R4, RZ, RZ, R83 ;  /* 0x000000ffff047224 */ /* 0x004fca00078e0053 */
[----:B------:R3:W-:Y:S02]  /*12fe0*/  STL [R1+0x1c8], R4 ;  /* 0x0001c80401007387 */ /* 0x0007e40000100800 */
[----:B---3--:R-:W-:Y:S02]  /*12ff0*/  IMAD.MOV.U32 R4, RZ, RZ, R65 ;  /* 0x000000ffff047224 */ /* 0x008fe400078e0041 */
[----:B------:R1:W-:Y:S04]  /*13000*/  STL [R1+0x1d4], R64 ;  /* 0x0001d44001007387 */ /* 0x0003e80000100800 */
[----:B------:R2:W-:Y:S01]  /*13010*/  STL [R1+0x1d0], R4 ;  /* 0x0001d00401007387 */ /* 0x0005e20000100800 */
[----:B-1----:R-:W-:Y:S02]  /*13020*/  IMAD.MOV.U32 R64, RZ, RZ, R48 ;  /* 0x000000ffff407224 */ /* 0x002fe400078e0030 */
[----:B------:R-:W-:-:S02]  /*13030*/  IMAD.MOV.U32 R65, RZ, RZ, R49 ;  /* 0x000000ffff417224 */ /* 0x000fc400078e0031 */
[----:B------:R-:W-:Y:S02]  /*13040*/  IMAD.MOV.U32 R48, RZ, RZ, R50 ;  /* 0x000000ffff307224 */ /* 0x000fe400078e0032 */
[----:B------:R-:W-:Y:S02]  /*13050*/  IMAD.MOV.U32 R49, RZ, RZ, R51 ;  /* 0x000000ffff317224 */ /* 0x000fe400078e0033 */
[----:B------:R-:W3:Y:S01]  /*13060*/  LDL.LU.64 R50, [R1+0x498] ;  /* 0x0004980001327983 */ /* 0x000ee20000300a00 */
[----:B--2---:R-:W-:-:S03]  /*13070*/  IMAD.MOV.U32 R4, RZ, RZ, R121 ;  /* 0x000000ffff047224 */ /* 0x004fc600078e0079 */
[----:B------:R-:W-:Y:S04]  /*13080*/  STL [R1+0x1dc], R120 ;  /* 0x0001dc7801007387 */ /* 0x000fe80000100800 */
[----:B------:R-:W-:Y:S04]  /*13090*/  STL [R1+0x1e4], R66 ;  /* 0x0001e44201007387 */ /* 0x000fe80000100800 */
[----:B------:R1:W-:Y:S02]  /*130a0*/  STL [R1+0x1d8], R4 ;  /* 0x0001d80401007387 */ /* 0x0003e40000100800 */
[----:B-1----:R-:W-:-:S05]  /*130b0*/  IMAD.MOV.U32 R4, RZ, RZ, R67 ;  /* 0x000000ffff047224 */ /* 0x002fca00078e0043 */
[----:B------:R4:W-:Y:S04]  /*130c0*/  STL [R1+0x1e0], R4 ;  /* 0x0001e00401007387 */ /* 0x0009e80000100800 */
[----:B------:R-:W2:Y:S01]  /*130d0*/  LDL.LU.64 R66, [R1+0x4a8] ;  /* 0x0004a80001427983 */ /* 0x000ea20000300a00 */
[----:B----4-:R-:W-:-:S03]  /*130e0*/  IMAD.MOV.U32 R4, RZ, RZ, R123 ;  /* 0x000000ffff047224 */ /* 0x010fc600078e007b */
[----:B------:R-:W-:Y:S04]  /*130f0*/  STL [R1+0x1ec], R122 ;  /* 0x0001ec7a01007387 */ /* 0x000fe80000100800 */
[----:B------:R1:W-:Y:S04]  /*13100*/  STL [R1+0x1e8], R4 ;  /* 0x0001e80401007387 */ /* 0x0003e80000100800 */
[----:B------:R4:W-:Y:S01]  /*13110*/  STL [R1+0x1f4], R116 ;  /* 0x0001f47401007387 */ /* 0x0009e20000100800 */
[----:B-1----:R-:W-:-:S03]  /*13120*/  IMAD.MOV.U32 R4, RZ, RZ, R117 ;  /* 0x000000ffff047224 */ /* 0x002fc600078e0075 */
[----:B----4-:R-:W4:Y:S04]  /*13130*/  LDL.LU.64 R116, [R1+0x4b8] ;  /* 0x0004b80001747983 */ /* 0x010f280000300a00 */
[----:B------:R1:W-:Y:S04]  /*13140*/  STL [R1+0x1f0], R4 ;  /* 0x0001f00401007387 */ /* 0x0003e80000100800 */
[----:B------:R1:W-:Y:S02]  /*13150*/  STL [R1+0x1fc], R56 ;  /* 0x0001fc3801007387 */ /* 0x0003e40000100800 */
[----:B-1----:R-:W-:-:S05]  /*13160*/  IMAD.MOV.U32 R4, RZ, RZ, R57 ;  /* 0x000000ffff047224 */ /* 0x002fca00078e0039 */
[----:B------:R1:W-:Y:S01]  /*13170*/  STL [R1+0x1f8], R4 ;  /* 0x0001f80401007387 */ /* 0x0003e20000100800 */
[----:B------:R-:W-:Y:S02]  /*13180*/  IMAD.MOV.U32 R56, RZ, RZ, R58 ;  /* 0x000000ffff387224 */ /* 0x000fe400078e003a */
[----:B------:R-:W-:Y:S01]  /*13190*/  IMAD.MOV.U32 R57, RZ, RZ, R59 ;  /* 0x000000ffff397224 */ /* 0x000fe200078e003b */
[----:B---3--:R3:W-:Y:S04]  /*131a0*/  STL [R1+0x204], R50 ;  /* 0x0002043201007387 */ /* 0x0087e80000100800 */
[----:B------:R-:W4:Y:S01]  /*131b0*/  LDL.LU.64 R58, [R1+0x4c8] ;  /* 0x0004c800013a7983 */ /* 0x000f220000300a00 */
[----:B-1----:R-:W-:-:S05]  /*131c0*/  IMAD.MOV.U32 R4, RZ, RZ, R51 ;  /* 0x000000ffff047224 */ /* 0x002fca00078e0033 */
[----:B------:R1:W-:Y:S04]  /*131d0*/  STL [R1+0x200], R4 ;  /* 0x0002000401007387 */ /* 0x0003e80000100800 */
[----:B------:R-:W-:Y:S04]  /*131e0*/  STL [R1+0x20c], R64 ;  /* 0x00020c4001007387 */ /* 0x000fe80000100800 */
[----:B---3--:R-:W3:Y:S01]  /*131f0*/  LDL.LU.64 R50, [R1+0x4d8] ;  /* 0x0004d80001327983 */ /* 0x008ee20000300a00 */
[----:B-1----:R-:W-:-:S05]  /*13200*/  IMAD.MOV.U32 R4, RZ, RZ, R65 ;  /* 0x000000ffff047224 */ /* 0x002fca00078e0041 */
[----:B------:R1:W-:Y:S04]  /*13210*/  STL [R1+0x208], R4 ;  /* 0x0002080401007387 */ /* 0x0003e80000100800 */
[----:B--2---:R-:W-:Y:S01]  /*13220*/  STL [R1+0x214], R66 ;  /* 0x0002144201007387 */ /* 0x004fe20000100800 */
[----:B-1----:R-:W-:-:S05]  /*13230*/  IMAD.MOV.U32 R4, RZ, RZ, R67 ;  /* 0x000000ffff047224 */ /* 0x002fca00078e0043 */
[----:B------:R1:W-:Y:S04]  /*13240*/  STL [R1+0x210], R4 ;  /* 0x0002100401007387 */ /* 0x0003e80000100800 */
[----:B------:R2:W-:Y:S01]  /*13250*/  STL [R1+0x21c], R70 ;  /* 0x00021c4601007387 */ /* 0x0005e20000100800 */
[----:B-1----:R-:W-:-:S03]  /*13260*/  IMAD.MOV.U32 R4, RZ, RZ, R71 ;  /* 0x000000ffff047224 */ /* 0x002fc600078e0047 */
[----:B--2---:R-:W3:Y:S04]  /*13270*/  LDL.LU.64 R70, [R1+0x4e8] ;  /* 0x0004e80001467983 */ /* 0x004ee80000300a00 */
[----:B------:R4:W-:Y:S02]  /*13280*/  STL [R1+0x218], R4 ;  /* 0x0002180401007387 */ /* 0x0009e40000100800 */
[----:B----4-:R-:W-:Y:S02]  /*13290*/  IMAD.MOV.U32 R4, RZ, RZ, R117 ;  /* 0x000000ffff047224 */ /* 0x010fe400078e0075 */
[----:B------:R1:W-:Y:S04]  /*132a0*/  STL [R1+0x224], R116 ;  /* 0x0002247401007387 */ /* 0x0003e80000100800 */
[----:B------:R4:W-:Y:S04]  /*132b0*/  STL [R1+0x220], R4 ;  /* 0x0002200401007387 */ /* 0x0009e80000100800 */
[----:B------:R-:W-:Y:S01]  /*132c0*/  STL [R1+0x22c], R48 ;  /* 0x00022c3001007387 */ /* 0x000fe20000100800 */
[----:B-1----:R-:W-:-:S02]  /*132d0*/  IMAD.MOV.U32 R116, RZ, RZ, R104 ;  /* 0x000000ffff747224 */ /* 0x002fc400078e0068 */
[----:B------:R-:W-:Y:S02]  /*132e0*/  IMAD.MOV.U32 R117, RZ, RZ, R105 ;  /* 0x000000ffff757224 */ /* 0x000fe400078e0069 */
[----:B------:R-:W2:Y:S01]  /*132f0*/  LDL.LU.64 R104, [R1+0x4f8] ;  /* 0x0004f80001687983 */ /* 0x000ea20000300a00 */
[----:B----4-:R-:W-:-:S05]  /*13300*/  IMAD.MOV.U32 R4, RZ, RZ, R49 ;  /* 0x000000ffff047224 */ /* 0x010fca00078e0031 */
[----:B------:R1:W-:Y:S02]  /*13310*/  STL [R1+0x228], R4 ;  /* 0x0002280401007387 */ /* 0x0003e40000100800 */
[----:B-1----:R-:W-:Y:S02]  /*13320*/  IMAD.MOV.U32 R4, RZ, RZ, R59 ;  /* 0x000000ffff047224 */ /* 0x002fe400078e003b */
[----:B------:R1:W-:Y:S04]  /*13330*/  STL [R1+0x234], R58 ;  /* 0x0002343a01007387 */ /* 0x0003e80000100800 */
[----:B------:R4:W-:Y:S01]  /*13340*/  STL [R1+0x230], R4 ;  /* 0x0002300401007387 */ /* 0x0009e20000100800 */
[----:B-1----:R-:W-:Y:S02]  /*13350*/  IMAD.MOV.U32 R58, RZ, RZ, R96 ;  /* 0x000000ffff3a7224 */ /* 0x002fe400078e0060 */
[----:B------:R-:W-:-:S02]  /*13360*/  IMAD.MOV.U32 R59, RZ, RZ, R97 ;  /* 0x000000ffff3b7224 */ /* 0x000fc400078e0061 */
[----:B------:R-:W-:Y:S02]  /*13370*/  IMAD.MOV.U32 R96, RZ, RZ, R84 ;  /* 0x000000ffff607224 */ /* 0x000fe400078e0054 */
[----:B------:R-:W-:Y:S02]  /*13380*/  IMAD.MOV.U32 R97, RZ, RZ, R85 ;  /* 0x000000ffff617224 */ /* 0x000fe400078e0055 */
[----:B------:R-:W2:Y:S01]  /*13390*/  LDL.LU.64 R84, [R1+0x508] ;  /* 0x0005080001547983 */ /* 0x000ea20000300a00 */
[----:B----4-:R-:W-:-:S03]  /*133a0*/  IMAD.MOV.U32 R4, RZ, RZ, R109 ;  /* 0x000000ffff047224 */ /* 0x010fc600078e006d */
[----:B------:R1:W-:Y:S04]  /*133b0*/  STL [R1+0x23c], R108 ;  /* 0x00023c6c01007387 */ /* 0x0003e80000100800 */
[----:B------:R4:W-:Y:S04]  /*133c0*/  STL [R1+0x238], R4 ;  /* 0x0002380401007387 */ /* 0x0009e80000100800 */
[----:B---3--:R-:W-:Y:S01]  /*133d0*/  STL [R1+0x244], R50 ;  /* 0x0002443201007387 */ /* 0x008fe20000100800 */
[----:B-1----:R-:W-:Y:S02]  /*133e0*/  IMAD.MOV.U32 R108, RZ, RZ, R98 ;  /* 0x000000ffff6c7224 */ /* 0x002fe400078e0062 */
[----:B------:R-:W-:-:S02]  /*133f0*/  IMAD.MOV.U32 R109, RZ, RZ, R99 ;  /* 0x000000ffff6d7224 */ /* 0x000fc400078e0063 */
[----:B------:R-:W-:Y:S02]  /*13400*/  IMAD.MOV.U32 R98, RZ, RZ, R44 ;  /* 0x000000ffff627224 */ /* 0x000fe400078e002c */
[----:B------:R-:W-:Y:S02]  /*13410*/  IMAD.MOV.U32 R99, RZ, RZ, R45 ;  /* 0x000000ffff637224 */ /* 0x000fe400078e002d */
[----:B------:R-:W-:Y:S02]  /*13420*/  IMAD.MOV.U32 R44, RZ, RZ, R38 ;  /* 0x000000ffff2c7224 */ /* 0x000fe400078e0026 */
[----:B------:R-:W-:Y:S02]  /*13430*/  IMAD.MOV.U32 R45, RZ, RZ, R39 ;  /* 0x000000ffff2d7224 */ /* 0x000fe400078e0027 */
[----:B------:R-:W3:Y:S01]  /*13440*/  LDL.LU.64 R38, [R1+0x518] ;  /* 0x0005180001267983 */ /* 0x000ee20000300a00 */
[----:B----4-:R-:W-:-:S05]  /*13450*/  IMAD.MOV.U32 R4, RZ, RZ, R51 ;  /* 0x000000ffff047224 */ /* 0x010fca00078e0033 */
[----:B------:R1:W-:Y:S04]  /*13460*/  STL [R1+0x240], R4 ;  /* 0x0002400401007387 */ /* 0x0003e80000100800 */
[----:B------:R4:W-:Y:S01]  /*13470*/  STL [R1+0x24c], R68 ;  /* 0x00024c4401007387 */ /* 0x0009e20000100800 */
[----:B-1----:R-:W-:-:S03]  /*13480*/  IMAD.MOV.U32 R4, RZ, RZ, R69 ;  /* 0x000000ffff047224 */ /* 0x002fc600078e0045 */
[----:B----4-:R-:W4:Y:S04]  /*13490*/  LDL.LU.64 R68, [R1+0x528] ;  /* 0x0005280001447983 */ /* 0x010f280000300a00 */
[----:B------:R1:W-:Y:S04]  /*134a0*/  STL [R1+0x248], R4 ;  /* 0x0002480401007387 */ /* 0x0003e80000100800 */
[----:B------:R1:W-:Y:S02]  /*134b0*/  STL [R1+0x254], R70 ;  /* 0x0002544601007387 */ /* 0x0003e40000100800 */
[----:B-1----:R-:W-:-:S05]  /*134c0*/  IMAD.MOV.U32 R4, RZ, RZ, R71 ;  /* 0x000000ffff047224 */ /* 0x002fca00078e0047 */
[----:B------:R1:W-:Y:S04]  /*134d0*/  STL [R1+0x250], R4 ;  /* 0x0002500401007387 */ /* 0x0003e80000100800 */
[----:B------:R-:W-:Y:S04]  /*134e0*/  STL [R1+0x25c], R116 ;  /* 0x00025c7401007387 */ /* 0x000fe80000100800 */
[----:B------:R-:W4:Y:S01]  /*134f0*/  LDL.LU.64 R70, [R1+0x538] ;  /* 0x0005380001467983 */ /* 0x000f220000300a00 */
[----:B-1----:R-:W-:-:S05]  /*13500*/  IMAD.MOV.U32 R4, RZ, RZ, R117 ;  /* 0x000000ffff047224 */ /* 0x002fca00078e0075 */
[----:B------:R1:W-:Y:S04]  /*13510*/  STL [R1+0x258], R4 ;  /* 0x0002580401007387 */ /* 0x0003e80000100800 */
[----:B--2---:R2:W-:Y:S01]  /*13520*/  STL [R1+0x264], R104 ;  /* 0x0002646801007387 */ /* 0x0045e20000100800 */
[----:B-1----:R-:W-:-:S03]  /*13530*/  IMAD.MOV.U32 R4, RZ, RZ, R105 ;  /* 0x000000ffff047224 */ /* 0x002fc600078e0069 */
[----:B--2---:R-:W2:Y:S04]  /*13540*/  LDL.LU.64 R104, [R1+0x548] ;  /* 0x0005480001687983 */ /* 0x004ea80000300a00 */
[----:B------:R1:W-:Y:S04]  /*13550*/  STL [R1+0x260], R4 ;  /* 0x0002600401007387 */ /* 0x0003e80000100800 */
[----:B------:R-:W-:Y:S01]  /*13560*/  STL [R1+0x26c], R118 ;  /* 0x00026c7601007387 */ /* 0x000fe20000100800 */
[----:B-1----:R-:W-:-:S05]  /*13570*/  IMAD.MOV.U32 R4, RZ, RZ, R119 ;  /* 0x000000ffff047224 */ /* 0x002fca00078e0077 */
[----:B------:R1:W-:Y:S04]  /*13580*/  STL [R1+0x268], R4 ;  /* 0x0002680401007387 */ /* 0x0003e80000100800 */
[----:B------:R1:W-:Y:S02]  /*13590*/  STL [R1+0x274], R84 ;  /* 0x0002745401007387 */ /* 0x0003e40000100800 */
[----:B-1----:R-:W-:Y:S02]  /*135a0*/  IMAD.MOV.U32 R4, RZ, RZ, R85 ;  /* 0x000000ffff047224 */ /* 0x002fe400078e0055 */
[----:B------:R-:W2:Y:S04]  /*135b0*/  LDL.LU.64 R84, [R1+0x558] ;  /* 0x0005580001547983 */ /* 0x000ea80000300a00 */
[----:B------:R1:W-:Y:S04]  /*135c0*/  STL [R1+0x270], R4 ;  /* 0x0002700401007387 */ /* 0x0003e80000100800 */
[----:B------:R-:W-:Y:S01]  /*135d0*/  STL [R1+0x27c], R108 ;  /* 0x00027c6c01007387 */ /* 0x000fe20000100800 */
[----:B-1----:R-:W-:-:S05]  /*135e0*/  IMAD.MOV.U32 R4, RZ, RZ, R109 ;  /* 0x000000ffff047224 */ /* 0x002fca00078e006d */
[----:B------:R1:W-:Y:S04]  /*135f0*/  STL [R1+0x278], R4 ;  /* 0x0002780401007387 */ /* 0x0003e80000100800 */
[----:B---3--:R3:W-:Y:S01]  /*13600*/  STL [R1+0x284], R38 ;  /* 0x0002842601007387 */ /* 0x0087e20000100800 */
[----:B-1----:R-:W-:-:S03]  /*13610*/  IMAD.MOV.U32 R4, RZ, RZ, R39 ;  /* 0x000000ffff047224 */ /* 0x002fc600078e0027 */
[----:B---3--:R-:W3:Y:S04]  /*13620*/  LDL.LU.64 R38, [R1+0x568] ;  /* 0x0005680001267983 */ /* 0x008ee80000300a00 */
[----:B------:R1:W-:Y:S04]  /*13630*/  STL [R1+0x280], R4 ;  /* 0x0002800401007387 */ /* 0x0003e80000100800 */
[----:B------:R-:W-:Y:S01]  /*13640*/  STL [R1+0x28c], R110 ;  /* 0x00028c6e01007387 */ /* 0x000fe20000100800 */
[----:B-1----:R-:W-:-:S03]  /*13650*/  IMAD.MOV.U32 R4, RZ, RZ, R111 ;  /* 0x000000ffff047224 */ /* 0x002fc600078e006f */
[----:B----4-:R-:W-:Y:S04]  /*13660*/  STL [R1+0x294], R68 ;  /* 0x0002944401007387 */ /* 0x010fe80000100800 */
[----:B------:R1:W-:Y:S04]  /*13670*/  STL [R1+0x288], R4 ;  /* 0x0002880401007387 */ /* 0x0003e80000100800 */
[----:B------:R-:W-:Y:S01]  /*13680*/  STL [R1+0x29c], R42 ;  /* 0x00029c2a01007387 */ /* 0x000fe20000100800 */
[----:B-1----:R-:W-:-:S05]  /*13690*/  IMAD.MOV.U32 R4, RZ, RZ, R69 ;  /* 0x000000ffff047224 */ /* 0x002fca00078e0045 */
[----:B------:R1:W-:Y:S02]  /*136a0*/  STL [R1+0x290], R4 ;  /* 0x0002900401007387 */ /* 0x0003e40000100800 */
[----:B-1----:R-:W-:Y:S02]  /*136b0*/  IMAD.MOV.U32 R4, RZ, RZ, R43 ;  /* 0x000000ffff047224 */ /* 0x002fe400078e002b */
[----:B------:R-:W4:Y:S04]  /*136c0*/  LDL.LU.64 R42, [R1+0x578] ;  /* 0x00057800012a7983 */ /* 0x000f280000300a00 */
[----:B------:R1:W-:Y:S04]  /*136d0*/  STL [R1+0x298], R4 ;  /* 0x0002980401007387 */ /* 0x0003e80000100800 */
[----:B------:R1:W-:Y:S02]  /*136e0*/  STL [R1+0x2a4], R70 ;  /* 0x0002a44601007387 */ /* 0x0003e40000100800 */
[----:B-1----:R-:W-:-:S02]  /*136f0*/  IMAD.MOV.U32 R4, RZ, RZ, R71 ;  /* 0x000000ffff047224 */ /* 0x002fc400078e0047 */
[----:B------:R-:W-:Y:S04]  /*13700*/  STL [R1+0x2ac], R56 ;  /* 0x0002ac3801007387 */ /* 0x000fe80000100800 */
[----:B------:R1:W-:Y:S04]  /*13710*/  STL [R1+0x2a0], R4 ;  /* 0x0002a00401007387 */ /* 0x0003e80000100800 */
[----:B------:R-:W4:Y:S01]  /*13720*/  LDL.LU.64 R70, [R1+0x588] ;  /* 0x0005880001467983 */ /* 0x000f220000300a00 */
[----:B-1----:R-:W-:Y:S02]  /*13730*/  IMAD.MOV.U32 R4, RZ, RZ, R57 ;  /* 0x000000ffff047224 */ /* 0x002fe400078e0039 */
[----:B------:R-:W-:-:S02]  /*13740*/  IMAD.MOV.U32 R56, RZ, RZ, R58 ;  /* 0x000000ffff387224 */ /* 0x000fc400078e003a */
[----:B------:R-:W-:Y:S01]  /*13750*/  IMAD.MOV.U32 R57, RZ, RZ, R59 ;  /* 0x000000ffff397224 */ /* 0x000fe200078e003b */
[----:B--2---:R-:W-:Y:S04]  /*13760*/  STL [R1+0x2b4], R104 ;  /* 0x0002b46801007387 */ /* 0x004fe80000100800 */
[----:B------:R1:W-:Y:S04]  /*13770*/  STL [R1+0x2a8], R4 ;  /* 0x0002a80401007387 */ /* 0x0003e80000100800 */
[----:B------:R-:W2:Y:S01]  /*13780*/  LDL.LU.64 R58, [R1+0x598] ;  /* 0x00059800013a7983 */ /* 0x000ea20000300a00 */
[----:B-1----:R-:W-:-:S02]  /*13790*/  IMAD.MOV.U32 R4, RZ, RZ, R105 ;  /* 0x000000ffff047224 */ /* 0x002fc400078e0069 */
[----:B------:R-:W-:Y:S02]  /*137a0*/  IMAD.MOV.U32 R104, RZ, RZ, R106 ;  /* 0x000000ffff687224 */ /* 0x000fe400078e006a */
[----:B------:R-:W-:Y:S01]  /*137b0*/  IMAD.MOV.U32 R105, RZ, RZ, R107 ;  /* 0x000000ffff697224 */ /* 0x000fe200078e006b */
[----:B------:R1:W-:Y:S04]  /*137c0*/  STL [R1+0x2b0], R4 ;  /* 0x0002b00401007387 */ /* 0x0003e80000100800 */
[----:B------:R1:W-:Y:S04]  /*137d0*/  STL [R1+0x2bc], R96 ;  /* 0x0002bc6001007387 */ /* 0x0003e80000100800 */
[----:B------:R-:W2:Y:S01]  /*137e0*/  LDL.LU.64 R106, [R1+0x5a8] ;  /* 0x0005a800016a7983 */ /* 0x000ea20000300a00 */
[----:B-1----:R-:W-:-:S05]  /*137f0*/  IMAD.MOV.U32 R4, RZ, RZ, R97 ;  /* 0x000000ffff047224 */ /* 0x002fca00078e0061 */
[----:B------:R1:W-:Y:S01]  /*13800*/  STL [R1+0x2b8], R4 ;  /* 0x0002b80401007387 */ /* 0x0003e20000100800 */
[----:B------:R-:W-:Y:S02]  /*13810*/  IMAD.MOV.U32 R96, RZ, RZ, R98 ;  /* 0x000000ffff607224 */ /* 0x000fe400078e0062 */
[----:B------:R-:W-:Y:S01]  /*13820*/  IMAD.MOV.U32 R97, RZ, RZ, R99 ;  /* 0x000000ffff617224 */ /* 0x000fe200078e0063 */
        /* <DEDUP_REMOVED lines=12> */
[----:B---3--:R3:W-:Y:S01]  /*138f0*/  STL [R1+0x2d4], R38 ;  /* 0x0002d42601007387 */ /* 0x0087e20000100800 */
[----:B-1----:R-:W-:-:S03]  /*13900*/  IMAD.MOV.U32 R4, RZ, RZ, R39 ;  /* 0x000000ffff047224 */ /* 0x002fc600078e0027 */
[----:B------:R-:W2:Y:S04]  /*13910*/  LDL.LU.64 R46, [R1+0x5d8] ;  /* 0x0005d800012e7983 */ /* 0x000ea80000300a00 */
[----:B------:R1:W-:Y:S04]  /*13920*/  STL [R1+0x2d0], R4 ;  /* 0x0002d00401007387 */ /* 0x0003e80000100800 */
[----:B------:R1:W-:Y:S04]  /*13930*/  STL [R1+0x2dc], R40 ;  /* 0x0002dc2801007387 */ /* 0x0003e80000100800 */
[----:B---3--:R-:W3:Y:S01]  /*13940*/  LDL.LU.64 R38, [R1+0x5e0] ;  /* 0x0005e00001267983 */ /* 0x008ee20000300a00 */
[----:B-1----:R-:W-:-:S03]  /*13950*/  IMAD.MOV.U32 R4, RZ, RZ, R41 ;  /* 0x000000ffff047224 */ /* 0x002fc600078e0029 */
[----:B------:R-:W3:Y:S04]  /*13960*/  LDL.LU.64 R40, [R1+0x5e8] ;  /* 0x0005e80001287983 */ /* 0x000ee80000300a00 */
[----:B------:R4:W-:Y:S02]  /*13970*/  STL [R1+0x2d8], R4 ;  /* 0x0002d80401007387 */ /* 0x0009e40000100800 */
[----:B----4-:R-:W-:Y:S02]  /*13980*/  IMAD.MOV.U32 R4, RZ, RZ, R43 ;  /* 0x000000ffff047224 */ /* 0x010fe400078e002b */
[----:B------:R1:W-:Y:S04]  /*13990*/  STL [R1+0x2e4], R42 ;  /* 0x0002e42a01007387 */ /* 0x0003e80000100800 */
[----:B------:R-:W-:Y:S04]  /*139a0*/  STL [R1+0x2ec], R36 ;  /* 0x0002ec2401007387 */ /* 0x000fe80000100800 */
[----:B------:R4:W-:Y:S04]  /*139b0*/  STL [R1+0x2e0], R4 ;  /* 0x0002e00401007387 */ /* 0x0009e80000100800 */
[----:B-1----:R-:W3:Y:S01]  /*139c0*/  LDL.LU.64 R42, [R1+0x5f8] ;  /* 0x0005f800012a7983 */ /* 0x002ee20000300a00 */
[----:B----4-:R-:W-:-:S03]  /*139d0*/  IMAD.MOV.U32 R4, RZ, RZ, R37 ;  /* 0x000000ffff047224 */ /* 0x010fc600078e0025 */
[----:B------:R-:W-:Y:S04]  /*139e0*/  STL [R1+0x2f4], R70 ;  /* 0x0002f44601007387 */ /* 0x000fe80000100800 */
[----:B------:R1:W-:Y:S04]  /*139f0*/  STL [R1+0x2e8], R4 ;  /* 0x0002e80401007387 */ /* 0x0003e80000100800 */
[----:B------:R-:W4:Y:S01]  /*13a00*/  LDL.LU.64 R36, [R1+0x5f0] ;  /* 0x0005f00001247983 */ /* 0x000f220000300a00 */
[----:B-1----:R-:W-:-:S03]  /*13a10*/  IMAD.MOV.U32 R4, RZ, RZ, R71 ;  /* 0x000000ffff047224 */ /* 0x002fc600078e0047 */
[----:B------:R-:W-:Y:S04]  /*13a20*/  STL [R1+0x2fc], R56 ;  /* 0x0002fc3801007387 */ /* 0x000fe80000100800 */
[----:B------:R1:W-:Y:S02]  /*13a30*/  STL [R1+0x2f0], R4 ;  /* 0x0002f00401007387 */ /* 0x0003e40000100800 */
[----:B-1----:R-:W-:Y:S02]  /*13a40*/  IMAD.MOV.U32 R4, RZ, RZ, R57 ;  /* 0x000000ffff047224 */ /* 0x002fe400078e0039 */
[----:B------:R-:W-:Y:S02]  /*13a50*/  IMAD.MOV.U32 R198, RZ, RZ, R5 ;  /* 0x000000ffffc67224 */ /* 0x000fe400078e0005 */
[----:B------:R-:W-:-:S02]  /*13a60*/  IMAD.MOV.U32 R196, RZ, RZ, R197 ;  /* 0x000000ffffc47224 */ /* 0x000fc400078e00c5 */
[----:B------:R-:W-:Y:S02]  /*13a70*/  IMAD.MOV.U32 R200, RZ, RZ, R202 ;  /* 0x000000ffffc87224 */ /* 0x000fe400078e00ca */
[----:B------:R-:W-:Y:S02]  /*13a80*/  IMAD.MOV.U32 R197, RZ, RZ, R29 ;  /* 0x000000ffffc57224 */ /* 0x000fe400078e001d */
[----:B------:R-:W-:Y:S02]  /*13a90*/  IMAD.MOV.U32 R202, RZ, RZ, R30 ;  /* 0x000000ffffca7224 */ /* 0x000fe400078e001e */
[----:B------:R-:W-:Y:S02]  /*13aa0*/  IMAD.MOV.U32 R201, RZ, RZ, R31 ;  /* 0x000000ffffc97224 */ /* 0x000fe400078e001f */
[----:B------:R-:W-:Y:S02]  /*13ab0*/  IMAD.MOV.U32 R206, RZ, RZ, R32 ;  /* 0x000000ffffce7224 */ /* 0x000fe400078e0020 */
[----:B------:R-:W-:Y:S01]  /*13ac0*/  IMAD.MOV.U32 R205, RZ, RZ, R33 ;  /* 0x000000ffffcd7224 */ /* 0x000fe200078e0021 */
[----:B--2---:R-:W-:Y:S04]  /*13ad0*/  STL [R1+0x304], R58 ;  /* 0x0003043a01007387 */ /* 0x004fe80000100800 */
        /* <DEDUP_REMOVED lines=25> */
[----:B---3--:R-:W-:Y:S01]  /*13c70*/  STL [R1+0x34c], R38 ;  /* 0x00034c2601007387 */ /* 0x008fe20000100800 */
[----:B-1----:R-:W-:-:S05]  /*13c80*/  IMAD.MOV.U32 R4, RZ, RZ, R47 ;  /* 0x000000ffff047224 */ /* 0x002fca00078e002f */
[----:B------:R1:W-:Y:S04]  /*13c90*/  STL [R1+0x340], R4 ;  /* 0x0003400401007387 */ /* 0x0003e80000100800 */
[----:B------:R-:W-:Y:S01]  /*13ca0*/  STL [R1+0x354], R40 ;  /* 0x0003542801007387 */ /* 0x000fe20000100800 */
[----:B-1----:R-:W-:-:S03]  /*13cb0*/  IMAD.MOV.U32 R4, RZ, RZ, R39 ;  /* 0x000000ffff047224 */ /* 0x002fc600078e0027 */
[----:B------:R-:W1:Y:S04]  /*13cc0*/  S2R R39, SR_TID.X ;  /* 0x0000000000277919 */ /* 0x000e680000002100 */
[----:B------:R2:W-:Y:S04]  /*13cd0*/  STL [R1+0x348], R4 ;  /* 0x0003480401007387 */ /* 0x0005e80000100800 */
[----:B------:R-:W-:Y:S01]  /*13ce0*/  STL [R1+0x35c], R42 ;  /* 0x00035c2a01007387 */ /* 0x000fe20000100800 */
[----:B--2---:R-:W-:-:S05]  /*13cf0*/  IMAD.MOV.U32 R4, RZ, RZ, R41 ;  /* 0x000000ffff047224 */ /* 0x004fca00078e0029 */
[----:B------:R2:W-:Y:S02]  /*13d00*/  STL [R1+0x350], R4 ;  /* 0x0003500401007387 */ /* 0x0005e40000100800 */
[----:B--2---:R-:W-:-:S05]  /*13d10*/  IMAD.MOV.U32 R4, RZ, RZ, R43 ;  /* 0x000000ffff047224 */ /* 0x004fca00078e002b */
[----:B------:R2:W-:Y:S01]  /*13d20*/  STL [R1+0x358], R4 ;  /* 0x0003580401007387 */ /* 0x0005e20000100800 */
[----:B-1----:R-:W-:-:S03]  /*13d30*/  LOP3.LUT R5, R39, 0x7, RZ, 0xc0, !PT ;  /* 0x0000000727057812 */ /* 0x002fc600078ec0ff */
[----:B----4-:R-:W-:Y:S01]  /*13d40*/  STL [R1+0x364], R36 ;  /* 0x0003642401007387 */ /* 0x010fe20000100800 */
[----:B--2---:R-:W-:-:S05]  /*13d50*/  IMAD.MOV.U32 R4, RZ, RZ, R37 ;  /* 0x000000ffff047224 */ /* 0x004fca00078e0025 */
[----:B------:R1:W-:Y:S01]  /*13d60*/  STL [R1+0x360], R4 ;  /* 0x0003600401007387 */ /* 0x0003e20000100800 */
[----:B------:R-:W-:Y:S02]  /*13d70*/  IMAD.SHL.U32 R30, R39, 0x2, RZ ;  /* 0x00000002271e7824 */ /* 0x000fe400078e00ff */
[----:B------:R-:W-:Y:S02]  /*13d80*/  IMAD.SHL.U32 R29, R5, 0x10, RZ ;  /* 0x00000010051d7824 */ /* 0x000fe400078e00ff */
[----:B-1----:R-:W-:-:S05]  /*13d90*/  IMAD.SHL.U32 R4, R39, 0x80, RZ ;  /* 0x0000008027047824 */ /* 0x002fca00078e00ff */
[----:B------:R-:W-:Y:S02]  /*13da0*/  LOP3.LUT R4, R4, 0x3000, RZ, 0xc0, !PT ;  /* 0x0000300004047812 */ /* 0x000fe400078ec0ff */
[C---:B------:R-:W-:Y:S02]  /*13db0*/  LOP3.LUT R32, R39.reuse, 0x3, RZ, 0xc0, !PT ;  /* 0x0000000327207812 */ /* 0x040fe400078ec0ff */
[----:B------:R-:W-:Y:S01]  /*13dc0*/  LOP3.LUT R31, R39, 0x1c, RZ, 0xc0, !PT ;  /* 0x0000001c271f7812 */ /* 0x000fe200078ec0ff */
[----:B------:R-:W-:Y:S01]  /*13dd0*/  IMAD R5, R5, 0x200, R4 ;  /* 0x0000020005057824 */ /* 0x000fe200078e0204 */
[----:B------:R-:W-:-:S03]  /*13de0*/  LOP3.LUT R4, R29, 0x30, R30, 0x78, !PT ;  /* 0x000000301d047812 */ /* 0x000fc600078e781e */
[----:B------:R-:W-:Y:S02]  /*13df0*/  IMAD R32, R32, 0x120, R31 ;  /* 0x0000012020207824 */ /* 0x000fe400078e021f */
[----:B------:R-:W-:-:S03]  /*13e00*/  IMAD.IADD R33, R5, 0x1, R4 ;  /* 0x0000000105217824 */ /* 0x000fc600078e0204 */
[----:B------:R-:W-:Y:S02]  /*13e10*/  LOP3.LUT R4, R32, 0x40, RZ, 0x3c, !PT ;  /* 0x0000004020047812 */ /* 0x000fe400078e3cff */
[----:B------:R-:W-:Y:S01]  /*13e20*/  LOP3.LUT R4, R33, 0x40, RZ, 0x3c, !PT ;  /* 0x0000004021047812 */ /* 0x000fe200078e3cff */
[----:B------:R-:W-:Y:S01]  /*13e30*/  IMAD.MOV.U32 R38, RZ, RZ, 0x7f ;  /* 0x0000007fff267424 */ /* 0x000fe200078e00ff */
[----:B------:R1:W-:Y:S04]  /*13e40*/  STL [R1+0x3d0], R33 ;  /* 0x0003d02101007387 */ /* 0x0003e80000100800 */
[----:B------:R1:W-:Y:S01]  /*13e50*/  STL [R1+0x3d8], R4 ;  /* 0x0003d80401007387 */ /* 0x0003e20000100800 */
[----:B------:R-:W-:-:S04]  /*13e60*/  IADD3 R38, R38, c[0x0][0x180], RZ ;  /* 0x0000600026267a10 */ /* 0x000fc80007ffe0ff */
[----:B------:R-:W-:-:S04]  /*13e70*/  SHF.R.S32.HI R28, RZ, 0x1f, R38 ;  /* 0x0000001fff1c7819 */ /* 0x000fc80000011426 */
[----:B------:R-:W-:Y:S01]  /*13e80*/  LEA.HI R28, R28, R38, RZ, 0x7 ;  /* 0x000000261c1c7211 */ /* 0x000fe200078f38ff */
[----:B------:R-:W-:-:S03]  /*13e90*/  USHF.R.S32.HI UR9, URZ, 0x1f, UR5 ;  /* 0x0000001f3f097899 */ /* 0x000fc60008011405 */
[----:B------:R-:W-:Y:S01]  /*13ea0*/  SHF.R.S32.HI R28, RZ, 0x7, R28 ;  /* 0x00000007ff1c7819 */ /* 0x000fe2000001141c */
[----:B------:R-:W-:Y:S01]  /*13eb0*/  IMAD.MOV.U32 R208, RZ, RZ, R210 ;  /* 0x000000ffffd07224 */ /* 0x000fe200078e00d2 */
[----:B------:R-:W-:Y:S01]  /*13ec0*/  USHF.R.S32.HI UR10, URZ, 0x1f, UR6 ;  /* 0x0000001f3f0a7899 */ /* 0x000fe20008011406 */
[C---:B------:R-:W-:Y:S01]  /*13ed0*/  LOP3.LUT R5, R32.reuse, 0x20, RZ, 0x3c, !PT ;  /* 0x0000002020057812 */ /* 0x040fe200078e3cff */
[----:B------:R-:W-:Y:S01]  /*13ee0*/  IMAD.MOV.U32 R210, RZ, RZ, R34 ;  /* 0x000000ffffd27224 */ /* 0x000fe200078e0022 */
[----:B------:R-:W-:Y:S01]  /*13ef0*/  CS2R R76, SRZ ;  /* 0x00000000004c7805 */ /* 0x000fe2000001ff00 */
[----:B------:R-:W-:Y:S01]  /*13f00*/  IMAD.MOV.U32 R209, RZ, RZ, R35 ;  /* 0x000000ffffd17224 */ /* 0x000fe200078e0023 */
        /* <DEDUP_REMOVED lines=31> */
[----:B------:R-:W-:-:S02]  /*14100*/  LOP3.LUT R29, R32, 0x60, RZ, 0x3c, !PT ;  /* 0x00000060201d7812 */ /* 0x000fc400078e3cff */
[----:B------:R-:W-:Y:S01]  /*14110*/  IADD3 R5, R28, -0x2, RZ ;  /* 0xfffffffe1c057810 */ /* 0x000fe20007ffe0ff */
[----:B------:R-:W-:Y:S02]  /*14120*/  UIADD3 UR7, UR4, -0x100, URZ ;  /* 0xffffff0004077890 */ /* 0x000fe4000fffe03f */
[----:B------:R-:W-:Y:S02]  /*14130*/  USHF.L.U32 UR14, UR5, 0x2, URZ ;  /* 0x00000002050e7899 */ /* 0x000fe4000800063f */
[----:B------:R-:W-:Y:S02]  /*14140*/  USHF.L.U64.HI UR9, UR5, 0x2, UR9 ;  /* 0x0000000205097899 */ /* 0x000fe40008010209 */
[----:B------:R-:W-:Y:S02]  /*14150*/  USHF.L.U32 UR11, UR6, 0x2, URZ ;  /* 0x00000002060b7899 */ /* 0x000fe4000800063f */
[----:B------:R-:W-:Y:S02]  /*14160*/  UMOV UR4, URZ ;  /* 0x0000003f00047c82 */ /* 0x000fe40008000000 */
[----:B------:R-:W-:-:S02]  /*14170*/  UMOV UR8, 0x1 ;  /* 0x0000000100087882 */ /* 0x000fc40000000000 */
[----:B------:R-:W-:Y:S02]  /*14180*/  USHF.L.U64.HI UR10, UR6, 0x2, UR10 ;  /* 0x00000002060a7899 */ /* 0x000fe4000801020a */
[----:B-1----:R-:W-:Y:S02]  /*14190*/  UMOV UR5, 0xffffffff ;  /* 0xffffffff00057882 */ /* 0x002fe40000000000 */
.L_x_1:
[----:B------:R-:W2:Y:S01]  /*141a0*/  LDL R5, [R1+0x3d0] ;  /* 0x0003d00001057983 */ /* 0x000ea20000100800 */
[----:B------:R-:W-:Y:S01]  /*141b0*/  UIADD3 UR5, UR5, 0x1, URZ ;  /* 0x0000000105057890 */ /* 0x000fe2000fffe03f */
[----:B------:R-:W-:-:S04]  /*141c0*/  DEPBAR.LE SB0, 0x2 ;  /* 0x000080800000791a */ /* 0x000fc80000000000 */
[----:B------:R-:W1:Y:S01]  /*141d0*/  S2R R4, SR_TID.X ;  /* 0x0000000000047919 */ /* 0x000e620000002100 */
[----:B------:R-:W-:-:S04]  /*141e0*/  UISETP.GT.AND UP0, UPT, UR5, 0x1, UPT ;  /* 0x000000010500788c */ /* 0x000fc8000bf04270 */
[----:B------:R-:W-:-:S06]  /*141f0*/  USEL UR5, UR5, URZ, !UP0 ;  /* 0x0000003f05057287 */ /* 0x000fcc000c000000 */
[----:B------:R-:W-:Y:S02]  /*14200*/  IMAD.U32 R30, RZ, RZ, UR5 ;  /* 0x00000005ff1e7e24 */ /* 0x000fe4000f8e00ff */
[----:B------:R-:W-:Y:S01]  /*14210*/  IMAD.U32 R31, RZ, RZ, UR5 ;  /* 0x00000005ff1f7e24 */ /* 0x000fe2000f8e00ff */
[C---:B-1----:R-:W-:Y:S02]  /*14220*/  LOP3.LUT R33, R4.reuse, 0x1c, RZ, 0xc0, !PT ;  /* 0x0000001c04217812 */ /* 0x042fe400078ec0ff */
[C---:B------:R-:W-:Y:S02]  /*14230*/  LOP3.LUT R32, R4.reuse, 0x3, RZ, 0xc0, !PT ;  /* 0x0000000304207812 */ /* 0x040fe400078ec0ff */
[C---:B------:R-:W-:Y:S02]  /*14240*/  LOP3.LUT R29, R4.reuse, 0x1c, RZ, 0xc0, !PT ;  /* 0x0000001c041d7812 */ /* 0x040fe400078ec0ff */
[----:B------:R-:W-:Y:S01]  /*14250*/  LOP3.LUT R28, R4, 0x3, RZ, 0xc0, !PT ;  /* 0x00000003041c7812 */ /* 0x000fe200078ec0ff */
[----:B------:R-:W-:Y:S01]  /*14260*/  IMAD R32, R32, 0x120, R33 ;  /* 0x0000012020207824 */ /* 0x000fe200078e0221 */
[----:B------:R-:W-:-:S02]  /*14270*/  LOP3.LUT R35, R4, 0x1c, RZ, 0xc0, !PT ;  /* 0x0000001c04237812 */ /* 0x000fc400078ec0ff */
[----:B------:R-:W-:Y:S01]  /*14280*/  LOP3.LUT R34, R4, 0x3, RZ, 0xc0, !PT ;  /* 0x0000000304227812 */ /* 0x000fe200078ec0ff */
[----:B------:R-:W-:Y:S01]  /*14290*/  IMAD R30, R30, 0x8000, R32 ;  /* 0x000080001e1e7824 */ /* 0x000fe200078e0220 */
[----:B------:R-:W-:Y:S01]  /*142a0*/  BAR.SYNC.DEFER_BLOCKING 0x0 ;  /* 0x0000000000007b1d */ /* 0x000fe20000010000 */
[----:B------:R-:W-:Y:S01]  /*142b0*/  IMAD R28, R28, 0x120, R29 ;  /* 0x000001201c1c7824 */ /* 0x000fe200078e021d */
[----:B------:R-:W-:Y:S01]  /*142c0*/  LOP3.LUT R32, R4, 0x3, RZ, 0xc0, !PT ;  /* 0x0000000304207812 */ /* 0x000fe200078ec0ff */
[----:B------:R-:W-:Y:S02]  /*142d0*/  IMAD R34, R34, 0x120, R35 ;  /* 0x0000012022227824 */ /* 0x000fe400078e0223 */
[----:B------:R-:W-:Y:S01]  /*142e0*/  IMAD.U32 R29, RZ, RZ, UR5 ;  /* 0x00000005ff1d7e24 */ /* 0x000fe2000f8e00ff */
[----:B------:R-:W-:Y:S01]  /*142f0*/  LOP3.LUT R28, R28, 0x20, RZ, 0x3c, !PT ;  /* 0x000000201c1c7812 */ /* 0x000fe200078e3cff */
[----:B------:R-:W-:Y:S01]  /*14300*/  IMAD R32, R32, 0x120, R33 ;  /* 0x0000012020207824 */ /* 0x000fe200078e0221 */
[----:B------:R-:W-:Y:S01]  /*14310*/  LOP3.LUT R34, R34, 0x40, RZ, 0x3c, !PT ;  /* 0x0000004022227812 */ /* 0x000fe200078e3cff */
[----:B------:R-:W-:-:S02]  /*14320*/  IMAD.U32 R4, RZ, RZ, UR5 ;  /* 0x00000005ff047e24 */ /* 0x000fc4000f8e00ff */
[----:B------:R-:W-:Y:S01]  /*14330*/  IMAD R31, R31, 0x8000, R28 ;  /* 0x000080001f1f7824 */ /* 0x000fe200078e021c */
[----:B------:R-:W-:Y:S01]  /*14340*/  LOP3.LUT R32, R32, 0x60, RZ, 0x3c, !PT ;  /* 0x0000006020207812 */ /* 0x000fe200078e3cff */
[----:B------:R-:W-:-:S04]  /*14350*/  IMAD.U32 R28, RZ, RZ, UR5 ;  /* 0x00000005ff1c7e24 */ /* 0x000fc8000f8e00ff */
[----:B------:R-:W-:Y:S02]  /*14360*/  IMAD R28, R28, 0x8000, R34 ;  /* 0x000080001c1c7824 */ /* 0x000fe400078e0222 */
[----:B------:R-:W-:-:S03]  /*14370*/  IMAD R29, R29, 0x8000, R32 ;  /* 0x000080001d1d7824 */ /* 0x000fc600078e0220 */
[----:B------:R-:W-:Y:S04]  /*14380*/  LDS R112, [R28+0x20080] ;  /* 0x020080001c707984 */ /* 0x000fe80000000800 */
        /* <DEDUP_REMOVED lines=18> */
[----:B------:R-:W-:Y:S01]  /*144b0*/  LDS R131, [R31+0x20c00] ;  /* 0x020c00001f837984 */ /* 0x000fe20000000800 */
[----:B--2---:R-:W-:-:S05]  /*144c0*/  IMAD R4, R4, 0x10000, R5 ;  /* 0x0001000004047824 */ /* 0x004fca00078e0205 */
[----:B------:R-:W1:Y:S04]  /*144d0*/  LDSM.16.M88.4 R72, [R4] ;  /* 0x000000000448783b */ /* 0x000e680000000200 */
[----:B------:R-:W2:Y:S04]  /*144e0*/  LDSM.16.M88.4 R52, [R4+0x4000] ;  /* 0x004000000434783b */ /* 0x000ea80000000200 */
[----:B------:R-:W3:Y:S01]  /*144f0*/  LDSM.16.M88.4 R92, [R4+0x8000] ;  /* 0x00800000045c783b */ /* 0x000ee20000000200 */
[C---:B-1----:R-:W-:Y:S03]  /*14500*/  HMMA.1688.F32.TF32 R88, R112.reuse, R72, R84 ;  /* 0x000000487058723c */ /* 0x042fe60000081054 */
[----:B------:R-:W1:Y:S05]  /*14510*/  LDSM.16.M88.4 R84, [R4+0xc000] ;  /* 0x00c000000454783b */ /* 0x000e6a0000000200 */
[C---:B--2---:R-:W-:Y:S08]  /*14520*/  HMMA.1688.F32.TF32 R44, R112.reuse, R52, R44 ;  /* 0x00000034702c723c */ /* 0x044ff0000008102c */
[----:B---3--:R-:W-:Y:S08]  /*14530*/  HMMA.1688.F32.TF32 R40, R112, R92, R40 ;  /* 0x0000005c7028723c */ /* 0x008ff00000081028 */
[-C--:B------:R-:W-:Y:S08]  /*14540*/  HMMA.1688.F32.TF32 R76, R124, R72.reuse, R76 ;  /* 0x000000487c4c723c */ /* 0x080ff0000008104c */
[----:B------:R-:W-:Y:S08]  /*14550*/  HMMA.1688.F32.TF32 R64, R100, R72, R64 ;  /* 0x000000486440723c */ /* 0x000ff00000081040 */
[----:B------:R-:W-:Y:S08]  /*14560*/  HMMA.1688.F32.TF32 R60, R124, R52, R60 ;  /* 0x000000347c3c723c */ /* 0x000ff0000008103c */
[----:B-1----:R-:W-:Y:S01]  /*14570*/  HMMA.1688.F32.TF32 R36, R112, R84, R36 ;  /* 0x000000547024723c */ /* 0x002fe20000081024 */
[----:B------:R-:W2:Y:S01]  /*14580*/  LDL R115, [R1+0x3d8] ;  /* 0x0003d80001737983 */ /* 0x000ea20000100800 */
[----:B------:R-:W-:-:S03]  /*14590*/  IMAD.U32 R5, RZ, RZ, UR5 ;  /* 0x00000005ff057e24 */ /* 0x000fc6000f8e00ff */
[----:B------:R-:W-:Y:S03]  /*145a0*/  LDS R112, [R28+0x21000] ;  /* 0x021000001c707984 */ /* 0x000fe60000000800 */
[C---:B------:R-:W-:Y:S01]  /*145b0*/  HMMA.1688.F32.TF32 R80, R124.reuse, R92, R80 ;  /* 0x0000005c7c50723c */ /* 0x040fe20000081050 */
[----:B------:R-:W-:Y:S04]  /*145c0*/  LDS R114, [R28+0x21400] ;  /* 0x021400001c727984 */ /* 0x000fe80000000800 */
[----:B------:R-:W-:Y:S03]  /*145d0*/  LDS R113, [R29+0x21000] ;  /* 0x021000001d717984 */ /* 0x000fe60000000800 */
[----:B------:R-:W-:Y:S01]  /*145e0*/  HMMA.1688.F32.TF32 R120, R124, R84, R120 ;  /* 0x000000547c78723c */ /* 0x000fe20000081078 */
[----:B------:R-:W-:Y:S04]  /*145f0*/  LDS R124, [R28+0x20800] ;  /* 0x020800001c7c7984 */ /* 0x000fe80000000800 */
[----:B------:R-:W-:Y:S03]  /*14600*/  LDS R126, [R28+0x20c00] ;  /* 0x020c00001c7e7984 */ /* 0x000fe60000000800 */
[C---:B------:R-:W-:Y:S01]  /*14610*/  HMMA.1688.F32.TF32 R48, R100.reuse, R52, R48 ;  /* 0x000000346430723c */ /* 0x040fe20000081030 */
[----:B------:R-:W-:Y:S04]  /*14620*/  LDS R125, [R29+0x20800] ;  /* 0x020800001d7d7984 */ /* 0x000fe80000000800 */
[----:B------:R-:W1:Y:S03]  /*14630*/  LDS R127, [R29+0x20c00] ;  /* 0x020c00001d7f7984 */ /* 0x000e660000000800 */
[C---:B------:R-:W-:Y:S08]  /*14640*/  HMMA.1688.F32.TF32 R116, R100.reuse, R92, R116 ;  /* 0x0000005c6474723c */ /* 0x040ff00000081074 */
[----:B------:R-:W-:Y:S01]  /*14650*/  HMMA.1688.F32.TF32 R108, R100, R84, R108 ;  /* 0x00000054646c723c */ /* 0x000fe2000008106c */
[----:B------:R-:W-:Y:S04]  /*14660*/  LDS R100, [R30+0x20880] ;  /* 0x020880001e647984 */ /* 0x000fe80000000800 */
[----:B------:R-:W-:Y:S03]  /*14670*/  LDS R102, [R30+0x20c80] ;  /* 0x020c80001e667984 */ /* 0x000fe60000000800 */
[C---:B------:R-:W-:Y:S01]  /*14680*/  HMMA.1688.F32.TF32 R68, R32.reuse, R72, R68 ;  /* 0x000000482044723c */ /* 0x040fe20000081044 */
[----:B------:R-:W-:Y:S04]  /*14690*/  LDS R101, [R31+0x20880] ;  /* 0x020880001f657984 */ /* 0x000fe80000000800 */
[----:B------:R-:W3:Y:S03]  /*146a0*/  LDS R103, [R31+0x20c80] ;  /* 0x020c80001f677984 */ /* 0x000ee60000000800 */
[C---:B------:R-:W-:Y:S08]  /*146b0*/  HMMA.1688.F32.TF32 R56, R32.reuse, R52, R56 ;  /* 0x000000342038723c */ /* 0x040ff00000081038 */
[C---:B------:R-:W-:Y:S08]  /*146c0*/  HMMA.1688.F32.TF32 R104, R32.reuse, R92, R104 ;  /* 0x0000005c2068723c */ /* 0x040ff00000081068 */
[----:B------:R-:W-:Y:S01]  /*146d0*/  HMMA.1688.F32.TF32 R96, R32, R84, R96 ;  /* 0x000000542060723c */ /* 0x000fe20000081060 */
[----:B------:R-:W-:Y:S04]  /*146e0*/  LDS R32, [R28+0x20880] ;  /* 0x020880001c207984 */ /* 0x000fe80000000800 */
[----:B------:R-:W-:Y:S04]  /*146f0*/  LDS R34, [R28+0x20c80] ;  /* 0x020c80001c227984 */ /* 0x000fe80000000800 */
[----:B------:R-:W-:Y:S04]  /*14700*/  LDS R33, [R29+0x20880] ;  /* 0x020880001d217984 */ /* 0x000fe80000000800 */
[----:B------:R-:W4:Y:S01]  /*14710*/  LDS R35, [R29+0x20c80] ;  /* 0x020c80001d237984 */ /* 0x000f220000000800 */
[C---:B------:R-:W-:Y:S08]  /*14720*/  HMMA.1688.F32.TF32 R76, R128.reuse, R74, R76 ;  /* 0x0000004a804c723c */ /* 0x040ff0000008104c */
[C---:B------:R-:W-:Y:S08]  /*14730*/  HMMA.1688.F32.TF32 R60, R128.reuse, R54, R60 ;  /* 0x00000036803c723c */ /* 0x040ff0000008103c */
[C---:B------:R-:W-:Y:S08]  /*14740*/  HMMA.1688.F32.TF32 R80, R128.reuse, R94, R80 ;  /* 0x0000005e8050723c */ /* 0x040ff00000081050 */
[----:B------:R-:W-:Y:S01]  /*14750*/  HMMA.1688.F32.TF32 R120, R128, R86, R120 ;  /* 0x000000568078723c */ /* 0x000fe20000081078 */
[----:B------:R-:W-:Y:S04]  /*14760*/  LDS R128, [R30+0x26000] ;  /* 0x026000001e807984 */ /* 0x000fe80000000800 */
[----:B------:R-:W-:Y:S03]  /*14770*/  LDS R130, [R30+0x26400] ;  /* 0x026400001e827984 */ /* 0x000fe60000000800 */
[C---:B-1----:R-:W-:Y:S01]  /*14780*/  HMMA.1688.F32.TF32 R64, R124.reuse, R74, R64 ;  /* 0x0000004a7c40723c */ /* 0x042fe20000081040 */
[----:B------:R-:W-:Y:S04]  /*14790*/  LDS R129, [R31+0x26000] ;  /* 0x026000001f817984 */ /* 0x000fe80000000800 */
[----:B------:R-:W-:Y:S03]  /*147a0*/  LDS R131, [R31+0x26400] ;  /* 0x026400001f837984 */ /* 0x000fe60000000800 */
[C---:B------:R-:W-:Y:S08]  /*147b0*/  HMMA.1688.F32.TF32 R48, R124.reuse, R54, R48 ;  /* 0x000000367c30723c */ /* 0x040ff00000081030 */
[C---:B------:R-:W-:Y:S08]  /*147c0*/  HMMA.1688.F32.TF32 R116, R124.reuse, R94, R116 ;  /* 0x0000005e7c74723c */ /* 0x040ff00000081074 */
[----:B------:R-:W-:Y:S01]  /*147d0*/  HMMA.1688.F32.TF32 R108, R124, R86, R108 ;  /* 0x000000567c6c723c */ /* 0x000fe2000008106c */
[----:B------:R-:W-:Y:S04]  /*147e0*/  LDS R124, [R30+0x21000] ;  /* 0x021000001e7c7984 */ /* 0x000fe80000000800 */
[----:B------:R-:W-:Y:S03]  /*147f0*/  LDS R126, [R30+0x21400] ;  /* 0x021400001e7e7984 */ /* 0x000fe60000000800 */
[C---:B---3--:R-:W-:Y:S01]  /*14800*/  HMMA.1688.F32.TF32 R68, R100.reuse, R74, R68 ;  /* 0x0000004a6444723c */ /* 0x048fe20000081044 */
[----:B------:R-:W-:Y:S04]  /*14810*/  LDS R125, [R31+0x21000] ;  /* 0x021000001f7d7984 */ /* 0x000fe80000000800 */
[----:B------:R-:W-:Y:S03]  /*14820*/  LDS R127, [R31+0x21400] ;  /* 0x021400001f7f7984 */ /* 0x000fe60000000800 */
[C---:B------:R-:W-:Y:S08]  /*14830*/  HMMA.1688.F32.TF32 R56, R100.reuse, R54, R56 ;  /* 0x000000366438723c */ /* 0x040ff00000081038 */
[C---:B------:R-:W-:Y:S08]  /*14840*/  HMMA.1688.F32.TF32 R104, R100.reuse, R94, R104 ;  /* 0x0000005e6468723c */ /* 0x040ff00000081068 */
[----:B------:R-:W-:Y:S01]  /*14850*/  HMMA.1688.F32.TF32 R96, R100, R86, R96 ;  /* 0x000000566460723c */ /* 0x000fe20000081060 */
[----:B------:R-:W-:Y:S04]  /*14860*/  LDS R100, [R30+0x21080] ;  /* 0x021080001e647984 */ /* 0x000fe80000000800 */
[----:B------:R-:W-:Y:S03]  /*14870*/  LDS R102, [R30+0x21480] ;  /* 0x021480001e667984 */ /* 0x000fe60000000800 */
[C---:B----4-:R-:W-:Y:S01]  /*14880*/  HMMA.1688.F32.TF32 R72, R32.reuse, R74, R88 ;  /* 0x0000004a2048723c */ /* 0x050fe20000081058 */
[----:B------:R-:W-:Y:S04]  /*14890*/  LDS R88, [R28+0x21080] ;  /* 0x021080001c587984 */ /* 0x000fe80000000800 */
[----:B------:R-:W-:Y:S03]  /*148a0*/  LDS R90, [R28+0x21480] ;  /* 0x021480001c5a7984 */ /* 0x000fe60000000800 */
[C---:B------:R-:W-:Y:S01]  /*148b0*/  HMMA.1688.F32.TF32 R52, R32.reuse, R54, R44 ;  /* 0x000000362034723c */ /* 0x040fe2000008102c */
[----:B------:R-:W-:Y:S04]  /*148c0*/  LDS R89, [R29+0x21080] ;  /* 0x021080001d597984 */ /* 0x000fe80000000800 */
[----:B------:R-:W-:Y:S03]  /*148d0*/  LDS R91, [R29+0x21480] ;  /* 0x021480001d5b7984 */ /* 0x000fe60000000800 */
[C---:B------:R-:W-:Y:S01]  /*148e0*/  HMMA.1688.F32.TF32 R92, R32.reuse, R94, R40 ;  /* 0x0000005e205c723c */ /* 0x040fe20000081028 */
[----:B------:R-:W-:Y:S04]  /*148f0*/  LDS R101, [R31+0x21080] ;  /* 0x021080001f657984 */ /* 0x000fe80000000800 */
[----:B------:R-:W-:Y:S03]  /*14900*/  LDS R103, [R31+0x21480] ;  /* 0x021480001f677984 */ /* 0x000fe60000000800 */
[----:B------:R-:W-:Y:S01]  /*14910*/  HMMA.1688.F32.TF32 R84, R32, R86, R36 ;  /* 0x000000562054723c */ /* 0x000fe20000081024 */
[----:B--2---:R-:W-:-:S02]  /*14920*/  IMAD R5, R5, 0x10000, R115 ;  /* 0x0001000005057824 */ /* 0x004fc400078e0273 */
[----:B------:R-:W-:Y:S04]  /*14930*/  LDS R115, [R29+0x21400] ;  /* 0x021400001d737984 */ /* 0x000fe80000000800 */
[----:B------:R-:W1:Y:S04]  /*14940*/  LDSM.16.M88.4 R44, [R5] ;  /* 0x00000000052c783b */ /* 0x000e680000000200 */
[----:B------:R-:W2:Y:S04]  /*14950*/  LDSM.16.M88.4 R40, [R5+0x4000] ;  /* 0x004000000528783b */ /* 0x000ea80000000200 */
[----:B------:R-:W3:Y:S04]  /*14960*/  LDSM.16.M88.4 R36, [R5+0x8000] ;  /* 0x008000000524783b */ /* 0x000ee80000000200 */
[----:B------:R-:W4:Y:S01]  /*14970*/  LDSM.16.M88.4 R32, [R5+0xc000] ;  /* 0x00c000000520783b */ /* 0x000f220000000200 */
[C---:B-1----:R-:W-:Y:S08]  /*14980*/  HMMA.1688.F32.TF32 R72, R88.reuse, R44, R72 ;  /* 0x0000002c5848723c */ /* 0x042ff00000081048 */
[C---:B--2---:R-:W-:Y:S08]  /*14990*/  HMMA.1688.F32.TF32 R52, R88.reuse, R40, R52 ;  /* 0x000000285834723c */ /* 0x044ff00000081034 */
[----:B---3--:R-:W-:Y:S08]  /*149a0*/  HMMA.1688.F32.TF32 R92, R88, R36, R92 ;  /* 0x00000024585c723c */ /* 0x008ff0000008105c */
[-C--:B------:R-:W-:Y:S08]  /*149b0*/  HMMA.1688.F32.TF32 R76, R124, R44.reuse, R76 ;  /* 0x0000002c7c4c723c */ /* 0x080ff0000008104c */
[-C--:B------:R-:W-:Y:S08]  /*149c0*/  HMMA.1688.F32.TF32 R64, R112, R44.reuse, R64 ;  /* 0x0000002c7040723c */ /* 0x080ff00000081040 */
[----:B------:R-:W-:Y:S08]  /*149d0*/  HMMA.1688.F32.TF32 R68, R100, R44, R68 ;  /* 0x0000002c6444723c */ /* 0x000ff00000081044 */
[-C--:B------:R-:W-:Y:S08]  /*149e0*/  HMMA.1688.F32.TF32 R60, R124, R40.reuse, R60 ;  /* 0x000000287c3c723c */ /* 0x080ff0000008103c */
[-C--:B------:R-:W-:Y:S08]  /*149f0*/  HMMA.1688.F32.TF32 R48, R112, R40.reuse, R48 ;  /* 0x000000287030723c */ /* 0x080ff00000081030 */
[----:B------:R-:W-:Y:S08]  /*14a00*/  HMMA.1688.F32.TF32 R56, R100, R40, R56 ;  /* 0x000000286438723c */ /* 0x000ff00000081038 */
[C---:B------:R-:W-:Y:S08]  /*14a10*/  HMMA.1688.F32.TF32 R80, R124.reuse, R36, R80 ;  /* 0x000000247c50723c */ /* 0x040ff00000081050 */
[----:B----4-:R-:W-:Y:S01]  /*14a20*/  HMMA.1688.F32.TF32 R120, R124, R32, R120 ;  /* 0x000000207c78723c */ /* 0x010fe20000081078 */
[----:B------:R-:W-:Y:S04]  /*14a30*/  LDS R124, [R30+0x21800] ;  /* 0x021800001e7c7984 */ /* 0x000fe80000000800 */
[----:B------:R-:W-:Y:S03]  /*14a40*/  LDS R126, [R30+0x21c00] ;  /* 0x021c00001e7e7984 */ /* 0x000fe60000000800 */
[C---:B------:R-:W-:Y:S01]  /*14a50*/  HMMA.1688.F32.TF32 R116, R112.reuse, R36, R116 ;  /* 0x000000247074723c */ /* 0x040fe20000081074 */
[----:B------:R-:W-:Y:S04]  /*14a60*/  LDS R125, [R31+0x21800] ;  /* 0x021800001f7d7984 */ /* 0x000fe80000000800 */
[----:B------:R-:W1:Y:S03]  /*14a70*/  LDS R127, [R31+0x21c00] ;  /* 0x021c00001f7f7984 */ /* 0x000e660000000800 */
[----:B------:R-:W-:Y:S01]  /*14a80*/  HMMA.1688.F32.TF32 R108, R112, R32, R108 ;  /* 0x00000020706c723c */ /* 0x000fe2000008106c */
[----:B------:R-:W-:Y:S04]  /*14a90*/  LDS R112, [R28+0x21800] ;  /* 0x021800001c707984 */ /* 0x000fe80000000800 */
[----:B------:R-:W-:Y:S03]  /*14aa0*/  LDS R114, [R28+0x21c00] ;  /* 0x021c00001c727984 */ /* 0x000fe60000000800 */
[C---:B------:R-:W-:Y:S01]  /*14ab0*/  HMMA.1688.F32.TF32 R104, R100.reuse, R36, R104 ;  /* 0x000000246468723c */ /* 0x040fe20000081068 */
[----:B------:R-:W-:Y:S04]  /*14ac0*/  LDS R113, [R29+0x21800] ;  /* 0x021800001d717984 */ /* 0x000fe80000000800 */
[----:B------:R-:W2:Y:S03]  /*14ad0*/  LDS R115, [R29+0x21c00] ;  /* 0x021c00001d737984 */ /* 0x000ea60000000800 */
[-C--:B------:R-:W-:Y:S01]  /*14ae0*/  HMMA.1688.F32.TF32 R96, R100, R32.reuse, R96 ;  /* 0x000000206460723c */ /* 0x080fe20000081060 */
[----:B------:R-:W-:Y:S04]  /*14af0*/  LDS R100, [R30+0x21880] ;  /* 0x021880001e647984 */ /* 0x000fe80000000800 */
[----:B------:R-:W-:Y:S03]  /*14b00*/  LDS R102, [R30+0x21c80] ;  /* 0x021c80001e667984 */ /* 0x000fe60000000800 */
[----:B------:R-:W-:Y:S01]  /*14b10*/  HMMA.1688.F32.TF32 R88, R88, R32, R84 ;  /* 0x000000205858723c */ /* 0x000fe20000081054 */
[----:B------:R-:W-:Y:S04]  /*14b20*/  LDS R101, [R31+0x21880] ;  /* 0x021880001f657984 */ /* 0x000fe80000000800 */
[----:B------:R-:W3:Y:S04]  /*14b30*/  LDS R103, [R31+0x21c80] ;  /* 0x021c80001f677984 */ /* 0x000ee80000000800 */
[----:B------:R-:W-:Y:S04]  /*14b40*/  LDS R84, [R28+0x21880] ;  /* 0x021880001c547984 */ /* 0x000fe80000000800 */
[----:B------:R-:W-:Y:S04]  /*14b50*/  LDS R86, [R28+0x21c80] ;  /* 0x021c80001c567984 */ /* 0x000fe80000000800 */
[----:B------:R-:W-:Y:S04]  /*14b60*/  LDS R85, [R29+0x21880] ;  /* 0x021880001d557984 */ /* 0x000fe80000000800 */
[----:B------:R-:W4:Y:S01]  /*14b70*/  LDS R87, [R29+0x21c80] ;  /* 0x021c80001d577984 */ /* 0x000f220000000800 */
[C---:B-1----:R-:W-:Y:S03]  /*14b80*/  HMMA.1688.F32.TF32 R76, R124.reuse, R46, R76 ;  /* 0x0000002e7c4c723c */ /* 0x042fe6000008104c */
[----:B------:R-:W-:Y:S04]  /*14b90*/  LDS R36, [R30+0x22080] ;  /* 0x022080001e247984 */ /* 0x000fe80000000800 */
[----:B------:R-:W-:Y:S01]  /*14ba0*/  LDS R37, [R31+0x22080] ;  /* 0x022080001f257984 */ /* 0x000fe20000000800 */
[C---:B------:R-:W-:Y:S03]  /*14bb0*/  HMMA.1688.F32.TF32 R60, R124.reuse, R42, R60 ;  /* 0x0000002a7c3c723c */ /* 0x040fe6000008103c */
[----:B------:R-:W-:Y:S04]  /*14bc0*/  LDS R32, [R28+0x22080] ;  /* 0x022080001c207984 */ /* 0x000fe80000000800 */
[----:B------:R-:W-:Y:S01]  /*14bd0*/  LDS R33, [R29+0x22080] ;  /* 0x022080001d217984 */ /* 0x000fe20000000800 */
[C---:B------:R-:W-:Y:S08]  /*14be0*/  HMMA.1688.F32.TF32 R80, R124.reuse, R38, R80 ;  /* 0x000000267c50723c */ /* 0x040ff00000081050 */
[----:B------:R-:W-:Y:S01]  /*14bf0*/  HMMA.1688.F32.TF32 R120, R124, R34, R120 ;  /* 0x000000227c78723c */ /* 0x000fe20000081078 */
[----:B------:R-:W-:Y:S04]  /*14c00*/  LDS R124, [R30+0x22000] ;  /* 0x022000001e7c7984 */ /* 0x000fe80000000800 */
[----:B------:R-:W-:Y:S03]  /*14c10*/  LDS R126, [R30+0x22400] ;  /* 0x022400001e7e7984 */ /* 0x000fe60000000800 */
[C---:B--2---:R-:W-:Y:S01]  /*14c20*/  HMMA.1688.F32.TF32 R64, R112.reuse, R46, R64 ;  /* 0x0000002e7040723c */ /* 0x044fe20000081040 */
[----:B------:R-:W-:Y:S04]  /*14c30*/  LDS R125, [R31+0x22000] ;  /* 0x022000001f7d7984 */ /* 0x000fe80000000800 */
[----:B------:R-:W-:Y:S03]  /*14c40*/  LDS R127, [R31+0x22400] ;  /* 0x022400001f7f7984 */ /* 0x000fe60000000800 */
[C---:B------:R-:W-:Y:S08]  /*14c50*/  HMMA.1688.F32.TF32 R48, R112.reuse, R42, R48 ;  /* 0x0000002a7030723c */ /* 0x040ff00000081030 */
[C---:B------:R-:W-:Y:S08]  /*14c60*/  HMMA.1688.F32.TF32 R116, R112.reuse, R38, R116 ;  /* 0x000000267074723c */ /* 0x040ff00000081074 */
[----:B------:R-:W-:Y:S01]  /*14c70*/  HMMA.1688.F32.TF32 R108, R112, R34, R108 ;  /* 0x00000022706c723c */ /* 0x000fe2000008106c */
[----:B------:R-:W1:Y:S07]  /*14c80*/  LDSM.16.M88.4 R112, [R4+0x80] ;  /* 0x000080000470783b */ /* 0x000e6e0000000200 */
[C---:B---3--:R-:W-:Y:S08]  /*14c90*/  HMMA.1688.F32.TF32 R68, R100.reuse, R46, R68 ;  /* 0x0000002e6444723c */ /* 0x048ff00000081044 */
[C---:B------:R-:W-:Y:S08]  /*14ca0*/  HMMA.1688.F32.TF32 R56, R100.reuse, R42, R56 ;  /* 0x0000002a6438723c */ /* 0x040ff00000081038 */
[C---:B------:R-:W-:Y:S08]  /*14cb0*/  HMMA.1688.F32.TF32 R104, R100.reuse, R38, R104 ;  /* 0x000000266468723c */ /* 0x040ff00000081068 */
[----:B------:R-:W-:Y:S01]  /*14cc0*/  HMMA.1688.F32.TF32 R96, R100, R34, R96 ;  /* 0x000000226460723c */ /* 0x000fe20000081060 */
[----:B------:R-:W2:Y:S07]  /*14cd0*/  LDSM.16.M88.4 R100, [R4+0x4080] ;  /* 0x004080000464783b */ /* 0x000eae0000000200 */
[C---:B----4-:R-:W-:Y:S01]  /*14ce0*/  HMMA.1688.F32.TF32 R72, R84.reuse, R46, R72 ;  /* 0x0000002e5448723c */ /* 0x050fe20000081048 */
[----:B------:R-:W3:Y:S07]  /*14cf0*/  LDSM.16.M88.4 R44, [R4+0x8080] ;  /* 0x00808000042c783b */ /* 0x000eee0000000200 */
[C---:B------:R-:W-:Y:S01]  /*14d00*/  HMMA.1688.F32.TF32 R52, R84.reuse, R42, R52 ;  /* 0x0000002a5434723c */ /* 0x040fe20000081034 */
[----:B------:R-:W4:Y:S07]  /*14d10*/  LDSM.16.M88.4 R40, [R4+0xc080] ;  /* 0x00c080000428783b */ /* 0x000f2e0000000200 */
[C---:B------:R-:W-:Y:S01]  /*14d20*/  HMMA.1688.F32.TF32 R92, R84.reuse, R38, R92 ;  /* 0x00000026545c723c */ /* 0x040fe2000008105c */
[----:B------:R-:W-:Y:S04]  /*14d30*/  LDS R38, [R30+0x22480] ;  /* 0x022480001e267984 */ /* 0x000fe80000000800 */
[----:B------:R-:W-:Y:S03]  /*14d40*/  LDS R39, [R31+0x22480] ;  /* 0x022480001f277984 */ /* 0x000fe60000000800 */
[----:B------:R-:W-:Y:S01]  /*14d50*/  HMMA.1688.F32.TF32 R88, R84, R34, R88 ;  /* 0x000000225458723c */ /* 0x000fe20000081058 */
[----:B------:R-:W-:Y:S04]  /*14d60*/  LDS R84, [R28+0x22000] ;  /* 0x022000001c547984 */ /* 0x000fe80000000800 */
[----:B------:R-:W-:Y:S04]  /*14d70*/  LDS R86, [R28+0x22400] ;  /* 0x022400001c567984 */ /* 0x000fe80000000800 */
[----:B------:R-:W-:Y:S04]  /*14d80*/  LDS R85, [R29+0x22000] ;  /* 0x022000001d557984 */ /* 0x000fe80000000800 */
[----:B------:R-:W5:Y:S04]  /*14d90*/  LDS R87, [R29+0x22400] ;  /* 0x022400001d577984 */ /* 0x000f680000000800 */
[----:B------:R-:W-:Y:S04]  /*14da0*/  LDS R34, [R28+0x22480] ;  /* 0x022480001c227984 */ /* 0x000fe80000000800 */
[----:B------:R-:W5:Y:S01]  /*14db0*/  LDS R35, [R29+0x22480] ;  /* 0x022480001d237984 */ /* 0x000f620000000800 */
[C---:B-1----:R-:W-:Y:S08]  /*14dc0*/  HMMA.1688.F32.TF32 R76, R124.reuse, R112, R76 ;  /* 0x000000707c4c723c */ /* 0x042ff0000008104c */
[C---:B--2---:R-:W-:Y:S08]  /*14dd0*/  HMMA.1688.F32.TF32 R60, R124.reuse, R100, R60 ;  /* 0x000000647c3c723c */ /* 0x044ff0000008103c */
[C---:B---3--:R-:W-:Y:S08]  /*14de0*/  HMMA.1688.F32.TF32 R80, R124.reuse, R44, R80 ;  /* 0x0000002c7c50723c */ /* 0x048ff00000081050 */
[----:B----4-:R-:W-:Y:S01]  /*14df0*/  HMMA.1688.F32.TF32 R120, R124, R40, R120 ;  /* 0x000000287c78723c */ /* 0x010fe20000081078 */
[----:B------:R-:W-:Y:S04]  /*14e00*/  LDS R124, [R30+0x22800] ;  /* 0x022800001e7c7984 */ /* 0x000fe80000000800 */
[----:B------:R-:W-:Y:S03]  /*14e10*/  LDS R126, [R30+0x22c00] ;  /* 0x022c00001e7e7984 */ /* 0x000fe60000000800 */
[C---:B-----5:R-:W-:Y:S01]  /*14e20*/  HMMA.1688.F32.TF32 R64, R84.reuse, R112, R64 ;  /* 0x000000705440723c */ /* 0x060fe20000081040 */
[----:B------:R-:W-:Y:S04]  /*14e30*/  LDS R125, [R31+0x22800] ;  /* 0x022800001f7d7984 */ /* 0x000fe80000000800 */
[----:B------:R-:W1:Y:S03]  /*14e40*/  LDS R127, [R31+0x22c00] ;  /* 0x022c00001f7f7984 */ /* 0x000e660000000800 */
[C---:B------:R-:W-:Y:S08]  /*14e50*/  HMMA.1688.F32.TF32 R48, R84.reuse, R100, R48 ;  /* 0x000000645430723c */ /* 0x040ff00000081030 */
[C---:B------:R-:W-:Y:S08]  /*14e60*/  HMMA.1688.F32.TF32 R116, R84.reuse, R44, R116 ;  /* 0x0000002c5474723c */ /* 0x040ff00000081074 */
[----:B------:R-:W-:Y:S01]  /*14e70*/  HMMA.1688.F32.TF32 R108, R84, R40, R108 ;  /* 0x00000028546c723c */ /* 0x000fe2000008106c */
[----:B------:R-:W-:Y:S04]  /*14e80*/  LDS R84, [R28+0x22800] ;  /* 0x022800001c547984 */ /* 0x000fe80000000800 */
[----:B------:R-:W-:Y:S03]  /*14e90*/  LDS R86, [R28+0x22c00] ;  /* 0x022c00001c567984 */ /* 0x000fe60000000800 */
[C---:B------:R-:W-:Y:S01]  /*14ea0*/  HMMA.1688.F32.TF32 R68, R36.reuse, R112, R68 ;  /* 0x000000702444723c */ /* 0x040fe20000081044 */
[----:B------:R-:W-:Y:S04]  /*14eb0*/  LDS R85, [R29+0x22800] ;  /* 0x022800001d557984 */ /* 0x000fe80000000800 */
[----:B------:R-:W2:Y:S03]  /*14ec0*/  LDS R87, [R29+0x22c00] ;  /* 0x022c00001d577984 */ /* 0x000ea60000000800 */
[C---:B------:R-:W-:Y:S08]  /*14ed0*/  HMMA.1688.F32.TF32 R56, R36.reuse, R100, R56 ;  /* 0x000000642438723c */ /* 0x040ff00000081038 */
        /* <DEDUP_REMOVED lines=8> */
[C---:B------:R-:W-:Y:S01]  /*14f60*/  HMMA.1688.F32.TF32 R92, R32.reuse, R44, R92 ;  /* 0x0000002c205c723c */ /* 0x040fe2000008105c */
[----:B------:R-:W-:Y:S04]  /*14f70*/  LDS R44, [R28+0x23000] ;  /* 0x023000001c2c7984 */ /* 0x000fe80000000800 */
[----:B------:R-:W-:Y:S03]  /*14f80*/  LDS R45, [R29+0x23000] ;  /* 0x023000001d2d7984 */ /* 0x000fe60000000800 */
[----:B------:R-:W-:Y:S01]  /*14f90*/  HMMA.1688.F32.TF32 R88, R32, R40, R88 ;  /* 0x000000282058723c */ /* 0x000fe20000081058 */
[----:B------:R-:W-:Y:S04]  /*14fa0*/  LDS R32, [R28+0x22880] ;  /* 0x022880001c207984 */ /* 0x000fe80000000800 */
[----:B------:R-:W-:Y:S04]  /*14fb0*/  LDS R34, [R28+0x22c80] ;  /* 0x022c80001c227984 */ /* 0x000fe80000000800 */
[----:B------:R-:W-:Y:S04]  /*14fc0*/  LDS R33, [R29+0x22880] ;  /* 0x022880001d217984 */ /* 0x000fe80000000800 */
[----:B------:R-:W4:Y:S01]  /*14fd0*/  LDS R35, [R29+0x22c80] ;  /* 0x022c80001d237984 */ /* 0x000f220000000800 */
[C---:B-1----:R-:W-:Y:S03]  /*14fe0*/  HMMA.1688.F32.TF32 R76, R124.reuse, R114, R76 ;  /* 0x000000727c4c723c */ /* 0x042fe6000008104c */
[----:B------:R-:W-:Y:S04]  /*14ff0*/  LDS R40, [R30+0x23080] ;  /* 0x023080001e287984 */ /* 0x000fe80000000800 */
[----:B------:R-:W-:Y:S01]  /*15000*/  LDS R41, [R31+0x23080] ;  /* 0x023080001f297984 */ /* 0x000fe20000000800 */
[C---:B------:R-:W-:Y:S08]  /*15010*/  HMMA.1688.F32.TF32 R60, R124.reuse, R102, R60 ;  /* 0x000000667c3c723c */ /* 0x040ff0000008103c */
        /* <DEDUP_REMOVED lines=10> */
[----:B------:R-:W-:Y:S07]  /*150c0*/  LDSM.16.M88.4 R84, [R5+0x8080] ;  /* 0x008080000554783b */ /* 0x000fee0000000200 */
[C---:B---3--:R-:W-:Y:S08]  /*150d0*/  HMMA.1688.F32.TF32 R68, R36.reuse, R114, R68 ;  /* 0x000000722444723c */ /* 0x048ff00000081044 */
[C---:B------:R-:W-:Y:S08]  /*150e0*/  HMMA.1688.F32.TF32 R56, R36.reuse, R102, R56 ;  /* 0x000000662438723c */ /* 0x040ff00000081038 */
[C---:B------:R-:W-:Y:S08]  /*150f0*/  HMMA.1688.F32.TF32 R104, R36.reuse, R46, R104 ;  /* 0x0000002e2468723c */ /* 0x040ff00000081068 */
[----:B------:R-:W-:Y:S01]  /*15100*/  HMMA.1688.F32.TF32 R96, R36, R42, R96 ;  /* 0x0000002a2460723c */ /* 0x000fe20000081060 */
[----:B------:R-:W-:Y:S07]  /*15110*/  LDSM.16.M88.4 R36, [R5+0xc080] ;  /* 0x00c080000524783b */ /* 0x000fee0000000200 */
[C---:B----4-:R-:W-:Y:S01]  /*15120*/  HMMA.1688.F32.TF32 R72, R32.reuse, R114, R72 ;  /* 0x000000722048723c */ /* 0x050fe20000081048 */
[----:B------:R-:W1:Y:S07]  /*15130*/  LDSM.16.M88.4 R112, [R5+0x80] ;  /* 0x000080000570783b */ /* 0x000e6e0000000200 */
[C---:B------:R-:W-:Y:S01]  /*15140*/  HMMA.1688.F32.TF32 R52, R32.reuse, R102, R52 ;  /* 0x000000662034723c */ /* 0x040fe20000081034 */
[----:B------:R-:W2:Y:S07]  /*15150*/  LDSM.16.M88.4 R100, [R5+0x4080] ;  /* 0x004080000564783b */ /* 0x000eae0000000200 */
[C---:B------:R-:W-:Y:S01]  /*15160*/  HMMA.1688.F32.TF32 R92, R32.reuse, R46, R92 ;  /* 0x0000002e205c723c */ /* 0x040fe2000008105c */
[----:B------:R-:W-:Y:S04]  /*15170*/  LDS R46, [R28+0x23400] ;  /* 0x023400001c2e7984 */ /* 0x000fe80000000800 */
[----:B------:R-:W3:Y:S03]  /*15180*/  LDS R47, [R29+0x23400] ;  /* 0x023400001d2f7984 */ /* 0x000ee60000000800 */
[----:B------:R-:W-:Y:S01]  /*15190*/  HMMA.1688.F32.TF32 R88, R32, R42, R88 ;  /* 0x0000002a2058723c */ /* 0x000fe20000081058 */
[----:B------:R-:W-:Y:S04]  /*151a0*/  LDS R42, [R30+0x23480] ;  /* 0x023480001e2a7984 */ /* 0x000fe80000000800 */
[----:B------:R-:W4:Y:S04]  /*151b0*/  LDS R43, [R31+0x23480] ;  /* 0x023480001f2b7984 */ /* 0x000f280000000800 */
[----:B------:R-:W-:Y:S04]  /*151c0*/  LDS R32, [R28+0x23080] ;  /* 0x023080001c207984 */ /* 0x000fe80000000800 */
[----:B------:R-:W-:Y:S04]  /*151d0*/  LDS R34, [R28+0x23480] ;  /* 0x023480001c227984 */ /* 0x000fe80000000800 */
[----:B------:R-:W-:Y:S04]  /*151e0*/  LDS R33, [R29+0x23080] ;  /* 0x023080001d217984 */ /* 0x000fe80000000800 */
[----:B------:R-:W5:Y:S01]  /*151f0*/  LDS R35, [R29+0x23480] ;  /* 0x023480001d237984 */ /* 0x000f620000000800 */
[C---:B-1----:R-:W-:Y:S08]  /*15200*/  HMMA.1688.F32.TF32 R76, R124.reuse, R112, R76 ;  /* 0x000000707c4c723c */ /* 0x042ff0000008104c */
[C---:B--2---:R-:W-:Y:S08]  /*15210*/  HMMA.1688.F32.TF32 R60, R124.reuse, R100, R60 ;  /* 0x000000647c3c723c */ /* 0x044ff0000008103c */
[C---:B------:R-:W-:Y:S08]  /*15220*/  HMMA.1688.F32.TF32 R80, R124.reuse, R84, R80 ;  /* 0x000000547c50723c */ /* 0x040ff00000081050 */
[----:B------:R-:W-:Y:S01]  /*15230*/  HMMA.1688.F32.TF32 R120, R124, R36, R120 ;  /* 0x000000247c78723c */ /* 0x000fe20000081078 */
[----:B------:R-:W-:Y:S04]  /*15240*/  LDS R124, [R30+0x23800] ;  /* 0x023800001e7c7984 */ /* 0x000fe80000000800 */
[----:B------:R-:W-:Y:S03]  /*15250*/  LDS R126, [R30+0x23c00] ;  /* 0x023c00001e7e7984 */ /* 0x000fe60000000800 */
[C---:B---3--:R-:W-:Y:S01]  /*15260*/  HMMA.1688.F32.TF32 R64, R44.reuse, R112, R64 ;  /* 0x000000702c40723c */ /* 0x048fe20000081040 */
[----:B------:R-:W-:Y:S04]  /*15270*/  LDS R125, [R31+0x23800] ;  /* 0x023800001f7d7984 */ /* 0x000fe80000000800 */
[----:B------:R-:W1:Y:S03]  /*15280*/  LDS R127, [R31+0x23c00] ;  /* 0x023c00001f7f7984 */ /* 0x000e660000000800 */
[C---:B------:R-:W-:Y:S08]  /*15290*/  HMMA.1688.F32.TF32 R48, R44.reuse, R100, R48 ;  /* 0x000000642c30723c */ /* 0x040ff00000081030 */
[C---:B------:R-:W-:Y:S08]  /*152a0*/  HMMA.1688.F32.TF32 R116, R44.reuse, R84, R116 ;  /* 0x000000542c74723c */ /* 0x040ff00000081074 */
[----:B------:R-:W-:Y:S01]  /*152b0*/  HMMA.1688.F32.TF32 R108, R44, R36, R108 ;  /* 0x000000242c6c723c */ /* 0x000fe2000008106c */
[----:B------:R-:W-:Y:S04]  /*152c0*/  LDS R44, [R28+0x23800] ;  /* 0x023800001c2c7984 */ /* 0x000fe80000000800 */
[----:B------:R-:W-:Y:S03]  /*152d0*/  LDS R46, [R28+0x23c00] ;  /* 0x023c00001c2e7984 */ /* 0x000fe60000000800 */
[C---:B----4-:R-:W-:Y:S01]  /*152e0*/  HMMA.1688.F32.TF32 R68, R40.reuse, R112, R68 ;  /* 0x000000702844723c */ /* 0x050fe20000081044 */
[----:B------:R-:W-:Y:S04]  /*152f0*/  LDS R45, [R29+0x23800] ;  /* 0x023800001d2d7984 */ /* 0x000fe80000000800 */
[----:B------:R-:W2:Y:S03]  /*15300*/  LDS R47, [R29+0x23c00] ;  /* 0x023c00001d2f7984 */ /* 0x000ea60000000800 */
[C---:B------:R-:W-:Y:S08]  /*15310*/  HMMA.1688.F32.TF32 R56, R40.reuse, R100, R56 ;  /* 0x000000642838723c */ /* 0x040ff00000081038 */
[C---:B------:R-:W-:Y:S08]  /*15320*/  HMMA.1688.F32.TF32 R104, R40.reuse, R84, R104 ;  /* 0x000000542868723c */ /* 0x040ff00000081068 */
[----:B------:R-:W-:Y:S01]  /*15330*/  HMMA.1688.F32.TF32 R96, R40, R36, R96 ;  /* 0x000000242860723c */ /* 0x000fe20000081060 */
[----:B------:R-:W-:Y:S04]  /*15340*/  LDS R40, [R30+0x23880] ;  /* 0x023880001e287984 */ /* 0x000fe80000000800 */
[----:B------:R-:W-:Y:S03]  /*15350*/  LDS R42, [R30+0x23c80] ;  /* 0x023c80001e2a7984 */ /* 0x000fe60000000800 */
[C---:B-----5:R-:W-:Y:S01]  /*15360*/  HMMA.1688.F32.TF32 R72, R32.reuse, R112, R72 ;  /* 0x000000702048723c */ /* 0x060fe20000081048 */
        /* <DEDUP_REMOVED lines=138> */
[C---:B------:R-:W-:Y:S01]  /*15c10*/  HMMA.1688.F32.TF32 R52, R32.reuse, R100, R52 ;  /* 0x000000642034723c */ /* 0x040fe20000081034 */
[----:B------:R-:W-:Y:S04]  /*15c20*/  LDS R100, [R28+0x26800] ;  /* 0x026800001c647984 */ /* 0x000fe80000000800 */
[----:B------:R-:W-:Y:S03]  /*15c30*/  LDS R101, [R29+0x26800] ;  /* 0x026800001d657984 */ /* 0x000fe60000000800 */
        /* <DEDUP_REMOVED lines=14> */
[----:B------:R-:W-:Y:S07]  /*15d20*/  LDSM.16.M88.4 R124, [R4+0xc180] ;  /* 0x00c18000047c783b */ /* 0x000fee0000000200 */
[C---:B--2---:R-:W-:Y:S08]  /*15d30*/  HMMA.1688.F32.TF32 R64, R44.reuse, R114, R64 ;  /* 0x000000722c40723c */ /* 0x044ff00000081040 */
        /* <DEDUP_REMOVED lines=8> */
[----:B------:R-:W-:Y:S07]  /*15dc0*/  LDSM.16.M88.4 R40, [R4+0x8180] ;  /* 0x008180000428783b */ /* 0x000fee0000000200 */
[C---:B----4-:R-:W-:Y:S01]  /*15dd0*/  HMMA.1688.F32.TF32 R72, R32.reuse, R114, R72 ;  /* 0x000000722048723c */ /* 0x050fe20000081048 */
[----:B------:R-:W2:Y:S07]  /*15de0*/  LDSM.16.M88.4 R112, [R4+0x180] ;  /* 0x000180000470783b */ /* 0x000eae0000000200 */
[C---:B------:R-:W-:Y:S01]  /*15df0*/  HMMA.1688.F32.TF32 R92, R32.reuse, R86, R92 ;  /* 0x00000056205c723c */ /* 0x040fe2000008105c */
[----:B------:R-:W-:Y:S04]  /*15e00*/  LDS R86, [R28+0x26400] ;  /* 0x026400001c567984 */ /* 0x000fe80000000800 */
[----:B------:R-:W3:Y:S03]  /*15e10*/  LDS R87, [R29+0x26400] ;  /* 0x026400001d577984 */ /* 0x000ee60000000800 */
[C---:B------:R-:W-:Y:S01]  /*15e20*/  HMMA.1688.F32.TF32 R88, R32.reuse, R38, R88 ;  /* 0x000000262058723c */ /* 0x040fe20000081058 */
[----:B------:R-:W-:Y:S04]  /*15e30*/  LDS R38, [R30+0x26480] ;  /* 0x026480001e267984 */ /* 0x000fe80000000800 */
[----:B------:R-:W4:Y:S03]  /*15e40*/  LDS R39, [R31+0x26480] ;  /* 0x026480001f277984 */ /* 0x000f260000000800 */
[----:B------:R-:W-:Y:S01]  /*15e50*/  HMMA.1688.F32.TF32 R52, R32, R102, R52 ;  /* 0x000000662034723c */ /* 0x000fe20000081034 */
[----:B------:R-:W-:Y:S04]  /*15e60*/  LDS R32, [R28+0x26080] ;  /* 0x026080001c207984 */ /* 0x000fe80000000800 */
[----:B------:R-:W-:Y:S04]  /*15e70*/  LDS R34, [R28+0x26480] ;  /* 0x026480001c227984 */ /* 0x000fe80000000800 */
[----:B------:R-:W-:Y:S04]  /*15e80*/  LDS R33, [R29+0x26080] ;  /* 0x026080001d217984 */ /* 0x000fe80000000800 */
[----:B------:R-:W5:Y:S01]  /*15e90*/  LDS R35, [R29+0x26480] ;  /* 0x026480001d237984 */ /* 0x000f620000000800 */
[C---:B-1----:R-:W-:Y:S03]  /*15ea0*/  HMMA.1688.F32.TF32 R60, R128.reuse, R44, R60 ;  /* 0x0000002c803c723c */ /* 0x042fe6000008103c */
[----:B------:R-:W-:Y:S04]  /*15eb0*/  LDS R102, [R28+0x26c00] ;  /* 0x026c00001c667984 */ /* 0x000fe80000000800 */
[----:B------:R-:W-:Y:S01]  /*15ec0*/  LDS R103, [R29+0x26c00] ;  /* 0x026c00001d677984 */ /* 0x000fe20000000800 */
        /* <DEDUP_REMOVED lines=20> */
[----:B------:R-:W-:Y:S04]  /*16010*/  LDS R38, [R28+0x26c80] ;  /* 0x026c80001c267984 */ /* 0x000fe80000000800 */
[----:B------:R-:W-:Y:S04]  /*16020*/  LDS R37, [R29+0x26880] ;  /* 0x026880001d257984 */ /* 0x000fe80000000800 */
[----:B------:R-:W3:Y:S01]  /*16030*/  LDS R39, [R29+0x26c80] ;  /* 0x026c80001d277984 */ /* 0x000ee20000000800 */
[C---:B-----5:R-:W-:Y:S08]  /*16040*/  HMMA.1688.F32.TF32 R72, R32.reuse, R112, R72 ;  /* 0x000000702048723c */ /* 0x060ff00000081048 */
[----:B------:R-:W-:Y:S01]  /*16050*/  HMMA.1688.F32.TF32 R52, R32, R44, R52 ;  /* 0x0000002c2034723c */ /* 0x000fe20000081034 */
[----:B------:R-:W-:Y:S01]  /*16060*/  UIMAD UR6, UR4, -0x80, UR7 ;  /* 0xffffff80040678a4 */ /* 0x000fe2000f8e0207 */
[----:B------:R-:W-:Y:S01]  /*16070*/  LDS R44, [R28+0x27080] ;  /* 0x027080001c2c7984 */ /* 0x000fe20000000800 */
[----:B------:R-:W-:-:S03]  /*16080*/  UIADD3 UR8, UR8, 0x1, URZ ;  /* 0x0000000108087890 */ /* 0x000fc6000fffe03f */
[----:B------:R-:W-:Y:S02]  /*16090*/  LDS R45, [R29+0x27080] ;  /* 0x027080001d2d7984 */ /* 0x000fe40000000800 */
[C---:B------:R-:W-:Y:S02]  /*160a0*/  HMMA.1688.F32.TF32 R92, R32.reuse, R40, R92 ;  /* 0x00000028205c723c */ /* 0x040fe4000008105c */
[----:B------:R-:W-:Y:S04]  /*160b0*/  LDS R40, [R28+0x27000] ;  /* 0x027000001c287984 */ /* 0x000fe80000000800 */
[----:B------:R-:W-:Y:S02]  /*160c0*/  LDS R41, [R29+0x27000] ;  /* 0x027000001d297984 */ /* 0x000fe40000000800 */
[----:B------:R-:W-:Y:S02]  /*160d0*/  HMMA.1688.F32.TF32 R88, R32, R124, R88 ;  /* 0x0000007c2058723c */ /* 0x000fe40000081058 */
[----:B------:R-:W-:Y:S06]  /*160e0*/  LDSM.16.M88.4 R32, [R5+0x8180] ;  /* 0x008180000520783b */ /* 0x000fec0000000200 */
[-C--:B-1----:R-:W-:Y:S08]  /*160f0*/  HMMA.1688.F32.TF32 R76, R128, R114.reuse, R76 ;  /* 0x00000072804c723c */ /* 0x082ff0000008104c */
[-C--:B------:R-:W-:Y:S08]  /*16100*/  HMMA.1688.F32.TF32 R64, R100, R114.reuse, R64 ;  /* 0x000000726440723c */ /* 0x080ff00000081040 */
[----:B--2---:R-:W-:Y:S08]  /*16110*/  HMMA.1688.F32.TF32 R68, R84, R114, R68 ;  /* 0x000000725444723c */ /* 0x004ff00000081044 */
[C---:B------:R-:W-:Y:S08]  /*16120*/  HMMA.1688.F32.TF32 R60, R128.reuse, R46, R60 ;  /* 0x0000002e803c723c */ /* 0x040ff0000008103c */
[C---:B------:R-:W-:Y:S08]  /*16130*/  HMMA.1688.F32.TF32 R80, R128.reuse, R42, R80 ;  /* 0x0000002a8050723c */ /* 0x040ff00000081050 */
[----:B------:R-:W-:Y:S01]  /*16140*/  HMMA.1688.F32.TF32 R120, R128, R126, R120 ;  /* 0x0000007e8078723c */ /* 0x000fe20000081078 */
[----:B------:R-:W-:Y:S04]  /*16150*/  LDS R128, [R30+0x27000] ;  /* 0x027000001e807984 */ /* 0x000fe80000000800 */
[----:B------:R-:W-:Y:S03]  /*16160*/  LDS R130, [R30+0x27400] ;  /* 0x027400001e827984 */ /* 0x000fe60000000800 */
[C---:B------:R-:W-:Y:S01]  /*16170*/  HMMA.1688.F32.TF32 R48, R100.reuse, R46, R48 ;  /* 0x0000002e6430723c */ /* 0x040fe20000081030 */
[----:B------:R-:W-:Y:S04]  /*16180*/  LDS R129, [R31+0x27000] ;  /* 0x027000001f817984 */ /* 0x000fe80000000800 */
[----:B------:R-:W-:Y:S03]  /*16190*/  LDS R131, [R31+0x27400] ;  /* 0x027400001f837984 */ /* 0x000fe60000000800 */
[C---:B------:R-:W-:Y:S08]  /*161a0*/  HMMA.1688.F32.TF32 R116, R100.reuse, R42, R116 ;  /* 0x0000002a6474723c */ /* 0x040ff00000081074 */
[----:B------:R-:W-:Y:S01]  /*161b0*/  HMMA.1688.F32.TF32 R108, R100, R126, R108 ;  /* 0x0000007e646c723c */ /* 0x000fe2000008106c */
[----:B------:R-:W-:Y:S07]  /*161c0*/  LDSM.16.M88.4 R100, [R5+0x4180] ;  /* 0x004180000564783b */ /* 0x000fee0000000200 */
[C---:B------:R-:W-:Y:S08]  /*161d0*/  HMMA.1688.F32.TF32 R56, R84.reuse, R46, R56 ;  /* 0x0000002e5438723c */ /* 0x040ff00000081038 */
[C---:B------:R-:W-:Y:S08]  /*161e0*/  HMMA.1688.F32.TF32 R104, R84.reuse, R42, R104 ;  /* 0x0000002a5468723c */ /* 0x040ff00000081068 */
[----:B------:R-:W-:Y:S01]  /*161f0*/  HMMA.1688.F32.TF32 R96, R84, R126, R96 ;  /* 0x0000007e5460723c */ /* 0x000fe20000081060 */
[----:B------:R-:W1:Y:S07]  /*16200*/  LDSM.16.M88.4 R84, [R5+0x180] ;  /* 0x000180000554783b */ /* 0x000e6e0000000200 */
[C---:B---3--:R-:W-:Y:S01]  /*16210*/  HMMA.1688.F32.TF32 R52, R36.reuse, R46, R52 ;  /* 0x0000002e2434723c */ /* 0x048fe20000081034 */
[----:B------:R-:W-:Y:S01]  /*16220*/  ISETP.GE.AND P1, PT, R3, UR6, PT ;  /* 0x0000000603007c0c */ /* 0x000fe2000bf26270 */
[----:B------:R-:W-:Y:S04]  /*16230*/  LDS R46, [R28+0x27480] ;  /* 0x027480001c2e7984 */ /* 0x000fe80000000800 */
[----:B------:R-:W-:Y:S02]  /*16240*/  LDS R47, [R29+0x27480] ;  /* 0x027480001d2f7984 */ /* 0x000fe40000000800 */
[C---:B------:R-:W-:Y:S02]  /*16250*/  HMMA.1688.F32.TF32 R112, R36.reuse, R114, R72 ;  /* 0x000000722470723c */ /* 0x040fe40000081048 */
[----:B------:R2:W3:Y:S04]  /*16260*/  LDSM.16.M88.4 R72, [R5+0xc180] ;  /* 0x00c180000548783b */ /* 0x0004e80000000200 */
[----:B------:R-:W-:Y:S02]  /*16270*/  LDS R124, [R28+0x27800] ;  /* 0x027800001c7c7984 */ /* 0x000fe40000000800 */
[C---:B------:R-:W-:Y:S02]  /*16280*/  HMMA.1688.F32.TF32 R92, R36.reuse, R42, R92 ;  /* 0x0000002a245c723c */ /* 0x040fe4000008105c */
[----:B------:R-:W-:Y:S04]  /*16290*/  LDS R42, [R28+0x27400] ;  /* 0x027400001c2a7984 */ /* 0x000fe80000000800 */
[----:B------:R-:W4:Y:S02]  /*162a0*/  LDS R43, [R29+0x27400] ;  /* 0x027400001d2b7984 */ /* 0x000f240000000800 */
[----:B------:R-:W-:Y:S02]  /*162b0*/  HMMA.1688.F32.TF32 R88, R36, R126, R88 ;  /* 0x0000007e2458723c */ /* 0x000fe40000081058 */
[----:B------:R-:W-:Y:S04]  /*162c0*/  LDS R36, [R30+0x27080] ;  /* 0x027080001e247984 */ /* 0x000fe80000000800 */
[----:B------:R-:W-:Y:S04]  /*162d0*/  LDS R38, [R30+0x27480] ;  /* 0x027480001e267984 */ /* 0x000fe80000000800 */
[----:B------:R-:W-:Y:S04]  /*162e0*/  LDS R37, [R31+0x27080] ;  /* 0x027080001f257984 */ /* 0x000fe80000000800 */
[----:B------:R-:W5:Y:S01]  /*162f0*/  LDS R39, [R31+0x27480] ;  /* 0x027480001f277984 */ /* 0x000f620000000800 */
[----:B--2---:R-:W-:Y:S01]  /*16300*/  IMAD.MOV.U32 R5, RZ, RZ, 0x7f ;  /* 0x0000007fff057424 */ /* 0x004fe200078e00ff */
[----:B-1----:R-:W-:Y:S02]  /*16310*/  HMMA.1688.F32.TF32 R76, R128, R84, R76 ;  /* 0x00000054804c723c */ /* 0x002fe4000008104c */
[----:B------:R-:W-:Y:S02]  /*16320*/  LDS R126, [R28+0x27c00] ;  /* 0x027c00001c7e7984 */ /* 0x000fe40000000800 */
[----:B------:R-:W-:-:S02]  /*16330*/  IADD3 R5, R5, c[0x0][0x180], RZ ;  /* 0x0000600005057a10 */ /* 0x000fc40007ffe0ff */
[----:B------:R-:W-:Y:S02]  /*16340*/  LDS R125, [R29+0x27800] ;  /* 0x027800001d7d7984 */ /* 0x000fe40000000800 */
[----:B------:R-:W-:Y:S01]  /*16350*/  SHF.R.S32.HI R4, RZ, 0x1f, R5 ;  /* 0x0000001fff047819 */ /* 0x000fe20000011405 */
[----:B------:R-:W-:Y:S01]  /*16360*/  HMMA.1688.F32.TF32 R60, R128, R100, R60 ;  /* 0x00000064803c723c */ /* 0x000fe2000008103c */
[----:B------:R-:W-:Y:S02]  /*16370*/  LDS R127, [R29+0x27c00] ;  /* 0x027c00001d7f7984 */ /* 0x000fe40000000800 */
[----:B------:R-:W-:-:S04]  /*16380*/  LEA.HI R4, R4, R5, RZ, 0x7 ;  /* 0x0000000504047211 */ /* 0x000fc800078f38ff */
[----:B------:R-:W-:Y:S01]  /*16390*/  SHF.R.S32.HI R4, RZ, 0x7, R4 ;  /* 0x00000007ff047819 */ /* 0x000fe20000011404 */
[C---:B------:R-:W-:Y:S03]  /*163a0*/  HMMA.1688.F32.TF32 R80, R128.reuse, R32, R80 ;  /* 0x000000208050723c */ /* 0x040fe60000081050 */
[----:B------:R-:W-:Y:S02]  /*163b0*/  IADD3 R4, R4, -0x2, RZ ;  /* 0xfffffffe04047810 */ /* 0x000fe40007ffe0ff */
[----:B------:R-:W-:Y:S02]  /*163c0*/  LOP3.LUT R5, R3, 0x4, RZ, 0xfc, !PT ;  /* 0x0000000403057812 */ /* 0x000fe400078efcff */
[----:B------:R-:W-:Y:S01]  /*163d0*/  ISETP.LE.AND P0, PT, R4, UR4, PT ;  /* 0x0000000404007c0c */ /* 0x000fe2000bf03270 */
[----:B---3--:R-:W-:Y:S01]  /*163e0*/  HMMA.1688.F32.TF32 R120, R128, R72, R120 ;  /* 0x000000488078723c */ /* 0x008fe20000081078 */
[----:B------:R-:W-:Y:S01]  /*163f0*/  LDS R128, [R30+0x27800] ;  /* 0x027800001e807984 */ /* 0x000fe20000000800 */
[----:B------:R-:W-:-:S03]  /*16400*/  SEL R4, RZ, 0x4, P1 ;  /* 0x00000004ff047807 */ /* 0x000fc60000800000 */
[----:B------:R-:W-:Y:S03]  /*16410*/  LDS R130, [R30+0x27c00] ;  /* 0x027c00001e827984 */ /* 0x000fe60000000800 */
[C---:B----4-:R-:W-:Y:S01]  /*16420*/  HMMA.1688.F32.TF32 R64, R40.reuse, R84, R64 ;  /* 0x000000542840723c */ /* 0x050fe20000081040 */
[----:B------:R-:W-:Y:S04]  /*16430*/  LDS R129, [R31+0x27800] ;  /* 0x027800001f817984 */ /* 0x000fe80000000800 */
[----:B------:R-:W-:Y:S03]  /*16440*/  LDS R131, [R31+0x27c00] ;  /* 0x027c00001f837984 */ /* 0x000fe60000000800 */
[----:B------:R-:W-:Y:S01]  /*16450*/  HMMA.1688.F32.TF32 R48, R40, R100, R48 ;  /* 0x000000642830723c */ /* 0x000fe20000081030 */
[----:B------:R-:W-:-:S07]  /*16460*/  SEL R4, R4, RZ, !P0 ;  /* 0x000000ff04047207 */ /* 0x000fce0004000000 */
[----:B------:R-:W-:Y:S01]  /*16470*/  HMMA.1688.F32.TF32 R116, R40, R32, R116 ;  /* 0x000000202874723c */ /* 0x000fe20000081074 */
[----:B------:R-:W-:-:S07]  /*16480*/  ISETP.GE.AND P1, PT, R5, UR6, PT ;  /* 0x0000000605007c0c */ /* 0x000fce000bf26270 */
[----:B------:R-:W-:Y:S01]  /*16490*/  HMMA.1688.F32.TF32 R108, R40, R72, R108 ;  /* 0x00000048286c723c */ /* 0x000fe2000008106c */
[----:B------:R-:W-:Y:S04]  /*164a0*/  LDS R40, [R30+0x27880] ;  /* 0x027880001e287984 */ /* 0x000fe80000000800 */
[----:B------:R-:W-:Y:S03]  /*164b0*/  LDS R42, [R30+0x27c80] ;  /* 0x027c80001e2a7984 */ /* 0x000fe60000000800 */
[C---:B-----5:R-:W-:Y:S01]  /*164c0*/  HMMA.1688.F32.TF32 R68, R36.reuse, R84, R68 ;  /* 0x000000542444723c */ /* 0x060fe20000081044 */
[----:B------:R-:W-:Y:S04]  /*164d0*/  LDS R41, [R31+0x27880] ;  /* 0x027880001f297984 */ /* 0x000fe80000000800 */
[----:B------:R-:W-:Y:S03]  /*164e0*/  LDS R43, [R31+0x27c80] ;  /* 0x027c80001f2b7984 */ /* 0x000fe60000000800 */
[----:B------:R-:W-:Y:S01]  /*164f0*/  HMMA.1688.F32.TF32 R56, R36, R100, R56 ;  /* 0x000000642438723c */ /* 0x000fe20000081038 */
[----:B------:R-:W-:-:S07]  /*16500*/  UISETP.GT.AND UP0, UPT, UR8, 0x1, UPT ;  /* 0x000000010800788c */ /* 0x000fce000bf04270 */
[C---:B------:R-:W-:Y:S08]  /*16510*/  HMMA.1688.F32.TF32 R104, R36.reuse, R32, R104 ;  /* 0x000000202468723c */ /* 0x040ff00000081068 */
[----:B------:R-:W-:Y:S01]  /*16520*/  HMMA.1688.F32.TF32 R96, R36, R72, R96 ;  /* 0x000000482460723c */ /* 0x000fe20000081060 */
[----:B------:R-:W-:Y:S04]  /*16530*/  LDS R36, [R28+0x27880] ;  /* 0x027880001c247984 */ /* 0x000fe80000000800 */
[----:B------:R1:W-:Y:S04]  /*16540*/  LDS R38, [R28+0x27c80] ;  /* 0x027c80001c267984 */ /* 0x0003e80000000800 */
[----:B------:R-:W-:Y:S04]  /*16550*/  LDS R37, [R29+0x27880] ;  /* 0x027880001d257984 */ /* 0x000fe80000000800 */
[----:B------:R2:W3:Y:S01]  /*16560*/  LDS R39, [R29+0x27c80] ;  /* 0x027c80001d277984 */ /* 0x0004e20000000800 */
[----:B------:R-:W-:Y:S01]  /*16570*/  ISETP.NE.U32.AND P2, PT, R4, RZ, PT ;  /* 0x000000ff0400720c */ /* 0x000fe20003f45070 */
[----:B------:R-:W-:Y:S01]  /*16580*/  USEL UR8, UR8, URZ, !UP0 ;  /* 0x0000003f08087287 */ /* 0x000fe2000c000000 */
[----:B------:R-:W-:-:S02]  /*16590*/  SEL R4, RZ, 0x4, P1 ;  /* 0x00000004ff047807 */ /* 0x000fc40000800000 */
[----:B------:R-:W-:Y:S02]  /*165a0*/  IADD3 R6, P3, R6, UR14, RZ ;  /* 0x0000000e06067c10 */ /* 0x000fe4000ff7e0ff */
[----:B------:R-:W-:Y:S01]  /*165b0*/  SEL R4, R4, RZ, !P0 ;  /* 0x000000ff04047207 */ /* 0x000fe20004000000 */
[----:B-1----:R-:W-:Y:S01]  /*165c0*/  IMAD.U32 R28, RZ, RZ, UR8 ;  /* 0x00000008ff1c7e24 */ /* 0x002fe2000f8e00ff */
[----:B------:R-:W-:Y:S02]  /*165d0*/  IADD3.X R8, R8, UR9, RZ, P3, !PT ;  /* 0x0000000908087c10 */ /* 0x000fe40009ffe4ff */
[----:B------:R-:W-:Y:S02]  /*165e0*/  IADD3 R7, P4, R7, UR14, RZ ;  /* 0x0000000e07077c10 */ /* 0x000fe4000ff9e0ff */
[----:B------:R-:W-:Y:S01]  /*165f0*/  ISETP.NE.U32.AND P1, PT, R4, RZ, PT ;  /* 0x000000ff0400720c */ /* 0x000fe20003f25070 */
[----:B------:R-:W-:Y:S01]  /*16600*/  IMAD R28, R28, 0x8000, R2 ;  /* 0x000080001c1c7824 */ /* 0x000fe200078e0202 */
[----:B------:R-:W-:Y:S01]  /*16610*/  IADD3.X R26, R26, UR9, RZ, P4, !PT ;  /* 0x000000091a1a7c10 */ /* 0x000fe2000a7fe4ff */
[----:B------:R-:W-:-:S02]  /*16620*/  IMAD.MOV.U32 R4, RZ, RZ, R6 ;  /* 0x000000ffff047224 */ /* 0x000fc400078e0006 */
[----:B------:R-:W-:Y:S01]  /*16630*/  IMAD.MOV.U32 R5, RZ, RZ, R8 ;  /* 0x000000ffff057224 */ /* 0x000fe200078e0008 */
[----:B------:R-:W-:Y:S01]  /*16640*/  BAR.SYNC.DEFER_BLOCKING 0x0 ;  /* 0x0000000000007b1d */ /* 0x000fe20000010000 */
[C---:B------:R-:W-:Y:S02]  /*16650*/  LOP3.LUT R31, R3.reuse, 0x8, RZ, 0xfc, !PT ;  /* 0x00000008031f7812 */ /* 0x040fe400078efcff */
[----:B------:R-:W-:-:S03]  /*16660*/  LOP3.LUT R30, R3, 0xc, RZ, 0xfc, !PT ;  /* 0x0000000c031e7812 */ /* 0x000fc600078efcff */
[----:B------:R-:W-:Y:S01]  /*16670*/  @!PT LDS RZ, [RZ] ;  /* 0x00000000fffff984 */ /* 0x000fe20000000800 */
[----:B------:R-:W-:Y:S01]  /*16680*/  @!PT LDS RZ, [RZ] ;  /* 0x00000000fffff984 */ /* 0x000fe20000000800 */
[----:B------:R-:W-:Y:S01]  /*16690*/  @!PT LDS RZ, [RZ] ;  /* 0x00000000fffff984 */ /* 0x000fe20000000800 */
[----:B------:R1:W-:Y:S02]  /*166a0*/  LDGSTS.E [R28+0x20000], [R4.64], P2 ;  /* 0x20000000041c7fae */ /* 0x0003e4000912184c */
[----:B-1----:R-:W-:Y:S02]  /*166b0*/  IMAD.MOV.U32 R4, RZ, RZ, R7 ;  /* 0x000000ffff047224 */ /* 0x002fe400078e0007 */
[----:B------:R-:W-:-:S05]  /*166c0*/  IMAD.MOV.U32 R5, RZ, RZ, R26 ;  /* 0x000000ffff057224 */ /* 0x000fca00078e001a */
[----:B------:R1:W-:Y:S01]  /*166d0*/  LDGSTS.E [R28+0x20400], [R4.64], P1 ;  /* 0x20400000041c7fae */ /* 0x0003e2000892184c */
[----:B------:R-:W-:Y:S02]  /*166e0*/  ISETP.GE.AND P1, PT, R31, UR6, PT ;  /* 0x000000061f007c0c */ /* 0x000fe4000bf26270 */
[----:B------:R-:W-:Y:S01]  /*166f0*/  IADD3 R12, P3, R12, UR14, RZ ;  /* 0x0000000e0c0c7c10 */ /* 0x000fe2000ff7e0ff */
[----:B------:R-:W-:Y:S01]  /*16700*/  HMMA.1688.F32.TF32 R52, R44, R100, R52 ;  /* 0x000000642c34723c */ /* 0x000fe20000081034 */
[----:B------:R-:W-:Y:S01]  /*16710*/  IADD3 R14, P4, R14, UR14, RZ ;  /* 0x0000000e0e0e7c10 */ /* 0x000fe2000ff9e0ff */
[----:B------:R-:W4:Y:S01]  /*16720*/  LDL.LU R31, [R1+0x37c] ;  /* 0x00037c00011f7983 */ /* 0x000f220000300800 */
[----:B-1----:R-:W-:Y:S02]  /*16730*/  SEL R4, RZ, 0x4, P1 ;  /* 0x00000004ff047807 */ /* 0x002fe40000800000 */
[----:B------:R-:W-:Y:S02]  /*16740*/  ISETP.GE.AND P1, PT, R30, UR6, PT ;  /* 0x000000061e007c0c */ /* 0x000fe4000bf26270 */
[----:B------:R-:W-:-:S04]  /*16750*/  SEL R4, R4, RZ, !P0 ;  /* 0x000000ff04047207 */ /* 0x000fc80004000000 */
[----:B------:R-:W-:Y:S02]  /*16760*/  ISETP.NE.U32.AND P2, PT, R4, RZ, PT ;  /* 0x000000ff0400720c */ /* 0x000fe40003f45070 */
[----:B------:R-:W-:Y:S02]  /*16770*/  SEL R4, RZ, 0x4, P1 ;  /* 0x00000004ff047807 */ /* 0x000fe40000800000 */
[----:B------:R-:W-:Y:S02]  /*16780*/  IADD3.X R18, R18, UR9, RZ, P3, !PT ;  /* 0x0000000912127c10 */ /* 0x000fe40009ffe4ff */
[----:B------:R-:W-:-:S04]  /*16790*/  SEL R4, R4, RZ, !P0 ;  /* 0x000000ff04047207 */ /* 0x000fc80004000000 */
[----:B------:R-:W-:Y:S01]  /*167a0*/  ISETP.NE.U32.AND P1, PT, R4, RZ, PT ;  /* 0x000000ff0400720c */ /* 0x000fe20003f25070 */
[----:B------:R-:W-:Y:S01]  /*167b0*/  IMAD.MOV.U32 R4, RZ, RZ, R12 ;  /* 0x000000ffff047224 */ /* 0x000fe200078e000c */
[----:B------:R-:W-:Y:S01]  /*167c0*/  IADD3.X R15, R15, UR9, RZ, P4, !PT ;  /* 0x000000090f0f7c10 */ /* 0x000fe2000a7fe4ff */
[----:B------:R-:W-:Y:S01]  /*167d0*/  IMAD.MOV.U32 R5, RZ, RZ, R18 ;  /* 0x000000ffff057224 */ /* 0x000fe200078e0012 */
[----:B------:R-:W-:-:S04]  /*167e0*/  LOP3.LUT R30, R3, 0x10, RZ, 0xfc, !PT ;  /* 0x00000010031e7812 */ /* 0x000fc800078efcff */
[----:B------:R1:W-:Y:S01]  /*167f0*/  LDGSTS.E [R28+0x20800], [R4.64], P2 ;  /* 0x20800000041c7fae */ /* 0x0003e2000912184c */
[----:B--2---:R-:W-:Y:S01]  /*16800*/  LOP3.LUT R29, R3, 0x14, RZ, 0xfc, !PT ;  /* 0x00000014031d7812 */ /* 0x004fe200078efcff */
[----:B-1----:R-:W-:Y:S02]  /*16810*/  IMAD.MOV.U32 R4, RZ, RZ, R14 ;  /* 0x000000ffff047224 */ /* 0x002fe400078e000e */
[----:B------:R-:W-:-:S05]  /*16820*/  IMAD.MOV.U32 R5, RZ, RZ, R15 ;  /* 0x000000ffff057224 */ /* 0x000fca00078e000f */
[----:B------:R1:W-:Y:S01]  /*16830*/  LDGSTS.E [R28+0x20c00], [R4.64], P1 ;  /* 0x20c00000041c7fae */ /* 0x0003e2000892184c */
[----:B------:R-:W-:-:S04]  /*16840*/  ISETP.GE.AND P1, PT, R30, UR6, PT ;  /* 0x000000061e007c0c */ /* 0x000fc8000bf26270 */
[----:B-1----:R-:W-:Y:S02]  /*16850*/  SEL R4, RZ, 0x4, P1 ;  /* 0x00000004ff047807 */ /* 0x002fe40000800000 */
[----:B------:R-:W-:Y:S02]  /*16860*/  ISETP.GE.AND P1, PT, R29, UR6, PT ;  /* 0x000000061d007c0c */ /* 0x000fe4000bf26270 */
[----:B------:R-:W-:Y:S02]  /*16870*/  SEL R4, R4, RZ, !P0 ;  /* 0x000000ff04047207 */ /* 0x000fe40004000000 */
[----:B------:R-:W-:Y:S02]  /*16880*/  IADD3 R19, P3, R19, UR14, RZ ;  /* 0x0000000e13137c10 */ /* 0x000fe4000ff7e0ff */
[----:B------:R-:W-:Y:S02]  /*16890*/  ISETP.NE.U32.AND P2, PT, R4, RZ, PT ;  /* 0x000000ff0400720c */ /* 0x000fe40003f45070 */
[----:B------:R-:W-:-:S02]  /*168a0*/  SEL R4, RZ, 0x4, P1 ;  /* 0x00000004ff047807 */ /* 0x000fc40000800000 */
[----:B------:R-:W-:Y:S02]  /*168b0*/  IADD3.X R24, R24, UR9, RZ, P3, !PT ;  /* 0x0000000918187c10 */ /* 0x000fe40009ffe4ff */
[----:B------:R-:W-:Y:S02]  /*168c0*/  SEL R4, R4, RZ, !P0 ;  /* 0x000000ff04047207 */ /* 0x000fe40004000000 */
[----:B------:R-:W-:Y:S01]  /*168d0*/  IADD3 R22, P4, R22, UR14, RZ ;  /* 0x0000000e16167c10 */ /* 0x000fe2000ff9e0ff */
[----:B------:R-:W-:Y:S01]  /*168e0*/  HMMA.1688.F32.TF32 R112, R44, R84, R112 ;  /* 0x000000542c70723c */ /* 0x000fe20000081070 */
[----:B------:R-:W-:Y:S01]  /*168f0*/  ISETP.NE.U32.AND P1, PT, R4, RZ, PT ;  /* 0x000000ff0400720c */ /* 0x000fe20003f25070 */
[----:B------:R-:W-:Y:S01]  /*16900*/  IMAD.MOV.U32 R4, RZ, RZ, R19 ;  /* 0x000000ffff047224 */ /* 0x000fe200078e0013 */
[----:B------:R-:W-:Y:S01]  /*16910*/  IADD3.X R23, R23, UR9, RZ, P4, !PT ;  /* 0x0000000917177c10 */ /* 0x000fe2000a7fe4ff */
[----:B------:R-:W-:-:S04]  /*16920*/  IMAD.MOV.U32 R5, RZ, RZ, R24 ;  /* 0x000000ffff057224 */ /* 0x000fc800078e0018 */
[C---:B------:R-:W-:Y:S01]  /*16930*/  HMMA.1688.F32.TF32 R92, R44.reuse, R32, R92 ;  /* 0x000000202c5c723c */ /* 0x040fe2000008105c */
[----:B------:R1:W-:Y:S07]  /*16940*/  LDGSTS.E [R28+0x21000], [R4.64], P2 ;  /* 0x21000000041c7fae */ /* 0x0003ee000912184c */
[----:B------:R-:W-:Y:S08]  /*16950*/  HMMA.1688.F32.TF32 R88, R44, R72, R88 ;  /* 0x000000482c58723c */ /* 0x000ff00000081058 */
[----:B---3--:R-:W-:Y:S01]  /*16960*/  HMMA.1688.F32.TF32 R44, R36, R102, R52 ;  /* 0x00000066242c723c */ /* 0x008fe20000081034 */
[----:B------:R-:W2:Y:S04]  /*16970*/  LDL.LU R53, [R1+0x38c] ;  /* 0x00038c0001357983 */ /* 0x000ea80000300800 */
[----:B------:R-:W3:Y:S01]  /*16980*/  LDL.LU R32, [R1+0x378] ;  /* 0x0003780001207983 */ /* 0x000ee20000300800 */
[----:B-1----:R-:W-:-:S02]  /*16990*/  IMAD.MOV.U32 R4, RZ, RZ, R22 ;  /* 0x000000ffff047224 */ /* 0x002fc400078e0016 */
[----:B------:R-:W-:Y:S01]  /*169a0*/  IMAD.MOV.U32 R5, RZ, RZ, R23 ;  /* 0x000000ffff057224 */ /* 0x000fe200078e0017 */
[C---:B------:R-:W-:Y:S01]  /*169b0*/  LOP3.LUT R30, R3.reuse, 0x18, RZ, 0xfc, !PT ;  /* 0x00000018031e7812 */ /* 0x040fe200078efcff */
[----:B------:R-:W2:Y:S04]  /*169c0*/  LDL.LU R55, [R1+0x388] ;  /* 0x0003880001377983 */ /* 0x000ea80000300800 */
[----:B------:R1:W-:Y:S01]  /*169d0*/  LDGSTS.E [R28+0x21400], [R4.64], P1 ;  /* 0x21400000041c7fae */ /* 0x0003e2000892184c */
[----:B------:R-:W-:Y:S02]  /*169e0*/  ISETP.GE.AND P1, PT, R30, UR6, PT ;  /* 0x000000061e007c0c */ /* 0x000fe4000bf26270 */
[----:B------:R-:W-:Y:S02]  /*169f0*/  LOP3.LUT R29, R3, 0x1c, RZ, 0xfc, !PT ;  /* 0x0000001c031d7812 */ /* 0x000fe400078efcff */
[----:B-1----:R-:W-:-:S02]  /*16a00*/  SEL R4, RZ, 0x4, P1 ;  /* 0x00000004ff047807 */ /* 0x002fc40000800000 */
[----:B------:R-:W-:Y:S02]  /*16a10*/  ISETP.GE.AND P1, PT, R29, UR6, PT ;  /* 0x000000061d007c0c */ /* 0x000fe4000bf26270 */
[----:B------:R-:W-:Y:S02]  /*16a20*/  SEL R4, R4, RZ, !P0 ;  /* 0x000000ff04047207 */ /* 0x000fe40004000000 */
[----:B------:R-:W-:Y:S02]  /*16a30*/  IADD3 R135, P3, R135, UR14, RZ ;  /* 0x0000000e87877c10 */ /* 0x000fe4000ff7e0ff */
[----:B------:R-:W-:Y:S02]  /*16a40*/  ISETP.NE.U32.AND P2, PT, R4, RZ, PT ;  /* 0x000000ff0400720c */ /* 0x000fe40003f45070 */
[----:B------:R-:W-:Y:S02]  /*16a50*/  SEL R4, RZ, 0x4, P1 ;  /* 0x00000004ff047807 */ /* 0x000fe40000800000 */
[----:B------:R-:W-:-:S02]  /*16a60*/  IADD3.X R134, R134, UR9, RZ, P3, !PT ;  /* 0x0000000986867c10 */ /* 0x000fc40009ffe4ff */
[----:B------:R-:W-:Y:S02]  /*16a70*/  SEL R4, R4, RZ, !P0 ;  /* 0x000000ff04047207 */ /* 0x000fe40004000000 */
[----:B------:R-:W-:Y:S02]  /*16a80*/  IADD3 R139, P4, R139, UR14, RZ ;  /* 0x0000000e8b8b7c10 */ /* 0x000fe4000ff9e0ff */
[----:B------:R-:W-:Y:S01]  /*16a90*/  ISETP.NE.U32.AND P1, PT, R4, RZ, PT ;  /* 0x000000ff0400720c */ /* 0x000fe20003f25070 */
[----:B------:R-:W-:Y:S01]  /*16aa0*/  IMAD.MOV.U32 R4, RZ, RZ, R135 ;  /* 0x000000ffff047224 */ /* 0x000fe200078e0087 */
[----:B------:R-:W-:Y:S01]  /*16ab0*/  IADD3.X R138, R138, UR9, RZ, P4, !PT ;  /* 0x000000098a8a7c10 */ /* 0x000fe2000a7fe4ff */
[----:B------:R-:W-:Y:S01]  /*16ac0*/  IMAD.MOV.U32 R5, RZ, RZ, R134 ;  /* 0x000000ffff057224 */ /* 0x000fe200078e0086 */
[----:B------:R-:W-:-:S04]  /*16ad0*/  LOP3.LUT R30, R3, 0x20, RZ, 0xfc, !PT ;  /* 0x00000020031e7812 */ /* 0x000fc800078efcff */
[----:B------:R1:W-:Y:S01]  /*16ae0*/  LDGSTS.E [R28+0x21800], [R4.64], P2 ;  /* 0x21800000041c7fae */ /* 0x0003e2000912184c */
[----:B------:R-:W-:Y:S01]  /*16af0*/  LOP3.LUT R29, R3, 0x24, RZ, 0xfc, !PT ;  /* 0x00000024031d7812 */ /* 0x000fe200078efcff */
        /* <DEDUP_REMOVED lines=118> */
[----:B------:R1:W-:Y:S02]  /*17260*/  LDGSTS.E [R28+0x24800], [R4.64], P2 ;  /* 0x24800000041c7fae */ /* 0x0003e4000912184c */
[----:B-1----:R-:W-:Y:S02]  /*17270*/  IMAD.MOV.U32 R4, RZ, RZ, R187 ;  /* 0x000000ffff047224 */ /* 0x002fe400078e00bb */
[----:B------:R-:W-:-:S05]  /*17280*/  IMAD.MOV.U32 R5, RZ, RZ, R186 ;  /* 0x000000ffff057224 */ /* 0x000fca00078e00ba */
[----:B------:R1:W-:Y:S01]  /*17290*/  LDGSTS.E [R28+0x24c00], [R4.64], P1 ;  /* 0x24c00000041c7fae */ /* 0x0003e2000892184c */
[----:B------:R-:W-:Y:S02]  /*172a0*/  ISETP.GE.AND P1, PT, R29, UR6, PT ;  /* 0x000000061d007c0c */ /* 0x000fe4000bf26270 */
[----:B------:R-:W-:Y:S01]  /*172b0*/  LOP3.LUT R29, R3, 0x54, RZ, 0xfc, !PT ;  /* 0x00000054031d7812 */ /* 0x000fe200078efcff */
[----:B------:R-:W-:Y:S01]  /*172c0*/  HMMA.1688.F32.TF32 R68, R40, R86, R68 ;  /* 0x000000562844723c */ /* 0x000fe20000081044 */
[----:B-1----:R-:W-:Y:S02]  /*172d0*/  SEL R4, RZ, 0x4, P1 ;  /* 0x00000004ff047807 */ /* 0x002fe40000800000 */
[----:B------:R-:W-:Y:S02]  /*172e0*/  ISETP.GE.AND P1, PT, R29, UR6, PT ;  /* 0x000000061d007c0c */ /* 0x000fe4000bf26270 */
[----:B------:R-:W-:-:S03]  /*172f0*/  SEL R4, R4, RZ, !P0 ;  /* 0x000000ff04047207 */ /* 0x000fc60004000000 */
[----:B------:R-:W-:Y:S01]  /*17300*/  HMMA.1688.F32.TF32 R56, R40, R102, R56 ;  /* 0x000000662838723c */ /* 0x000fe20000081038 */
[----:B------:R-:W-:Y:S02]  /*17310*/  IADD3 R191, P3, R191, UR14, RZ ;  /* 0x0000000ebfbf7c10 */ /* 0x000fe4000ff7e0ff */
[----:B------:R-:W-:Y:S02]  /*17320*/  ISETP.NE.U32.AND P2, PT, R4, RZ, PT ;  /* 0x000000ff0400720c */ /* 0x000fe40003f45070 */
[----:B------:R-:W-:-:S03]  /*17330*/  SEL R4, RZ, 0x4, P1 ;  /* 0x00000004ff047807 */ /* 0x000fc60000800000 */
[----:B------:R-:W-:Y:S01]  /*17340*/  HMMA.1688.F32.TF32 R104, R40, R34, R104 ;  /* 0x000000222868723c */ /* 0x000fe20000081068 */
[----:B------:R-:W-:-:S07]  /*17350*/  SEL R4, R4, RZ, !P0 ;  /* 0x000000ff04047207 */ /* 0x000fce0004000000 */
[----:B------:R-:W-:Y:S01]  /*17360*/  HMMA.1688.F32.TF32 R96, R40, R74, R96 ;  /* 0x0000004a2860723c */ /* 0x000fe20000081060 */
[----:B------:R-:W-:-:S07]  /*17370*/  IADD3.X R190, R190, UR9, RZ, P3, !PT ;  /* 0x00000009bebe7c10 */ /* 0x000fce0009ffe4ff */
[-C--:B------:R-:W-:Y:S08]  /*17380*/  HMMA.1688.F32.TF32 R80, R128, R34.reuse, R80 ;  /* 0x000000228050723c */ /* 0x080ff00000081050 */
[-C--:B------:R-:W-:Y:S08]  /*17390*/  HMMA.1688.F32.TF32 R116, R124, R34.reuse, R116 ;  /* 0x000000227c74723c */ /* 0x080ff00000081074 */
[----:B------:R-:W-:Y:S01]  /*173a0*/  HMMA.1688.F32.TF32 R40, R36, R34, R92 ;  /* 0x000000222428723c */ /* 0x000fe2000008105c */
[----:B------:R-:W5:Y:S04]  /*173b0*/  LDL.LU R34, [R1+0x39c] ;  /* 0x00039c0001227983 */ /* 0x000f680000300800 */
[----:B------:R-:W5:Y:S01]  /*173c0*/  LDL.LU R33, [R1+0x3ac] ;  /* 0x0003ac0001217983 */ /* 0x000f620000300800 */
[----:B------:R-:W-:-:S03]  /*173d0*/  IADD3 R195, P4, R195, UR14, RZ ;  /* 0x0000000ec3c37c10 */ /* 0x000fc6000ff9e0ff */
[----:B------:R-:W5:Y:S01]  /*173e0*/  LDL.LU R52, [R1+0x398] ;  /* 0x0003980001347983 */ /* 0x000f620000300800 */
[----:B------:R-:W-:Y:S01]  /*173f0*/  ISETP.NE.U32.AND P1, PT, R4, RZ, PT ;  /* 0x000000ff0400720c */ /* 0x000fe20003f25070 */
[----:B------:R-:W-:Y:S01]  /*17400*/  IMAD.MOV.U32 R4, RZ, RZ, R191 ;  /* 0x000000ffff047224 */ /* 0x000fe200078e00bf */
[----:B------:R-:W-:Y:S01]  /*17410*/  IADD3.X R194, R194, UR9, RZ, P4, !PT ;  /* 0x00000009c2c27c10 */ /* 0x000fe2000a7fe4ff */
[----:B------:R-:W-:Y:S01]  /*17420*/  IMAD.MOV.U32 R5, RZ, RZ, R190 ;  /* 0x000000ffff057224 */ /* 0x000fe200078e00be */
[----:B------:R-:W5:Y:S01]  /*17430*/  LDL.LU R35, [R1+0x3a8] ;  /* 0x0003a80001237983 */ /* 0x000f620000300800 */
[----:B------:R-:W-:-:S03]  /*17440*/  LOP3.LUT R29, R3, 0x58, RZ, 0xfc, !PT ;  /* 0x00000058031d7812 */ /* 0x000fc600078efcff */
[----:B------:R1:W-:Y:S01]  /*17450*/  LDGSTS.E [R28+0x25000], [R4.64], P2 ;  /* 0x25000000041c7fae */ /* 0x0003e2000912184c */
[----:B----4-:R-:W-:Y:S02]  /*17460*/  IADD3 R31, P3, R31, UR14, RZ ;  /* 0x0000000e1f1f7c10 */ /* 0x010fe4000ff7e0ff */
[----:B--2---:R-:W-:Y:S01]  /*17470*/  IADD3 R53, P4, R53, UR14, RZ ;  /* 0x0000000e35357c10 */ /* 0x004fe2000ff9e0ff */
[----:B------:R-:W2:Y:S01]  /*17480*/  LDL.LU R30, [R1+0x3bc] ;  /* 0x0003bc00011e7983 */ /* 0x000ea20000300800 */
[----:B-1----:R-:W-:Y:S02]  /*17490*/  IMAD.MOV.U32 R4, RZ, RZ, R195 ;  /* 0x000000ffff047224 */ /* 0x002fe400078e00c3 */
[----:B------:R-:W-:-:S05]  /*174a0*/  IMAD.MOV.U32 R5, RZ, RZ, R194 ;  /* 0x000000ffff057224 */ /* 0x000fca00078e00c2 */
[----:B------:R1:W-:Y:S01]  /*174b0*/  LDGSTS.E [R28+0x25400], [R4.64], P1 ;  /* 0x25400000041c7fae */ /* 0x0003e2000892184c */
[----:B------:R-:W-:Y:S02]  /*174c0*/  ISETP.GE.AND P1, PT, R29, UR6, PT ;  /* 0x000000061d007c0c */ /* 0x000fe4000bf26270 */
[----:B------:R-:W-:Y:S02]  /*174d0*/  LOP3.LUT R29, R3, 0x5c, RZ, 0xfc, !PT ;  /* 0x0000005c031d7812 */ /* 0x000fe400078efcff */
[----:B---3--:R-:W-:Y:S02]  /*174e0*/  IADD3.X R32, R32, UR9, RZ, P3, !PT ;  /* 0x0000000920207c10 */ /* 0x008fe40009ffe4ff */
[----:B-1----:R-:W-:Y:S02]  /*174f0*/  SEL R4, RZ, 0x4, P1 ;  /* 0x00000004ff047807 */ /* 0x002fe40000800000 */
[----:B------:R-:W-:Y:S02]  /*17500*/  ISETP.GE.AND P1, PT, R29, UR6, PT ;  /* 0x000000061d007c0c */ /* 0x000fe4000bf26270 */
[----:B------:R-:W-:Y:S01]  /*17510*/  SEL R4, R4, RZ, !P0 ;  /* 0x000000ff04047207 */ /* 0x000fe20004000000 */
[----:B------:R-:W3:Y:S03]  /*17520*/  LDL.LU R29, [R1+0x36c] ;  /* 0x00036c00011d7983 */ /* 0x000ee60000300800 */
[----:B------:R-:W-:Y:S01]  /*17530*/  ISETP.NE.U32.AND P2, PT, R4, RZ, PT ;  /* 0x000000ff0400720c */ /* 0x000fe20003f45070 */
[----:B------:R-:W-:Y:S01]  /*17540*/  STL [R1+0x37c], R31 ;  /* 0x00037c1f01007387 */ /* 0x000fe20000100800 */
[----:B------:R-:W-:Y:S01]  /*17550*/  SEL R4, RZ, 0x4, P1 ;  /* 0x00000004ff047807 */ /* 0x000fe20000800000 */
[----:B------:R-:W-:-:S02]  /*17560*/  IMAD.MOV.U32 R5, RZ, RZ, R32 ;  /* 0x000000ffff057224 */ /* 0x000fc400078e0020 */
[----:B------:R1:W-:Y:S01]  /*17570*/  STL [R1+0x378], R32 ;  /* 0x0003782001007387 */ /* 0x0003e20000100800 */
[----:B------:R-:W-:Y:S02]  /*17580*/  SEL R4, R4, RZ, !P0 ;  /* 0x000000ff04047207 */ /* 0x000fe40004000000 */
[----:B------:R-:W-:Y:S01]  /*17590*/  IADD3.X R55, R55, UR9, RZ, P4, !PT ;  /* 0x0000000937377c10 */ /* 0x000fe2000a7fe4ff */
[----:B------:R4:W-:Y:S01]  /*175a0*/  STL [R1+0x38c], R53 ;  /* 0x00038c3501007387 */ /* 0x0009e20000100800 */
[----:B------:R-:W-:-:S03]  /*175b0*/  ISETP.NE.U32.AND P1, PT, R4, RZ, PT ;  /* 0x000000ff0400720c */ /* 0x000fc60003f25070 */
[----:B-1----:R-:W3:Y:S01]  /*175c0*/  LDL.LU R32, [R1+0x3b8] ;  /* 0x0003b80001207983 */ /* 0x002ee20000300800 */
[----:B------:R-:W-:-:S03]  /*175d0*/  IMAD.MOV.U32 R4, RZ, RZ, R31 ;  /* 0x000000ffff047224 */ /* 0x000fc600078e001f */
[----:B------:R-:W-:Y:S04]  /*175e0*/  STL [R1+0x388], R55 ;  /* 0x0003883701007387 */ /* 0x000fe80000100800 */
[----:B------:R-:W3:Y:S01]  /*175f0*/  LDL.LU R31, [R1+0x368] ;  /* 0x00036800011f7983 */ /* 0x000ee20000300800 */
[----:B------:R-:W-:-:S03]  /*17600*/  LOP3.LUT R54, R3, 0x60, RZ, 0xfc, !PT ;  /* 0x0000006003367812 */ /* 0x000fc600078efcff */
[----:B------:R1:W-:Y:S02]  /*17610*/  LDGSTS.E [R28+0x25800], [R4.64], P2 ;  /* 0x25800000041c7fae */ /* 0x0003e4000912184c */
[----:B-1----:R-:W-:Y:S02]  /*17620*/  IMAD.MOV.U32 R4, RZ, RZ, R53 ;  /* 0x000000ffff047224 */ /* 0x002fe400078e0035 */
[----:B------:R-:W-:-:S05]  /*17630*/  IMAD.MOV.U32 R5, RZ, RZ, R55 ;  /* 0x000000ffff057224 */ /* 0x000fca00078e0037 */
[----:B------:R1:W-:Y:S01]  /*17640*/  LDGSTS.E [R28+0x25c00], [R4.64], P1 ;  /* 0x25c00000041c7fae */ /* 0x0003e2000892184c */
[----:B------:R-:W-:Y:S02]  /*17650*/  ISETP.GE.AND P1, PT, R54, UR6, PT ;  /* 0x0000000636007c0c */ /* 0x000fe4000bf26270 */
[----:B----4-:R-:W-:Y:S02]  /*17660*/  LOP3.LUT R53, R3, 0x64, RZ, 0xfc, !PT ;  /* 0x0000006403357812 */ /* 0x010fe400078efcff */
[----:B-1----:R-:W-:Y:S02]  /*17670*/  SEL R4, RZ, 0x4, P1 ;  /* 0x00000004ff047807 */ /* 0x002fe40000800000 */
[----:B------:R-:W-:Y:S02]  /*17680*/  ISETP.GE.AND P1, PT, R53, UR6, PT ;  /* 0x0000000635007c0c */ /* 0x000fe4000bf26270 */
[----:B------:R-:W-:-:S04]  /*17690*/  SEL R4, R4, RZ, !P0 ;  /* 0x000000ff04047207 */ /* 0x000fc80004000000 */
[----:B------:R-:W-:Y:S02]  /*176a0*/  ISETP.NE.U32.AND P2, PT, R4, RZ, PT ;  /* 0x000000ff0400720c */ /* 0x000fe40003f45070 */
[----:B------:R-:W-:-:S04]  /*176b0*/  SEL R4, RZ, 0x4, P1 ;  /* 0x00000004ff047807 */ /* 0x000fc80000800000 */
[----:B------:R-:W-:-:S04]  /*176c0*/  SEL R4, R4, RZ, !P0 ;  /* 0x000000ff04047207 */ /* 0x000fc80004000000 */
[----:B------:R-:W-:Y:S02]  /*176d0*/  ISETP.NE.U32.AND P1, PT, R4, RZ, PT ;  /* 0x000000ff0400720c */ /* 0x000fe40003f25070 */
[----:B-----5:R-:W-:Y:S02]  /*176e0*/  IADD3 R34, P3, R34, UR14, RZ ;  /* 0x0000000e22227c10 */ /* 0x020fe4000ff7e0ff */
[----:B------:R-:W-:Y:S02]  /*176f0*/  IADD3 R33, P4, R33, UR14, RZ ;  /* 0x0000000e21217c10 */ /* 0x000fe4000ff9e0ff */
[----:B------:R-:W-:Y:S01]  /*17700*/  IADD3.X R52, R52, UR9, RZ, P3, !PT ;  /* 0x0000000934347c10 */ /* 0x000fe20009ffe4ff */
[----:B------:R-:W-:-:S04]  /*17710*/  IMAD.MOV.U32 R4, RZ, RZ, R34 ;  /* 0x000000ffff047224 */ /* 0x000fc800078e0022 */
[----:B------:R-:W-:Y:S01]  /*17720*/  IMAD.MOV.U32 R5, RZ, RZ, R52 ;  /* 0x000000ffff057224 */ /* 0x000fe200078e0034 */
[----:B------:R-:W-:Y:S01]  /*17730*/  IADD3.X R35, R35, UR9, RZ, P4, !PT ;  /* 0x0000000923237c10 */ /* 0x000fe2000a7fe4ff */
[----:B------:R1:W-:Y:S04]  /*17740*/  STL [R1+0x39c], R34 ;  /* 0x00039c2201007387 */ /* 0x0003e80000100800 */
[----:B------:R4:W-:Y:S01]  /*17750*/  LDGSTS.E [R28+0x26000], [R4.64], P2 ;  /* 0x26000000041c7fae */ /* 0x0009e2000912184c */
[----:B-1----:R-:W-:Y:S01]  /*17760*/  LOP3.LUT R34, R3, 0x68, RZ, 0xfc, !PT ;  /* 0x0000006803227812 */ /* 0x002fe200078efcff */
[----:B----4-:R-:W-:Y:S02]  /*17770*/  IMAD.MOV.U32 R4, RZ, RZ, R33 ;  /* 0x000000ffff047224 */ /* 0x010fe400078e0021 */
[----:B------:R-:W-:Y:S01]  /*17780*/  IMAD.MOV.U32 R5, RZ, RZ, R35 ;  /* 0x000000ffff057224 */ /* 0x000fe200078e0023 */
[----:B------:R-:W-:Y:S04]  /*17790*/  STL [R1+0x398], R52 ;  /* 0x0003983401007387 */ /* 0x000fe80000100800 */
[----:B------:R1:W-:Y:S01]  /*177a0*/  LDGSTS.E [R28+0x26400], [R4.64], P1 ;  /* 0x26400000041c7fae */ /* 0x0003e2000892184c */
[----:B------:R-:W-:-:S03]  /*177b0*/  ISETP.GE.AND P1, PT, R34, UR6, PT ;  /* 0x0000000622007c0c */ /* 0x000fc6000bf26270 */
[----:B------:R4:W-:Y:S01]  /*177c0*/  STL [R1+0x3ac], R33 ;  /* 0x0003ac2101007387 */ /* 0x0009e20000100800 */
[----:B-1----:R-:W-:Y:S02]  /*177d0*/  SEL R4, RZ, 0x4, P1 ;  /* 0x00000004ff047807 */ /* 0x002fe40000800000 */
[----:B----4-:R-:W-:Y:S02]  /*177e0*/  LOP3.LUT R33, R3, 0x6c, RZ, 0xfc, !PT ;  /* 0x0000006c03217812 */ /* 0x010fe400078efcff */
[----:B------:R-:W-:Y:S02]  /*177f0*/  SEL R4, R4, RZ, !P0 ;  /* 0x000000ff04047207 */ /* 0x000fe40004000000 */
[----:B------:R-:W-:Y:S02]  /*17800*/  ISETP.GE.AND P1, PT, R33, UR6, PT ;  /* 0x0000000621007c0c */ /* 0x000fe4000bf26270 */
[----:B------:R-:W-:Y:S02]  /*17810*/  ISETP.NE.U32.AND P2, PT, R4, RZ, PT ;  /* 0x000000ff0400720c */ /* 0x000fe40003f45070 */
[----:B------:R-:W-:-:S02]  /*17820*/  SEL R4, RZ, 0x4, P1 ;  /* 0x00000004ff047807 */ /* 0x000fc40000800000 */
[----:B--2---:R-:W-:Y:S02]  /*17830*/  IADD3 R30, P3, R30, UR14, RZ ;  /* 0x0000000e1e1e7c10 */ /* 0x004fe4000ff7e0ff */
[----:B------:R-:W-:Y:S02]  /*17840*/  SEL R4, R4, RZ, !P0 ;  /* 0x000000ff04047207 */ /* 0x000fe40004000000 */
[----:B---3--:R-:W-:Y:S02]  /*17850*/  IADD3 R29, P4, R29, UR14, RZ ;  /* 0x0000000e1d1d7c10 */ /* 0x008fe4000ff9e0ff */
[----:B------:R-:W-:Y:S02]  /*17860*/  ISETP.NE.U32.AND P1, PT, R4, RZ, PT ;  /* 0x000000ff0400720c */ /* 0x000fe40003f25070 */
[----:B------:R-:W-:Y:S01]  /*17870*/  IADD3.X R32, R32, UR9, RZ, P3, !PT ;  /* 0x0000000920207c10 */ /* 0x000fe20009ffe4ff */
[----:B------:R-:W-:-:S04]  /*17880*/  IMAD.MOV.U32 R4, RZ, RZ, R30 ;  /* 0x000000ffff047224 */ /* 0x000fc800078e001e */
[----:B------:R-:W-:Y:S01]  /*17890*/  IMAD.MOV.U32 R5, RZ, RZ, R32 ;  /* 0x000000ffff057224 */ /* 0x000fe200078e0020 */
[----:B------:R-:W-:Y:S01]  /*178a0*/  IADD3.X R31, R31, UR9, RZ, P4, !PT ;  /* 0x000000091f1f7c10 */ /* 0x000fe2000a7fe4ff */
[----:B------:R-:W-:Y:S04]  /*178b0*/  STL [R1+0x3a8], R35 ;  /* 0x0003a82301007387 */ /* 0x000fe80000100800 */
[----:B------:R1:W-:Y:S04]  /*178c0*/  LDGSTS.E [R28+0x26800], [R4.64], P2 ;  /* 0x26800000041c7fae */ /* 0x0003e8000912184c */
[----:B------:R2:W-:Y:S01]  /*178d0*/  STL [R1+0x3bc], R30 ;  /* 0x0003bc1e01007387 */ /* 0x0005e20000100800 */
[----:B-1----:R-:W-:-:S02]  /*178e0*/  IMAD.MOV.U32 R4, RZ, RZ, R29 ;  /* 0x000000ffff047224 */ /* 0x002fc400078e001d */
[----:B------:R-:W-:Y:S01]  /*178f0*/  IMAD.MOV.U32 R5, RZ, RZ, R31 ;  /* 0x000000ffff057224 */ /* 0x000fe200078e001f */
[----:B--2---:R-:W-:-:S04]  /*17900*/  LOP3.LUT R30, R3, 0x70, RZ, 0xfc, !PT ;  /* 0x00000070031e7812 */ /* 0x004fc800078efcff */
[----:B------:R1:W-:Y:S01]  /*17910*/  LDGSTS.E [R28+0x26c00], [R4.64], P1 ;  /* 0x26c00000041c7fae */ /* 0x0003e2000892184c */
[----:B------:R-:W-:-:S03]  /*17920*/  ISETP.GE.AND P1, PT, R30, UR6, PT ;  /* 0x000000061e007c0c */ /* 0x000fc6000bf26270 */
[----:B------:R-:W-:Y:S04]  /*17930*/  STL [R1+0x3b8], R32 ;  /* 0x0003b82001007387 */ /* 0x000fe80000100800 */
[----:B------:R2:W-:Y:S01]  /*17940*/  STL [R1+0x36c], R29 ;  /* 0x00036c1d01007387 */ /* 0x0005e20000100800 */
[----:B-1----:R-:W-:Y:S02]  /*17950*/  SEL R4, RZ, 0x4, P1 ;  /* 0x00000004ff047807 */ /* 0x002fe40000800000 */
[----:B--2---:R-:W-:Y:S02]  /*17960*/  LOP3.LUT R29, R3, 0x74, RZ, 0xfc, !PT ;  /* 0x00000074031d7812 */ /* 0x004fe400078efcff */
[----:B------:R-:W-:Y:S02]  /*17970*/  SEL R4, R4, RZ, !P0 ;  /* 0x000000ff04047207 */ /* 0x000fe40004000000 */
[----:B------:R-:W-:-:S02]  /*17980*/  ISETP.GE.AND P1, PT, R29, UR6, PT ;  /* 0x000000061d007c0c */ /* 0x000fc4000bf26270 */
[----:B------:R-:W-:Y:S02]  /*17990*/  ISETP.NE.U32.AND P2, PT, R4, RZ, PT ;  /* 0x000000ff0400720c */ /* 0x000fe40003f45070 */
[----:B------:R-:W-:Y:S02]  /*179a0*/  SEL R4, RZ, 0x4, P1 ;  /* 0x00000004ff047807 */ /* 0x000fe40000800000 */
[----:B------:R-:W-:Y:S02]  /*179b0*/  IADD3 R200, P3, R200, UR14, RZ ;  /* 0x0000000ec8c87c10 */ /* 0x000fe4000ff7e0ff */
[----:B------:R-:W-:Y:S02]  /*179c0*/  SEL R4, R4, RZ, !P0 ;  /* 0x000000ff04047207 */ /* 0x000fe40004000000 */
[----:B------:R-:W-:Y:S02]  /*179d0*/  IADD3.X R199, R199, UR9, RZ, P3, !PT ;  /* 0x00000009c7c77c10 */ /* 0x000fe40009ffe4ff */
[----:B------:R-:W-:-:S02]  /*179e0*/  IADD3 R204, P4, R204, UR14, RZ ;  /* 0x0000000ecccc7c10 */ /* 0x000fc4000ff9e0ff */
        /* <DEDUP_REMOVED lines=30> */
[----:B------:R-:W-:Y:S02]  /*17bd0*/  ISETP.GE.AND P1, PT, R30, UR6, PT ;  /* 0x000000061e007c0c */ /* 0x000fe4000bf26270 */
[----:B------:R-:W-:Y:S02]  /*17be0*/  ISETP.GE.AND P2, PT, R29, UR6, PT ;  /* 0x000000061d007c0c */ /* 0x000fe4000bf46270 */
[----:B------:R-:W-:Y:S02]  /*17bf0*/  IADD3 R11, P3, R11, UR14, RZ ;  /* 0x0000000e0b0b7c10 */ /* 0x000fe4000ff7e0ff */
[----:B-1----:R-:W-:Y:S02]  /*17c00*/  SEL R5, RZ, 0x4, P1 ;  /* 0x00000004ff057807 */ /* 0x002fe40000800000 */
[----:B------:R-:W-:Y:S02]  /*17c10*/  SEL R4, RZ, 0x4, P2 ;  /* 0x00000004ff047807 */ /* 0x000fe40001000000 */
[----:B------:R-:W-:-:S02]  /*17c20*/  SEL R5, R5, RZ, !P0 ;  /* 0x000000ff05057207 */ /* 0x000fc40004000000 */
[----:B------:R-:W-:Y:S02]  /*17c30*/  SEL R4, R4, RZ, !P0 ;  /* 0x000000ff04047207 */ /* 0x000fe40004000000 */
[----:B------:R-:W-:Y:S01]  /*17c40*/  ISETP.NE.U32.AND P1, PT, R5, RZ, PT ;  /* 0x000000ff0500720c */ /* 0x000fe20003f25070 */
[----:B------:R-:W-:Y:S01]  /*17c50*/  IMAD.U32 R28, RZ, RZ, UR8 ;  /* 0x00000008ff1c7e24 */ /* 0x000fe2000f8e00ff */
[----:B------:R-:W-:Y:S02]  /*17c60*/  LOP3.LUT R29, R2, 0x40, RZ, 0x3c, !PT ;  /* 0x00000040021d7812 */ /* 0x000fe400078e3cff */
[----:B------:R-:W-:Y:S02]  /*17c70*/  IADD3.X R10, R10, UR9, RZ, P3, !PT ;  /* 0x000000090a0a7c10 */ /* 0x000fe40009ffe4ff */
[----:B------:R-:W-:Y:S02]  /*17c80*/  IADD3 R9, P4, R9, UR14, RZ ;  /* 0x0000000e09097c10 */ /* 0x000fe4000ff9e0ff */
[----:B------:R-:W-:Y:S01]  /*17c90*/  ISETP.NE.U32.AND P2, PT, R4, RZ, PT ;  /* 0x000000ff0400720c */ /* 0x000fe20003f45070 */
[----:B------:R-:W-:Y:S01]  /*17ca0*/  IMAD R28, R28, 0x8000, R29 ;  /* 0x000080001c1c7824 */ /* 0x000fe200078e021d */
[----:B------:R-:W-:Y:S01]  /*17cb0*/  IADD3.X R27, R27, UR9, RZ, P4, !PT ;  /* 0x000000091b1b7c10 */ /* 0x000fe2000a7fe4ff */
[----:B------:R-:W-:-:S02]  /*17cc0*/  IMAD.MOV.U32 R4, RZ, RZ, R11 ;  /* 0x000000ffff047224 */ /* 0x000fc400078e000b */
[----:B------:R-:W-:Y:S01]  /*17cd0*/  IMAD.MOV.U32 R5, RZ, RZ, R10 ;  /* 0x000000ffff057224 */ /* 0x000fe200078e000a */
[----:B------:R-:W-:-:S04]  /*17ce0*/  LOP3.LUT R30, R3, 0xa, RZ, 0xfc, !PT ;  /* 0x0000000a031e7812 */ /* 0x000fc800078efcff */
[----:B------:R1:W-:Y:S01]  /*17cf0*/  LDGSTS.E [R28+0x20200], [R4.64], P1 ;  /* 0x20200000041c7fae */ /* 0x0003e2000892184c */
[----:B------:R-:W-:Y:S02]  /*17d00*/  ISETP.GE.AND P1, PT, R30, UR6, PT ;  /* 0x000000061e007c0c */ /* 0x000fe4000bf26270 */
[----:B------:R-:W-:Y:S01]  /*17d10*/  LOP3.LUT R29, R3, 0xe, RZ, 0xfc, !PT ;  /* 0x0000000e031d7812 */ /* 0x000fe200078efcff */
[----:B-1----:R-:W-:Y:S02]  /*17d20*/  IMAD.MOV.U32 R4, RZ, RZ, R9 ;  /* 0x000000ffff047224 */ /* 0x002fe400078e0009 */
[----:B------:R-:W-:-:S05]  /*17d30*/  IMAD.MOV.U32 R5, RZ, RZ, R27 ;  /* 0x000000ffff057224 */ /* 0x000fca00078e001b */
[----:B------:R1:W-:Y:S01]  /*17d40*/  LDGSTS.E [R28+0x20600], [R4.64], P2 ;  /* 0x20600000041c7fae */ /* 0x0003e2000912184c */
[----:B------:R-:W-:Y:S02]  /*17d50*/  IADD3 R13, P3, R13, UR14, RZ ;  /* 0x0000000e0d0d7c10 */ /* 0x000fe4000ff7e0ff */
[----:B-1----:R-:W-:Y:S02]  /*17d60*/  SEL R4, RZ, 0x4, P1 ;  /* 0x00000004ff047807 */ /* 0x002fe40000800000 */
[----:B------:R-:W-:Y:S02]  /*17d70*/  ISETP.GE.AND P1, PT, R29, UR6, PT ;  /* 0x000000061d007c0c */ /* 0x000fe4000bf26270 */
[----:B------:R-:W-:-:S04]  /*17d80*/  SEL R4, R4, RZ, !P0 ;  /* 0x000000ff04047207 */ /* 0x000fc80004000000 */
[----:B------:R-:W-:Y:S02]  /*17d90*/  ISETP.NE.U32.AND P2, PT, R4, RZ, PT ;  /* 0x000000ff0400720c */ /* 0x000fe40003f45070 */
[----:B------:R-:W-:Y:S02]  /*17da0*/  SEL R4, RZ, 0x4, P1 ;  /* 0x00000004ff047807 */ /* 0x000fe40000800000 */
        /* <DEDUP_REMOVED lines=148> */
[----:B------:R1:W-:Y:S04]  /*186f0*/  LDGSTS.E [R28+0x24200], [R4.64], P2 ;  /* 0x24200000041c7fae */ /* 0x0003e8000912184c */
[----:B------:R2:W-:Y:S01]  /*18700*/  STL [R1+0x368], R31 ;  /* 0x0003681f01007387 */ /* 0x0005e20000100800 */
[----:B-1----:R-:W-:Y:S02]  /*18710*/  IMAD.MOV.U32 R4, RZ, RZ, R181 ;  /* 0x000000ffff047224 */ /* 0x002fe400078e00b5 */
[----:B------:R-:W-:-:S05]  /*18720*/  IMAD.MOV.U32 R5, RZ, RZ, R180 ;  /* 0x000000ffff057224 */ /* 0x000fca00078e00b4 */
[----:B------:R1:W-:Y:S01]  /*18730*/  LDGSTS.E [R28+0x24600], [R4.64], P1 ;  /* 0x24600000041c7fae */ /* 0x0003e2000892184c */
[----:B------:R-:W-:-:S03]  /*18740*/  ISETP.GE.AND P1, PT, R29, UR6, PT ;  /* 0x000000061d007c0c */ /* 0x000fc6000bf26270 */
[----:B------:R-:W3:Y:S01]  /*18750*/  LDL.LU R29, [R1+0x374] ;  /* 0x00037400011d7983 */ /* 0x000ee20000300800 */
[----:B------:R-:W-:Y:S02]  /*18760*/  LOP3.LUT R30, R3, 0x4e, RZ, 0xfc, !PT ;  /* 0x0000004e031e7812 */ /* 0x000fe400078efcff */
[----:B------:R-:W-:Y:S01]  /*18770*/  IADD3 R185, P3, R185, UR14, RZ ;  /* 0x0000000eb9b97c10 */ /* 0x000fe2000ff7e0ff */
[----:B------:R-:W4:Y:S01]  /*18780*/  LDL.LU R52, [R1+0x384] ;  /* 0x0003840001347983 */ /* 0x000f220000300800 */
[----:B-1----:R-:W-:-:S03]  /*18790*/  SEL R4, RZ, 0x4, P1 ;  /* 0x00000004ff047807 */ /* 0x002fc60000800000 */
[----:B------:R-:W5:Y:S01]  /*187a0*/  LDL.LU R35, [R1+0x394] ;  /* 0x0003940001237983 */ /* 0x000f620000300800 */
[----:B------:R-:W-:Y:S02]  /*187b0*/  ISETP.GE.AND P1, PT, R30, UR6, PT ;  /* 0x000000061e007c0c */ /* 0x000fe4000bf26270 */
[----:B------:R-:W-:Y:S01]  /*187c0*/  SEL R4, R4, RZ, !P0 ;  /* 0x000000ff04047207 */ /* 0x000fe20004000000 */
[----:B------:R-:W4:Y:S03]  /*187d0*/  LDL.LU R54, [R1+0x380] ;  /* 0x0003800001367983 */ /* 0x000f260000300800 */
[----:B------:R-:W-:Y:S01]  /*187e0*/  ISETP.NE.U32.AND P2, PT, R4, RZ, PT ;  /* 0x000000ff0400720c */ /* 0x000fe20003f45070 */
[----:B------:R-:W4:Y:S01]  /*187f0*/  LDL.LU R53, [R1+0x390] ;  /* 0x0003900001357983 */ /* 0x000f220000300800 */
[----:B------:R-:W-:Y:S02]  /*18800*/  SEL R4, RZ, 0x4, P1 ;  /* 0x00000004ff047807 */ /* 0x000fe40000800000 */
[----:B------:R-:W-:Y:S01]  /*18810*/  IADD3.X R184, R184, UR9, RZ, P3, !PT ;  /* 0x00000009b8b87c10 */ /* 0x000fe20009ffe4ff */
[----:B------:R-:W4:Y:S01]  /*18820*/  LDL.LU R32, [R1+0x3a4] ;  /* 0x0003a40001207983 */ /* 0x000f220000300800 */
[----:B------:R-:W-:-:S02]  /*18830*/  SEL R4, R4, RZ, !P0 ;  /* 0x000000ff04047207 */ /* 0x000fc40004000000 */
[----:B------:R-:W-:Y:S01]  /*18840*/  IADD3 R189, P4, R189, UR14, RZ ;  /* 0x0000000ebdbd7c10 */ /* 0x000fe2000ff9e0ff */
[----:B------:R-:W-:Y:S01]  /*18850*/  IMAD.MOV.U32 R5, RZ, RZ, R184 ;  /* 0x000000ffff057224 */ /* 0x000fe200078e00b8 */
[----:B------:R-:W-:Y:S01]  /*18860*/  ISETP.NE.U32.AND P1, PT, R4, RZ, PT ;  /* 0x000000ff0400720c */ /* 0x000fe20003f25070 */
[----:B------:R-:W-:Y:S01]  /*18870*/  IMAD.MOV.U32 R4, RZ, RZ, R185 ;  /* 0x000000ffff047224 */ /* 0x000fe200078e00b9 */
[----:B------:R-:W-:Y:S01]  /*18880*/  IADD3.X R188, R188, UR9, RZ, P4, !PT ;  /* 0x00000009bcbc7c10 */ /* 0x000fe2000a7fe4ff */
[----:B--2---:R-:W4:Y:S01]  /*18890*/  LDL.LU R31, [R1+0x3b4] ;  /* 0x0003b400011f7983 */ /* 0x004f220000300800 */
[----:B------:R-:W-:-:S03]  /*188a0*/  LOP3.LUT R30, R3, 0x52, RZ, 0xfc, !PT ;  /* 0x00000052031e7812 */ /* 0x000fc600078efcff */
[----:B------:R1:W-:Y:S02]  /*188b0*/  LDGSTS.E [R28+0x24a00], [R4.64], P2 ;  /* 0x24a00000041c7fae */ /* 0x0003e4000912184c */
[----:B-1----:R-:W-:Y:S02]  /*188c0*/  IMAD.MOV.U32 R4, RZ, RZ, R189 ;  /* 0x000000ffff047224 */ /* 0x002fe400078e00bd */
[----:B------:R-:W-:-:S05]  /*188d0*/  IMAD.MOV.U32 R5, RZ, RZ, R188 ;  /* 0x000000ffff057224 */ /* 0x000fca00078e00bc */
[----:B------:R1:W-:Y:S01]  /*188e0*/  LDGSTS.E [R28+0x24e00], [R4.64], P1 ;  /* 0x24e00000041c7fae */ /* 0x0003e2000892184c */
[----:B------:R-:W-:Y:S02]  /*188f0*/  ISETP.GE.AND P1, PT, R30, UR6, PT ;  /* 0x000000061e007c0c */ /* 0x000fe4000bf26270 */
[----:B------:R-:W-:Y:S02]  /*18900*/  LOP3.LUT R30, R3, 0x56, RZ, 0xfc, !PT ;  /* 0x00000056031e7812 */ /* 0x000fe400078efcff */
[----:B-1----:R-:W-:Y:S02]  /*18910*/  SEL R4, RZ, 0x4, P1 ;  /* 0x00000004ff047807 */ /* 0x002fe40000800000 */
[----:B------:R-:W-:Y:S02]  /*18920*/  ISETP.GE.AND P1, PT, R30, UR6, PT ;  /* 0x000000061e007c0c */ /* 0x000fe4000bf26270 */
[----:B------:R-:W-:Y:S02]  /*18930*/  SEL R4, R4, RZ, !P0 ;  /* 0x000000ff04047207 */ /* 0x000fe40004000000 */
[----:B------:R-:W-:-:S02]  /*18940*/  IADD3 R193, P3, R193, UR14, RZ ;  /* 0x0000000ec1c17c10 */ /* 0x000fc4000ff7e0ff */
[----:B------:R-:W-:Y:S02]  /*18950*/  ISETP.NE.U32.AND P2, PT, R4, RZ, PT ;  /* 0x000000ff0400720c */ /* 0x000fe40003f45070 */
[----:B------:R-:W-:Y:S02]  /*18960*/  SEL R4, RZ, 0x4, P1 ;  /* 0x00000004ff047807 */ /* 0x000fe40000800000 */
[----:B------:R-:W-:Y:S02]  /*18970*/  IADD3.X R192, R192, UR9, RZ, P3, !PT ;  /* 0x00000009c0c07c10 */ /* 0x000fe40009ffe4ff */
[----:B------:R-:W-:-:S04]  /*18980*/  SEL R4, R4, RZ, !P0 ;  /* 0x000000ff04047207 */ /* 0x000fc80004000000 */
[----:B------:R-:W-:Y:S01]  /*18990*/  ISETP.NE.U32.AND P1, PT, R4, RZ, PT ;  /* 0x000000ff0400720c */ /* 0x000fe20003f25070 */
[----:B------:R-:W-:Y:S02]  /*189a0*/  IMAD.MOV.U32 R4, RZ, RZ, R193 ;  /* 0x000000ffff047224 */ /* 0x000fe400078e00c1 */
[----:B------:R-:W-:Y:S01]  /*189b0*/  IMAD.MOV.U32 R5, RZ, RZ, R192 ;  /* 0x000000ffff057224 */ /* 0x000fe200078e00c0 */
[----:B------:R-:W-:-:S04]  /*189c0*/  LOP3.LUT R30, R3, 0x5a, RZ, 0xfc, !PT ;  /* 0x0000005a031e7812 */ /* 0x000fc800078efcff */
[----:B------:R1:W-:Y:S01]  /*189d0*/  LDGSTS.E [R28+0x25200], [R4.64], P2 ;  /* 0x25200000041c7fae */ /* 0x0003e2000912184c */
[----:B---3--:R-:W-:-:S04]  /*189e0*/  IADD3 R29, P4, R29, UR14, RZ ;  /* 0x0000000e1d1d7c10 */ /* 0x008fc8000ff9e0ff */
[----:B------:R-:W-:Y:S01]  /*189f0*/  IADD3.X R196, R196, UR9, RZ, P4, !PT ;  /* 0x00000009c4c47c10 */ /* 0x000fe2000a7fe4ff */
[----:B-1----:R-:W-:-:S04]  /*18a00*/  IMAD.MOV.U32 R4, RZ, RZ, R29 ;  /* 0x000000ffff047224 */ /* 0x002fc800078e001d */
[----:B------:R-:W-:Y:S01]  /*18a10*/  IMAD.MOV.U32 R5, RZ, RZ, R196 ;  /* 0x000000ffff057224 */ /* 0x000fe200078e00c4 */
[----:B------:R1:W-:Y:S04]  /*18a20*/  STL [R1+0x374], R29 ;  /* 0x0003741d01007387 */ /* 0x0003e80000100800 */
[----:B------:R3:W-:Y:S01]  /*18a30*/  LDGSTS.E [R28+0x25600], [R4.64], P1 ;  /* 0x25600000041c7fae */ /* 0x0007e2000892184c */
[----:B------:R-:W-:-:S03]  /*18a40*/  ISETP.GE.AND P1, PT, R30, UR6, PT ;  /* 0x000000061e007c0c */ /* 0x000fc6000bf26270 */
[----:B------:R-:W2:Y:S01]  /*18a50*/  LDL.LU R34, [R1+0x3a0] ;  /* 0x0003a00001227983 */ /* 0x000ea20000300800 */
[----:B-1----:R-:W-:-:S03]  /*18a60*/  LOP3.LUT R29, R3, 0x5e, RZ, 0xfc, !PT ;  /* 0x0000005e031d7812 */ /* 0x002fc600078efcff */
[----:B------:R-:W2:Y:S01]  /*18a70*/  LDL.LU R33, [R1+0x3b0] ;  /* 0x0003b00001217983 */ /* 0x000ea20000300800 */
[----:B---3--:R-:W-:-:S03]  /*18a80*/  SEL R4, RZ, 0x4, P1 ;  /* 0x00000004ff047807 */ /* 0x008fc60000800000 */
[----:B------:R-:W3:Y:S01]  /*18a90*/  LDL.LU R30, [R1+0x3c0] ;  /* 0x0003c000011e7983 */ /* 0x000ee20000300800 */
[----:B------:R-:W-:-:S03]  /*18aa0*/  ISETP.GE.AND P1, PT, R29, UR6, PT ;  /* 0x000000061d007c0c */ /* 0x000fc6000bf26270 */
[----:B------:R-:W3:Y:S01]  /*18ab0*/  LDL.LU R29, [R1+0x370] ;  /* 0x00037000011d7983 */ /* 0x000ee20000300800 */
[----:B------:R-:W-:Y:S02]  /*18ac0*/  SEL R4, R4, RZ, !P0 ;  /* 0x000000ff04047207 */ /* 0x000fe40004000000 */
[----:B----4-:R-:W-:Y:S02]  /*18ad0*/  IADD3 R52, P3, R52, UR14, RZ ;  /* 0x0000000e34347c10 */ /* 0x010fe4000ff7e0ff */
[----:B------:R-:W-:Y:S02]  /*18ae0*/  ISETP.NE.U32.AND P2, PT, R4, RZ, PT ;  /* 0x000000ff0400720c */ /* 0x000fe40003f45070 */
[----:B------:R-:W-:Y:S02]  /*18af0*/  SEL R4, RZ, 0x4, P1 ;  /* 0x00000004ff047807 */ /* 0x000fe40000800000 */
[----:B------:R-:W-:Y:S02]  /*18b00*/  IADD3.X R54, R54, UR9, RZ, P3, !PT ;  /* 0x0000000936367c10 */ /* 0x000fe40009ffe4ff */
[----:B------:R-:W-:-:S02]  /*18b10*/  SEL R4, R4, RZ, !P0 ;  /* 0x000000ff04047207 */ /* 0x000fc40004000000 */
[----:B-----5:R-:W-:Y:S02]  /*18b20*/  IADD3 R35, P4, R35, UR14, RZ ;  /* 0x0000000e23237c10 */ /* 0x020fe4000ff9e0ff */
[----:B------:R-:W-:Y:S01]  /*18b30*/  ISETP.NE.U32.AND P1, PT, R4, RZ, PT ;  /* 0x000000ff0400720c */ /* 0x000fe20003f25070 */
[----:B------:R-:W-:Y:S01]  /*18b40*/  IMAD.MOV.U32 R4, RZ, RZ, R52 ;  /* 0x000000ffff047224 */ /* 0x000fe200078e0034 */
[----:B------:R-:W-:Y:S01]  /*18b50*/  IADD3 R32, P3, R32, UR14, RZ ;  /* 0x0000000e20207c10 */ /* 0x000fe2000ff7e0ff */
[----:B------:R-:W-:Y:S01]  /*18b60*/  IMAD.MOV.U32 R5, RZ, RZ, R54 ;  /* 0x000000ffff057224 */ /* 0x000fe200078e0036 */
[----:B------:R-:W-:Y:S02]  /*18b70*/  IADD3.X R53, R53, UR9, RZ, P4, !PT ;  /* 0x0000000935357c10 */ /* 0x000fe4000a7fe4ff */
[----:B------:R-:W-:Y:S01]  /*18b80*/  IADD3 R31, P4, R31, UR14, RZ ;  /* 0x0000000e1f1f7c10 */ /* 0x000fe2000ff9e0ff */
[----:B------:R1:W-:Y:S04]  /*18b90*/  STL [R1+0x384], R52 ;  /* 0x0003843401007387 */ /* 0x0003e80000100800 */
[----:B------:R-:W-:Y:S04]  /*18ba0*/  STL [R1+0x380], R54 ;  /* 0x0003803601007387 */ /* 0x000fe80000100800 */
[----:B------:R4:W-:Y:S01]  /*18bb0*/  STL [R1+0x394], R35 ;  /* 0x0003942301007387 */ /* 0x0009e20000100800 */
[----:B-1----:R-:W-:-:S03]  /*18bc0*/  LOP3.LUT R52, R3, 0x62, RZ, 0xfc, !PT ;  /* 0x0000006203347812 */ /* 0x002fc600078efcff */
[----:B------:R1:W-:Y:S04]  /*18bd0*/  LDGSTS.E [R28+0x25a00], [R4.64], P2 ;  /* 0x25a00000041c7fae */ /* 0x0003e8000912184c */
[----:B------:R-:W-:Y:S04]  /*18be0*/  STL [R1+0x390], R53 ;  /* 0x0003903501007387 */ /* 0x000fe80000100800 */
[----:B------:R5:W-:Y:S01]  /*18bf0*/  STL [R1+0x3a4], R32 ;  /* 0x0003a42001007387 */ /* 0x000be20000100800 */
        /* <DEDUP_REMOVED lines=11> */
[----:B------:R-:W-:Y:S01]  /*18cb0*/  ISETP.NE.U32.AND P1, PT, R4, RZ, PT ;  /* 0x000000ff0400720c */ /* 0x000fe20003f25070 */
[----:B------:R-:W-:Y:S01]  /*18cc0*/  IMAD.MOV.U32 R4, RZ, RZ, R32 ;  /* 0x000000ffff047224 */ /* 0x000fe200078e0020 */
[----:B-----5:R-:W-:Y:S02]  /*18cd0*/  LOP3.LUT R32, R3, 0x6a, RZ, 0xfc, !PT ;  /* 0x0000006a03207812 */ /* 0x020fe400078efcff */
[----:B--2---:R-:W-:Y:S02]  /*18ce0*/  IADD3.X R34, R34, UR9, RZ, P3, !PT ;  /* 0x0000000922227c10 */ /* 0x004fe40009ffe4ff */
[----:B------:R-:W-:-:S03]  /*18cf0*/  IADD3.X R33, R33, UR9, RZ, P4, !PT ;  /* 0x0000000921217c10 */ /* 0x000fc6000a7fe4ff */
[----:B------:R1:W-:Y:S01]  /*18d00*/  STL [R1+0x3a0], R34 ;  /* 0x0003a02201007387 */ /* 0x0003e20000100800 */
[----:B---3--:R-:W-:-:S03]  /*18d10*/  IADD3 R30, P3, R30, UR14, RZ ;  /* 0x0000000e1e1e7c10 */ /* 0x008fc6000ff7e0ff */
[----:B------:R2:W-:Y:S01]  /*18d20*/  STL [R1+0x3b4], R31 ;  /* 0x0003b41f01007387 */ /* 0x0005e20000100800 */
[----:B------:R-:W-:-:S03]  /*18d30*/  IADD3 R29, P4, R29, UR14, RZ ;  /* 0x0000000e1d1d7c10 */ /* 0x000fc6000ff9e0ff */
[----:B------:R-:W-:Y:S01]  /*18d40*/  STL [R1+0x3b0], R33 ;  /* 0x0003b02101007387 */ /* 0x000fe20000100800 */
[----:B------:R-:W-:-:S03]  /*18d50*/  IMAD.MOV.U32 R5, RZ, RZ, R34 ;  /* 0x000000ffff057224 */ /* 0x000fc600078e0022 */
[----:B------:R3:W-:Y:S04]  /*18d60*/  STL [R1+0x3c0], R30 ;  /* 0x0003c01e01007387 */ /* 0x0007e80000100800 */
[----:B------:R4:W-:Y:S04]  /*18d70*/  STL [R1+0x370], R29 ;  /* 0x0003701d01007387 */ /* 0x0009e80000100800 */
[----:B------:R-:W5:Y:S04]  /*18d80*/  LDL.LU R52, [R1+0x28] ;  /* 0x0000280001347983 */ /* 0x000f680000300800 */
[----:B-1----:R-:W5:Y:S04]  /*18d90*/  LDL.LU R34, [R1+0x2c] ;  /* 0x00002c0001227983 */ /* 0x002f680000300800 */
[----:B------:R1:W-:Y:S01]  /*18da0*/  LDGSTS.E [R28+0x26200], [R4.64], P2 ;  /* 0x26200000041c7fae */ /* 0x0003e2000912184c */
[----:B------:R-:W-:-:S02]  /*18db0*/  IADD3.X R197, R197, UR9, RZ, P3, !PT ;  /* 0x00000009c5c57c10 */ /* 0x000fc40009ffe4ff */
[----:B------:R-:W-:Y:S01]  /*18dc0*/  IADD3.X R198, R198, UR9, RZ, P4, !PT ;  /* 0x00000009c6c67c10 */ /* 0x000fe2000a7fe4ff */
[----:B------:R-:W5:Y:S01]  /*18dd0*/  LDL.LU R55, [R1+0x68] ;  /* 0x0000680001377983 */ /* 0x000f620000300800 */
[----:B-1----:R-:W-:Y:S02]  /*18de0*/  IMAD.MOV.U32 R4, RZ, RZ, R31 ;  /* 0x000000ffff047224 */ /* 0x002fe400078e001f */
[----:B------:R-:W-:Y:S01]  /*18df0*/  IMAD.MOV.U32 R5, RZ, RZ, R33 ;  /* 0x000000ffff057224 */ /* 0x000fe200078e0021 */
[----:B------:R-:W-:Y:S01]  /*18e00*/  IADD3 R202, P3, R202, UR14, RZ ;  /* 0x0000000ecaca7c10 */ /* 0x000fe2000ff7e0ff */
[----:B------:R-:W5:Y:S04]  /*18e10*/  LDL.LU R54, [R1+0x6c] ;  /* 0x00006c0001367983 */ /* 0x000f680000300800 */
[----:B------:R1:W-:Y:S01]  /*18e20*/  LDGSTS.E [R28+0x26600], [R4.64], P1 ;  /* 0x26600000041c7fae */ /* 0x0003e2000892184c */
[----:B------:R-:W-:-:S02]  /*18e30*/  ISETP.GE.AND P1, PT, R32, UR6, PT ;  /* 0x0000000620007c0c */ /* 0x000fc4000bf26270 */
[----:B--2---:R-:W-:Y:S01]  /*18e40*/  LOP3.LUT R31, R3, 0x6e, RZ, 0xfc, !PT ;  /* 0x0000006e031f7812 */ /* 0x004fe200078efcff */
[----:B------:R-:W2:Y:S01]  /*18e50*/  LDL.LU R35, [R1+0xa8] ;  /* 0x0000a80001237983 */ /* 0x000ea20000300800 */
[----:B------:R-:W-:Y:S02]  /*18e60*/  IADD3.X R201, R201, UR9, RZ, P3, !PT ;  /* 0x00000009c9c97c10 */ /* 0x000fe40009ffe4ff */
[----:B-1----:R-:W-:Y:S01]  /*18e70*/  SEL R4, RZ, 0x4, P1 ;  /* 0x00000004ff047807 */ /* 0x002fe20000800000 */
[----:B------:R-:W-:Y:S01]  /*18e80*/  IMAD.MOV.U32 R5, RZ, RZ, R197 ;  /* 0x000000ffff057224 */ /* 0x000fe200078e00c5 */
[----:B------:R-:W-:Y:S01]  /*18e90*/  ISETP.GE.AND P1, PT, R31, UR6, PT ;  /* 0x000000061f007c0c */ /* 0x000fe2000bf26270 */
[----:B------:R-:W2:Y:S01]  /*18ea0*/  LDL.LU R32, [R1+0xac] ;  /* 0x0000ac0001207983 */ /* 0x000ea20000300800 */
[----:B------:R-:W-:-:S04]  /*18eb0*/  SEL R4, R4, RZ, !P0 ;  /* 0x000000ff04047207 */ /* 0x000fc80004000000 */
[----:B------:R-:W-:Y:S02]  /*18ec0*/  ISETP.NE.U32.AND P2, PT, R4, RZ, PT ;  /* 0x000000ff0400720c */ /* 0x000fe40003f45070 */
[----:B------:R-:W-:-:S04]  /*18ed0*/  SEL R4, RZ, 0x4, P1 ;  /* 0x00000004ff047807 */ /* 0x000fc80000800000 */
[----:B------:R-:W-:-:S04]  /*18ee0*/  SEL R4, R4, RZ, !P0 ;  /* 0x000000ff04047207 */ /* 0x000fc80004000000 */
[----:B------:R-:W-:Y:S01]  /*18ef0*/  ISETP.NE.U32.AND P1, PT, R4, RZ, PT ;  /* 0x000000ff0400720c */ /* 0x000fe20003f25070 */
[----:B------:R-:W-:Y:S01]  /*18f00*/  IMAD.MOV.U32 R4, RZ, RZ, R30 ;  /* 0x000000ffff047224 */ /* 0x000fe200078e001e */
[----:B---3--:R-:W-:-:S04]  /*18f10*/  LOP3.LUT R30, R3, 0x72, RZ, 0xfc, !PT ;  /* 0x00000072031e7812 */ /* 0x008fc800078efcff */
        /* <DEDUP_REMOVED lines=23> */
[----:B------:R-:W-:-:S03]  /*19090*/  ISETP.GE.AND P1, PT, R30, UR6, PT ;  /* 0x000000061e007c0c */ /* 0x000fc6000bf26270 */
[----:B------:R-:W3:Y:S01]  /*190a0*/  S2R R31, SR_TID.X ;  /* 0x00000000001f7919 */ /* 0x000ee20000002100 */
        /* <DEDUP_REMOVED lines=13> */
[----:B---3--:R-:W-:-:S04]  /*19180*/  LOP3.LUT R30, R31, 0x7f, RZ, 0xc0, !PT ;  /* 0x0000007f1f1e7812 */ /* 0x008fc800078ec0ff */
[----:B------:R1:W-:Y:S02]  /*19190*/  LDGSTS.E [R28+0x27a00], [R4.64], P2 ;  /* 0x27a00000041c7fae */ /* 0x0003e4000912184c */
[----:B-1----:R-:W-:Y:S02]  /*191a0*/  IMAD.MOV.U32 R4, RZ, RZ, R214 ;  /* 0x000000ffff047224 */ /* 0x002fe400078e00d6 */
[----:B------:R-:W-:-:S05]  /*191b0*/  IMAD.MOV.U32 R5, RZ, RZ, R213 ;  /* 0x000000ffff057224 */ /* 0x000fca00078e00d5 */
[----:B------:R1:W-:Y:S01]  /*191c0*/  LDGSTS.E [R28+0x27e00], [R4.64], P1 ;  /* 0x27e00000041c7fae */ /* 0x0003e2000892184c */
[C---:B------:R-:W-:Y:S01]  /*191d0*/  ISETP.GE.AND P1, PT, R30.reuse, UR6, PT ;  /* 0x000000061e007c0c */ /* 0x040fe2000bf26270 */
[----:B------:R-:W-:Y:S01]  /*191e0*/  IMAD.SHL.U32 R29, R30, 0x4, RZ ;  /* 0x000000041e1d7824 */ /* 0x000fe200078e00ff */
[----:B------:R-:W-:Y:S01]  /*191f0*/  IADD3 R232, P2, R232, UR11, RZ ;  /* 0x0000000be8e87c10 */ /* 0x000fe2000ff5e0ff */
[----:B------:R-:W0:Y:S01]  /*19200*/  LDGDEPBAR ;  /* 0x00000000000079af */ /* 0x000e220000000000 */
[----:B-1----:R-:W-:-:S04]  /*19210*/  SEL R4, RZ, 0x4, P1 ;  /* 0x00000004ff047807 */ /* 0x002fc80000800000 */
[----:B------:R-:W-:Y:S02]  /*19220*/  SEL R4, R4, RZ, !P0 ;  /* 0x000000ff04047207 */ /* 0x000fe40004000000 */
[----:B------:R-:W-:Y:S02]  /*19230*/  IADD3 R216, P1, R216, UR11, RZ ;  /* 0x0000000bd8d87c10 */ /* 0x000fe4000ff3e0ff */
[----:B------:R-:W-:Y:S01]  /*19240*/  ISETP.NE.U32.AND P0, PT, R4, RZ, PT ;  /* 0x000000ff0400720c */ /* 0x000fe20003f05070 */
[----:B------:R-:W-:Y:S01]  /*19250*/  IMAD.U32 R28, RZ, RZ, UR8 ;  /* 0x00000008ff1c7e24 */ /* 0x000fe2000f8e00ff */
[----:B------:R-:W-:Y:S01]  /*19260*/  IADD3.X R215, R215, UR10, RZ, P1, !PT ;  /* 0x0000000ad7d77c10 */ /* 0x000fe20008ffe4ff */
[----:B------:R-:W-:Y:S01]  /*19270*/  IMAD.MOV.U32 R4, RZ, RZ, R216 ;  /* 0x000000ffff047224 */ /* 0x000fe200078e00d8 */
[----:B------:R-:W-:Y:S01]  /*19280*/  IADD3.X R231, R231, UR10, RZ, P2, !PT ;  /* 0x0000000ae7e77c10 */ /* 0x000fe200097fe4ff */
[----:B------:R-:W-:Y:S02]  /*19290*/  IMAD R28, R28, 0x10000, R29 ;  /* 0x000100001c1c7824 */ /* 0x000fe400078e021d */
[----:B------:R-:W-:Y:S01]  /*192a0*/  IMAD.MOV.U32 R5, RZ, RZ, R215 ;  /* 0x000000ffff057224 */ /* 0x000fe200078e00d7 */
[----:B------:R-:W-:Y:S01]  /*192b0*/  IADD3 R248, P1, R248, UR11, RZ ;  /* 0x0000000bf8f87c10 */ /* 0x000fe2000ff3e0ff */
[----:B------:R-:W-:Y:S04]  /*192c0*/  HMMA.1688.F32.TF32 R76, R128, R86, R76 ;  /* 0x00000056804c723c */ /* 0x000fe8000008104c */
[----:B------:R1:W-:Y:S01]  /*192d0*/  LDGSTS.E [R28], [R4.64], P0 ;  /* 0x00000000041c7fae */ /* 0x0003e2000812184c */
[----:B------:R-:W-:-:S03]  /*192e0*/  IADD3.X R247, R247, UR10, RZ, P1, !PT ;  /* 0x0000000af7f77c10 */ /* 0x000fc60008ffe4ff */
[-C--:B------:R-:W-:Y:S08]  /*192f0*/  HMMA.1688.F32.TF32 R64, R124, R86.reuse, R64 ;  /* 0x000000567c40723c */ /* 0x080ff00000081040 */
[----:B------:R-:W-:Y:S01]  /*19300*/  HMMA.1688.F32.TF32 R84, R36, R86, R112 ;  /* 0x000000562454723c */ /* 0x000fe20000081070 */
[----:B-1----:R-:W-:Y:S02]  /*19310*/  IMAD.MOV.U32 R4, RZ, RZ, R232 ;  /* 0x000000ffff047224 */ /* 0x002fe400078e00e8 */
[----:B------:R-:W-:-:S05]  /*19320*/  IMAD.MOV.U32 R5, RZ, RZ, R231 ;  /* 0x000000ffff057224 */ /* 0x000fca00078e00e7 */
[----:B------:R-:W-:Y:S01]  /*19330*/  HMMA.1688.F32.TF32 R36, R36, R74, R88 ;  /* 0x0000004a2424723c */ /* 0x000fe20000081058 */
[----:B------:R-:W3:Y:S04]  /*19340*/  LDL.LU R91, [R1+0xe8] ;  /* 0x0000e800015b7983 */ /* 0x000ee80000300800 */
[----:B------:R-:W4:Y:S04]  /*19350*/  LDL.LU R90, [R1+0xec] ;  /* 0x0000ec00015a7983 */ /* 0x000f280000300800 */
[----:B------:R1:W-:Y:S04]  /*19360*/  LDGSTS.E [R28+0x1000], [R4.64], P0 ;  /* 0x01000000041c7fae */ /* 0x0003e8000812184c */
[----:B------:R-:W3:Y:S04]  /*19370*/  LDL.LU R53, [R1+0x128] ;  /* 0x0001280001357983 */ /* 0x000ee80000300800 */
[----:B------:R-:W3:Y:S01]  /*19380*/  LDL.LU R33, [R1+0x12c] ;  /* 0x00012c0001217983 */ /* 0x000ee20000300800 */
[----:B-1----:R-:W-:-:S02]  /*19390*/  IMAD.MOV.U32 R4, RZ, RZ, R248 ;  /* 0x000000ffff047224 */ /* 0x002fc400078e00f8 */
[----:B------:R-:W-:-:S05]  /*193a0*/  IMAD.MOV.U32 R5, RZ, RZ, R247 ;  /* 0x000000ffff057224 */ /* 0x000fca00078e00f7 */
[----:B------:R1:W-:Y:S01]  /*193b0*/  LDGSTS.E [R28+0x2000], [R4.64], P0 ;  /* 0x02000000041c7fae */ /* 0x0003e2000812184c */
[----:B-----5:R-:W-:-:S04]  /*193c0*/  IADD3 R34, P2, R34, UR11, RZ ;  /* 0x0000000b22227c10 */ /* 0x020fc8000ff5e0ff */
[----:B------:R-:W-:Y:S01]  /*193d0*/  IADD3.X R52, R52, UR10, RZ, P2, !PT ;  /* 0x0000000a34347c10 */ /* 0x000fe200097fe4ff */
[----:B------:R-:W-:Y:S01]  /*193e0*/  STL [R1+0x2c], R34 ;  /* 0x00002c2201007387 */ /* 0x000fe20000100800 */
[----:B-1----:R-:W-:-:S03]  /*193f0*/  IMAD.MOV.U32 R4, RZ, RZ, R34 ;  /* 0x000000ffff047224 */ /* 0x002fc600078e0022 */
[----:B------:R1:W-:Y:S01]  /*19400*/  STL [R1+0x28], R52 ;  /* 0x0000283401007387 */ /* 0x0003e20000100800 */
[----:B------:R-:W-:Y:S01]  /*19410*/  IMAD.MOV.U32 R5, RZ, RZ, R52 ;  /* 0x000000ffff057224 */ /* 0x000fe200078e0034 */
[----:B------:R-:W-:Y:S04]  /*19420*/  HMMA.1688.F32.TF32 R120, R128, R74, R120 ;  /* 0x0000004a8078723c */ /* 0x000fe80000081078 */
[----:B------:R5:W-:Y:S04]  /*19430*/  LDGSTS.E [R28+0x3000], [R4.64], P0 ;  /* 0x03000000041c7fae */ /* 0x000be8000812184c */
[----:B-1----:R-:W3:Y:S04]  /*19440*/  LDL.LU R52, [R1+0x168] ;  /* 0x0001680001347983 */ /* 0x002ee80000300800 */
[----:B------:R-:W3:Y:S04]  /*19450*/  LDL.LU R34, [R1+0x16c] ;  /* 0x00016c0001227983 */ /* 0x000ee80000300800 */
[----:B------:R-:W3:Y:S04]  /*19460*/  LDL.LU R89, [R1+0x1a8] ;  /* 0x0001a80001597983 */ /* 0x000ee80000300800 */
[----:B------:R-:W3:Y:S01]  /*19470*/  LDL.LU R88, [R1+0x1ac] ;  /* 0x0001ac0001587983 */ /* 0x000ee20000300800 */
[----:B------:R-:W-:-:S04]  /*19480*/  IADD3 R54, P1, R54, UR11, RZ ;  /* 0x0000000b36367c10 */ /* 0x000fc8000ff3e0ff */
[----:B------:R-:W-:Y:S02]  /*19490*/  IADD3.X R55, R55, UR10, RZ, P1, !PT ;  /* 0x0000000a37377c10 */ /* 0x000fe40008ffe4ff */
[----:B--2---:R-:W-:Y:S01]  /*194a0*/  IADD3 R32, P2, R32, UR11, RZ ;  /* 0x0000000b20207c10 */ /* 0x004fe2000ff5e0ff */
[----:B------:R-:W-:Y:S03]  /*194b0*/  STL [R1+0x6c], R54 ;  /* 0x00006c3601007387 */ /* 0x000fe60000100800 */
[----:B------:R-:W-:Y:S01]  /*194c0*/  IADD3.X R35, R35, UR10, RZ, P2, !PT ;  /* 0x0000000a23237c10 */ /* 0x000fe200097fe4ff */
[----:B------:R1:W-:Y:S01]  /*194d0*/  STL [R1+0x68], R55 ;  /* 0x0000683701007387 */ /* 0x0003e20000100800 */
[----:B------:R-:W-:Y:S03]  /*194e0*/  HMMA.1688.F32.TF32 R108, R124, R74, R108 ;  /* 0x0000004a7c6c723c */ /* 0x000fe6000008106c */
[----:B------:R2:W-:Y:S04]  /*194f0*/  STL [R1+0xac], R32 ;  /* 0x0000ac2001007387 */ /* 0x0005e80000100800 */
[----:B------:R-:W3:Y:S04]  /*19500*/  LDL.LU R75, [R1+0x1e8] ;  /* 0x0001e800014b7983 */ /* 0x000ee80000300800 */
[----:B------:R1:W-:Y:S04]  /*19510*/  STL [R1+0xa8], R35 ;  /* 0x0000a82301007387 */ /* 0x0003e80000100800 */
[----:B------:R-:W3:Y:S01]  /*19520*/  LDL.LU R74, [R1+0x1ec] ;  /* 0x0001ec00014a7983 */ /* 0x000ee20000300800 */
[----:B-----5:R-:W-:-:S02]  /*19530*/  IMAD.MOV.U32 R4, RZ, RZ, R54 ;  /* 0x000000ffff047224 */ /* 0x020fc400078e0036 */
[----:B------:R-:W-:Y:S01]  /*19540*/  IMAD.MOV.U32 R5, RZ, RZ, R55 ;  /* 0x000000ffff057224 */ /* 0x000fe200078e0037 */
[----:B------:R-:W5:Y:S04]  /*19550*/  LDL.LU R73, [R1+0x228] ;  /* 0x0002280001497983 */ /* 0x000f680000300800 */
[----:B------:R-:W5:Y:S04]  /*19560*/  LDL.LU R72, [R1+0x22c] ;  /* 0x00022c0001487983 */ /* 0x000f680000300800 */
[----:B------:R2:W-:Y:S04]  /*19570*/  LDGSTS.E [R28+0x4000], [R4.64], P0 ;  /* 0x04000000041c7fae */ /* 0x0005e8000812184c */
[----:B-1----:R-:W5:Y:S01]  /*19580*/  LDL.LU R55, [R1+0x268] ;  /* 0x0002680001377983 */ /* 0x002f620000300800 */
[----:B--2---:R-:W-:-:S02]  /*19590*/  IMAD.MOV.U32 R4, RZ, RZ, R32 ;  /* 0x000000ffff047224 */ /* 0x004fc400078e0020 */
[----:B------:R-:W-:Y:S01]  /*195a0*/  IMAD.MOV.U32 R5, RZ, RZ, R35 ;  /* 0x000000ffff057224 */ /* 0x000fe200078e0023 */
[----:B------:R-:W2:Y:S04]  /*195b0*/  LDL.LU R32, [R1+0x26c] ;  /* 0x00026c0001207983 */ /* 0x000ea80000300800 */
[----:B------:R1:W-:Y:S04]  /*195c0*/  LDGSTS.E [R28+0x5000], [R4.64], P0 ;  /* 0x05000000041c7fae */ /* 0x0003e8000812184c */
[----:B------:R-:W2:Y:S04]  /*195d0*/  LDL.LU R54, [R1+0x2a8] ;  /* 0x0002a80001367983 */ /* 0x000ea80000300800 */
[----:B------:R-:W2:Y:S01]  /*195e0*/  LDL.LU R35, [R1+0x2ac] ;  /* 0x0002ac0001237983 */ /* 0x000ea20000300800 */
[----:B----4-:R-:W-:-:S04]  /*195f0*/  IADD3 R90, P1, R90, UR11, RZ ;  /* 0x0000000b5a5a7c10 */ /* 0x010fc8000ff3e0ff */
[----:B---3--:R-:W-:Y:S01]  /*19600*/  IADD3.X R91, R91, UR10, RZ, P1, !PT ;  /* 0x0000000a5b5b7c10 */ /* 0x008fe20008ffe4ff */
[----:B-1----:R-:W-:-:S04]  /*19610*/  IMAD.MOV.U32 R4, RZ, RZ, R90 ;  /* 0x000000ffff047224 */ /* 0x002fc800078e005a */
[----:B------:R-:W-:Y:S01]  /*19620*/  IMAD.MOV.U32 R5, RZ, RZ, R91 ;  /* 0x000000ffff057224 */ /* 0x000fe200078e005b */
[----:B------:R-:W-:Y:S01]  /*19630*/  IADD3 R33, P2, R33, UR11, RZ ;  /* 0x0000000b21217c10 */ /* 0x000fe2000ff5e0ff */
[----:B------:R-:W-:Y:S03]  /*19640*/  STL [R1+0xec], R90 ;  /* 0x0000ec5a01007387 */ /* 0x000fe60000100800 */
[----:B------:R-:W-:Y:S01]  /*19650*/  IADD3.X R53, R53, UR10, RZ, P2, !PT ;  /* 0x0000000a35357c10 */ /* 0x000fe200097fe4ff */
[----:B------:R-:W-:Y:S04]  /*19660*/  STL [R1+0xe8], R91 ;  /* 0x0000e85b01007387 */ /* 0x000fe80000100800 */
[----:B------:R1:W-:Y:S04]  /*19670*/  LDGSTS.E [R28+0x6000], [R4.64], P0 ;  /* 0x06000000041c7fae */ /* 0x0003e8000812184c */
[----:B------:R-:W-:Y:S04]  /*19680*/  STL [R1+0x12c], R33 ;  /* 0x00012c2101007387 */ /* 0x000fe80000100800 */
[----:B------:R3:W-:Y:S01]  /*19690*/  STL [R1+0x128], R53 ;  /* 0x0001283501007387 */ /* 0x0007e20000100800 */
[----:B-1----:R-:W-:-:S02]  /*196a0*/  IMAD.MOV.U32 R4, RZ, RZ, R33 ;  /* 0x000000ffff047224 */ /* 0x002fc400078e0021 */
[----:B------:R-:W-:Y:S02]  /*196b0*/  IMAD.MOV.U32 R5, RZ, RZ, R53 ;  /* 0x000000ffff057224 */ /* 0x000fe400078e0035 */
[----:B---3--:R-:W3:Y:S04]  /*196c0*/  LDL.LU R53, [R1+0x2e8] ;  /* 0x0002e80001357983 */ /* 0x008ee80000300800 */
[----:B------:R-:W4:Y:S04]  /*196d0*/  LDL.LU R33, [R1+0x2ec] ;  /* 0x0002ec0001217983 */ /* 0x000f280000300800 */
[----:B------:R1:W-:Y:S01]  /*196e0*/  LDGSTS.E [R28+0x7000], [R4.64], P0 ;  /* 0x07000000041c7fae */ /* 0x0003e2000812184c */
[----:B------:R-:W-:-:S04]  /*196f0*/  IADD3 R34, P1, R34, UR11, RZ ;  /* 0x0000000b22227c10 */ /* 0x000fc8000ff3e0ff */
[----:B------:R-:W-:Y:S02]  /*19700*/  IADD3.X R52, R52, UR10, RZ, P1, !PT ;  /* 0x0000000a34347c10 */ /* 0x000fe40008ffe4ff */
[----:B------:R-:W-:Y:S01]  /*19710*/  IADD3 R88, P2, R88, UR11, RZ ;  /* 0x0000000b58587c10 */ /* 0x000fe2000ff5e0ff */
[----:B------:R-:W-:Y:S03]  /*19720*/  STL [R1+0x16c], R34 ;  /* 0x00016c2201007387 */ /* 0x000fe60000100800 */
[----:B------:R-:W-:Y:S01]  /*19730*/  IADD3.X R89, R89, UR10, RZ, P2, !PT ;  /* 0x0000000a59597c10 */ /* 0x000fe200097fe4ff */
[----:B------:R1:W-:Y:S02]  /*19740*/  STL [R1+0x168], R52 ;  /* 0x0001683401007387 */ /* 0x0003e40000100800 */
[----:B-1----:R-:W-:Y:S02]  /*19750*/  IMAD.MOV.U32 R5, RZ, RZ, R52 ;  /* 0x000000ffff057224 */ /* 0x002fe400078e0034 */
[----:B------:R-:W-:Y:S01]  /*19760*/  STL [R1+0x1ac], R88 ;  /* 0x0001ac5801007387 */ /* 0x000fe20000100800 */
[----:B------:R-:W-:-:S03]  /*19770*/  IMAD.MOV.U32 R4, RZ, RZ, R34 ;  /* 0x000000ffff047224 */ /* 0x000fc600078e0022 */
[----:B------:R-:W3:Y:S04]  /*19780*/  LDL.LU R52, [R1+0x328] ;  /* 0x0003280001347983 */ /* 0x000ee80000300800 */
[----:B------:R-:W-:Y:S04]  /*19790*/  STL [R1+0x1a8], R89 ;  /* 0x0001a85901007387 */ /* 0x000fe80000100800 */
[----:B------:R-:W3:Y:S04]  /*197a0*/  LDL.LU R34, [R1+0x32c] ;  /* 0x00032c0001227983 */ /* 0x000ee80000300800 */
[----:B------:R1:W-:Y:S01]  /*197b0*/  LDGSTS.E [R28+0x8000], [R4.64], P0 ;  /* 0x08000000041c7fae */ /* 0x0003e2000812184c */
[----:B------:R-:W-:-:S04]  /*197c0*/  IADD3 R74, P1, R74, UR11, RZ ;  /* 0x0000000b4a4a7c10 */ /* 0x000fc8000ff3e0ff */
[----:B------:R-:W-:Y:S01]  /*197d0*/  IADD3.X R75, R75, UR10, RZ, P1, !PT ;  /* 0x0000000a4b4b7c10 */ /* 0x000fe20008ffe4ff */
[----:B-1----:R-:W-:Y:S02]  /*197e0*/  IMAD.MOV.U32 R4, RZ, RZ, R88 ;  /* 0x000000ffff047224 */ /* 0x002fe400078e0058 */
[----:B------:R-:W-:Y:S01]  /*197f0*/  IMAD.MOV.U32 R5, RZ, RZ, R89 ;  /* 0x000000ffff057224 */ /* 0x000fe200078e0059 */
[----:B-----5:R-:W-:-:S04]  /*19800*/  IADD3 R72, P2, R72, UR11, RZ ;  /* 0x0000000b48487c10 */ /* 0x020fc8000ff5e0ff */
[----:B------:R1:W-:Y:S01]  /*19810*/  LDGSTS.E [R28+0x9000], [R4.64], P0 ;  /* 0x09000000041c7fae */ /* 0x0003e2000812184c */
[----:B------:R-:W-:-:S03]  /*19820*/  IADD3.X R73, R73, UR10, RZ, P2, !PT ;  /* 0x0000000a49497c10 */ /* 0x000fc600097fe4ff */
[----:B------:R-:W-:Y:S01]  /*19830*/  STL [R1+0x1ec], R74 ;  /* 0x0001ec4a01007387 */ /* 0x000fe20000100800 */
[----:B-1----:R-:W-:Y:S02]  /*19840*/  IMAD.MOV.U32 R4, RZ, RZ, R74 ;  /* 0x000000ffff047224 */ /* 0x002fe400078e004a */
[----:B------:R-:W-:Y:S01]  /*19850*/  IMAD.MOV.U32 R5, RZ, RZ, R75 ;  /* 0x000000ffff057224 */ /* 0x000fe200078e004b */
[----:B--2---:R-:W-:-:S04]  /*19860*/  IADD3 R32, P1, R32, UR11, RZ ;  /* 0x0000000b20207c10 */ /* 0x004fc8000ff3e0ff */
[----:B------:R1:W-:Y:S01]  /*19870*/  LDGSTS.E [R28+0xa000], [R4.64], P0 ;  /* 0x0a000000041c7fae */ /* 0x0003e2000812184c */
[----:B------:R-:W-:Y:S02]  /*19880*/  IADD3.X R55, R55, UR10, RZ, P1, !PT ;  /* 0x0000000a37377c10 */ /* 0x000fe40008ffe4ff */
[----:B------:R-:W-:Y:S01]  /*19890*/  IADD3 R35, P2, R35, UR11, RZ ;  /* 0x0000000b23237c10 */ /* 0x000fe2000ff5e0ff */
[----:B------:R-:W-:Y:S04]  /*198a0*/  STL [R1+0x1e8], R75 ;  /* 0x0001e84b01007387 */ /* 0x000fe80000100800 */
[----:B------:R-:W-:Y:S01]  /*198b0*/  STL [R1+0x22c], R72 ;  /* 0x00022c4801007387 */ /* 0x000fe20000100800 */
[----:B-1----:R-:W-:Y:S02]  /*198c0*/  IMAD.MOV.U32 R4, RZ, RZ, R72 ;  /* 0x000000ffff047224 */ /* 0x002fe400078e0048 */
[----:B------:R-:W-:Y:S01]  /*198d0*/  IMAD.MOV.U32 R5, RZ, RZ, R73 ;  /* 0x000000ffff057224 */ /* 0x000fe200078e0049 */
[----:B------:R-:W-:Y:S01]  /*198e0*/  STL [R1+0x228], R73 ;  /* 0x0002284901007387 */ /* 0x000fe20000100800 */
[----:B------:R-:W-:-:S03]  /*198f0*/  IADD3.X R54, R54, UR10, RZ, P2, !PT ;  /* 0x0000000a36367c10 */ /* 0x000fc600097fe4ff */
[----:B------:R1:W-:Y:S04]  /*19900*/  LDGSTS.E [R28+0xb000], [R4.64], P0 ;  /* 0x0b000000041c7fae */ /* 0x0003e8000812184c */
[----:B------:R2:W-:Y:S04]  /*19910*/  STL [R1+0x26c], R32 ;  /* 0x00026c2001007387 */ /* 0x0005e80000100800 */
[----:B------:R-:W-:Y:S01]  /*19920*/  STL [R1+0x268], R55 ;  /* 0x0002683701007387 */ /* 0x000fe20000100800 */
[----:B-1----:R-:W-:Y:S02]  /*19930*/  IMAD.MOV.U32 R4, RZ, RZ, R32 ;  /* 0x000000ffff047224 */ /* 0x002fe400078e0020 */
[----:B------:R-:W-:Y:S01]  /*19940*/  IMAD.MOV.U32 R5, RZ, RZ, R55 ;  /* 0x000000ffff057224 */ /* 0x000fe200078e0037 */
[----:B------:R1:W-:Y:S04]  /*19950*/  STL [R1+0x2ac], R35 ;  /* 0x0002ac2301007387 */ /* 0x0003e80000100800 */
[----:B--2---:R-:W2:Y:S04]  /*19960*/  LDL.LU R32, [R1+0x34] ;  /* 0x0000340001207983 */ /* 0x004ea80000300800 */
[----:B------:R5:W-:Y:S04]  /*19970*/  LDGSTS.E [R28+0xc000], [R4.64], P0 ;  /* 0x0c000000041c7fae */ /* 0x000be8000812184c */
[----:B------:R1:W-:Y:S01]  /*19980*/  STL [R1+0x2a8], R54 ;  /* 0x0002a83601007387 */ /* 0x0003e20000100800 */
[----:B-----5:R-:W-:-:S03]  /*19990*/  IMAD.MOV.U32 R4, RZ, RZ, R35 ;  /* 0x000000ffff047224 */ /* 0x020fc600078e0023 */
[----:B-1----:R-:W5:Y:S01]  /*199a0*/  LDL.LU R35, [R1+0x30] ;  /* 0x0000300001237983 */ /* 0x002f620000300800 */
[----:B------:R-:W-:-:S05]  /*199b0*/  IMAD.MOV.U32 R5, RZ, RZ, R54 ;  /* 0x000000ffff057224 */ /* 0x000fca00078e0036 */
[----:B------:R1:W-:Y:S01]  /*199c0*/  LDGSTS.E [R28+0xd000], [R4.64], P0 ;  /* 0x0d000000041c7fae */ /* 0x0003e2000812184c */
[----:B----4-:R-:W-:-:S04]  /*199d0*/  IADD3 R33, P1, R33, UR11, RZ ;  /* 0x0000000b21217c10 */ /* 0x010fc8000ff3e0ff */
[----:B---3--:R-:W-:Y:S01]  /*199e0*/  IADD3.X R53, R53, UR10, RZ, P1, !PT ;  /* 0x0000000a35357c10 */ /* 0x008fe20008ffe4ff */
[----:B------:R3:W-:Y:S01]  /*199f0*/  STL [R1+0x2ec], R33 ;  /* 0x0002ec2101007387 */ /* 0x0007e20000100800 */
[----:B-1----:R-:W-:-:S03]  /*19a00*/  IMAD.MOV.U32 R4, RZ, RZ, R33 ;  /* 0x000000ffff047224 */ /* 0x002fc600078e0021 */
[----:B------:R-:W-:Y:S01]  /*19a10*/  STL [R1+0x2e8], R53 ;  /* 0x0002e83501007387 */ /* 0x000fe20000100800 */
[----:B------:R-:W-:-:S05]  /*19a20*/  IMAD.MOV.U32 R5, RZ, RZ, R53 ;  /* 0x000000ffff057224 */ /* 0x000fca00078e0035 */
[----:B------:R1:W-:Y:S01]  /*19a30*/  LDGSTS.E [R28+0xe000], [R4.64], P0 ;  /* 0x0e000000041c7fae */ /* 0x0003e2000812184c */
[----:B------:R-:W-:-:S04]  /*19a40*/  IADD3 R34, P2, R34, UR11, RZ ;  /* 0x0000000b22227c10 */ /* 0x000fc8000ff5e0ff */
[----:B------:R-:W-:Y:S01]  /*19a50*/  IADD3.X R52, R52, UR10, RZ, P2, !PT ;  /* 0x0000000a34347c10 */ /* 0x000fe200097fe4ff */
[----:B------:R-:W-:Y:S04]  /*19a60*/  STL [R1+0x32c], R34 ;  /* 0x00032c2201007387 */ /* 0x000fe80000100800 */
[----:B------:R-:W4:Y:S04]  /*19a70*/  LDL.LU R54, [R1+0x74] ;  /* 0x0000740001367983 */ /* 0x000f280000300800 */
[----:B------:R3:W-:Y:S01]  /*19a80*/  STL [R1+0x328], R52 ;  /* 0x0003283401007387 */ /* 0x0007e20000100800 */
[----:B-1----:R-:W-:-:S03]  /*19a90*/  IMAD.MOV.U32 R5, RZ, RZ, R52 ;  /* 0x000000ffff057224 */ /* 0x002fc600078e0034 */
[----:B---3--:R-:W3:Y:S04]  /*19aa0*/  LDL.LU R33, [R1+0xb4] ;  /* 0x0000b40001217983 */ /* 0x008ee80000300800 */
[----:B------:R-:W3:Y:S04]  /*19ab0*/  LDL.LU R55, [R1+0x70] ;  /* 0x0000700001377983 */ /* 0x000ee80000300800 */
[----:B------:R-:W3:Y:S04]  /*19ac0*/  LDL.LU R52, [R1+0xb0] ;  /* 0x0000b00001347983 */ /* 0x000ee80000300800 */
[----:B------:R-:W1:Y:S01]  /*19ad0*/  S2R R101, SR_TID.X ;  /* 0x0000000000657919 */ /* 0x000e620000002100 */
[----:B------:R-:W-:Y:S01]  /*19ae0*/  IMAD.MOV.U32 R4, RZ, RZ, R34 ;  /* 0x000000ffff047224 */ /* 0x000fe200078e0022 */
[----:B------:R-:W-:-:S02]  /*19af0*/  IADD3 R218, P1, R218, UR11, RZ ;  /* 0x0000000bdada7c10 */ /* 0x000fc4000ff3e0ff */
[----:B------:R-:W-:Y:S01]  /*19b00*/  IADD3 R234, P2, R234, UR11, RZ ;  /* 0x0000000beaea7c10 */ /* 0x000fe2000ff5e0ff */
[----:B------:R-:W3:Y:S01]  /*19b10*/  LDL.LU R91, [R1+0xf0] ;  /* 0x0000f000015b7983 */ /* 0x000ee20000300800 */
[----:B------:R-:W-:-:S03]  /*19b20*/  IADD3.X R217, R217, UR10, RZ, P1, !PT ;  /* 0x0000000ad9d97c10 */ /* 0x000fc60008ffe4ff */
[----:B------:R1:W-:Y:S02]  /*19b30*/  LDGSTS.E [R28+0xf000], [R4.64], P0 ;  /* 0x0f000000041c7fae */ /* 0x0003e4000812184c */
[----:B-1----:R-:W-:Y:S02]  /*19b40*/  LOP3.LUT R101, R101, 0x7f, RZ, 0xc0, !PT ;  /* 0x0000007f65657812 */ /* 0x002fe400078ec0ff */
[----:B------:R-:W3:Y:S03]  /*19b50*/  LDL.LU R90, [R1+0xf4] ;  /* 0x0000f400015a7983 */ /* 0x000ee60000300800 */
[----:B------:R-:W-:Y:S01]  /*19b60*/  IMAD.SHL.U32 R101, R101, 0x4, RZ ;  /* 0x0000000465657824 */ /* 0x000fe200078e00ff */
[----:B------:R-:W-:Y:S01]  /*19b70*/  IADD3.X R233, R233, UR10, RZ, P2, !PT ;  /* 0x0000000ae9e97c10 */ /* 0x000fe200097fe4ff */
[----:B------:R-:W-:Y:S01]  /*19b80*/  IMAD.U32 R28, RZ, RZ, UR8 ;  /* 0x00000008ff1c7e24 */ /* 0x000fe2000f8e00ff */
[----:B------:R-:W-:Y:S01]  /*19b90*/  IADD3 R250, P1, R250, UR11, RZ ;  /* 0x0000000bfafa7c10 */ /* 0x000fe2000ff3e0ff */
[----:B------:R-:W-:Y:S01]  /*19ba0*/  IMAD.MOV.U32 R4, RZ, RZ, R218 ;  /* 0x000000ffff047224 */ /* 0x000fe200078e00da */
[----:B------:R-:W-:Y:S01]  /*19bb0*/  LOP3.LUT R34, R101, 0x10, RZ, 0x3c, !PT ;  /* 0x0000001065227812 */ /* 0x000fe200078e3cff */
[----:B------:R-:W-:Y:S01]  /*19bc0*/  IMAD.MOV.U32 R5, RZ, RZ, R217 ;  /* 0x000000ffff057224 */ /* 0x000fe200078e00d9 */
[----:B------:R-:W3:Y:S03]  /*19bd0*/  LDL.LU R53, [R1+0x130] ;  /* 0x0001300001357983 */ /* 0x000ee60000300800 */
[----:B------:R-:W-:Y:S01]  /*19be0*/  IMAD R28, R28, 0x10000, R34 ;  /* 0x000100001c1c7824 */ /* 0x000fe200078e0222 */
[----:B------:R-:W-:Y:S01]  /*19bf0*/  IADD3.X R249, R249, UR10, RZ, P1, !PT ;  /* 0x0000000af9f97c10 */ /* 0x000fe20008ffe4ff */
[----:B------:R-:W3:Y:S04]  /*19c00*/  LDL.LU R34, [R1+0x134] ;  /* 0x0001340001227983 */ /* 0x000ee80000300800 */
[----:B------:R1:W-:Y:S01]  /*19c10*/  LDGSTS.E [R28+0x200], [R4.64], P0 ;  /* 0x00200000041c7fae */ /* 0x0003e2000812184c */
[----:B--2---:R-:W-:Y:S01]  /*19c20*/  IADD3 R32, P2, R32, UR11, RZ ;  /* 0x0000000b20207c10 */ /* 0x004fe2000ff5e0ff */
[----:B-1----:R-:W-:-:S02]  /*19c30*/  IMAD.MOV.U32 R4, RZ, RZ, R234 ;  /* 0x000000ffff047224 */ /* 0x002fc400078e00ea */
[----:B------:R-:W-:-:S05]  /*19c40*/  IMAD.MOV.U32 R5, RZ, RZ, R233 ;  /* 0x000000ffff057224 */ /* 0x000fca00078e00e9 */
[----:B------:R1:W-:Y:S01]  /*19c50*/  LDGSTS.E [R28+0x1200], [R4.64], P0 ;  /* 0x01200000041c7fae */ /* 0x0003e2000812184c */
[----:B-----5:R-:W-:-:S03]  /*19c60*/  IADD3.X R35, R35, UR10, RZ, P2, !PT ;  /* 0x0000000a23237c10 */ /* 0x020fc600097fe4ff */
[----:B------:R-:W-:Y:S01]  /*19c70*/  STL [R1+0x34], R32 ;  /* 0x0000342001007387 */ /* 0x000fe20000100800 */
[----:B-1----:R-:W-:Y:S02]  /*19c80*/  IMAD.MOV.U32 R4, RZ, RZ, R250 ;  /* 0x000000ffff047224 */ /* 0x002fe400078e00fa */
[----:B------:R-:W-:Y:S01]  /*19c90*/  IMAD.MOV.U32 R5, RZ, RZ, R249 ;  /* 0x000000ffff057224 */ /* 0x000fe200078e00f9 */
[----:B------:R1:W-:Y:S04]  /*19ca0*/  STL [R1+0x30], R35 ;  /* 0x0000302301007387 */ /* 0x0003e80000100800 */
[----:B------:R2:W-:Y:S02]  /*19cb0*/  LDGSTS.E [R28+0x2200], [R4.64], P0 ;  /* 0x02200000041c7fae */ /* 0x0005e4000812184c */
[----:B--2---:R-:W-:-:S02]  /*19cc0*/  IMAD.MOV.U32 R5, RZ, RZ, R35 ;  /* 0x000000ffff057224 */ /* 0x004fc400078e0023 */
[----:B------:R-:W-:Y:S01]  /*19cd0*/  IMAD.MOV.U32 R4, RZ, RZ, R32 ;  /* 0x000000ffff047224 */ /* 0x000fe200078e0020 */
[----:B-1----:R-:W5:Y:S04]  /*19ce0*/  LDL.LU R35, [R1+0x170] ;  /* 0x0001700001237983 */ /* 0x002f680000300800 */
[----:B------:R-:W5:Y:S04]  /*19cf0*/  LDL.LU R32, [R1+0x174] ;  /* 0x0001740001207983 */ /* 0x000f680000300800 */
[----:B------:R-:W5:Y:S04]  /*19d00*/  LDL.LU R89, [R1+0x1b0] ;  /* 0x0001b00001597983 */ /* 0x000f680000300800 */
[----:B------:R-:W5:Y:S04]  /*19d10*/  LDL.LU R88, [R1+0x1b4] ;  /* 0x0001b40001587983 */ /* 0x000f680000300800 */
[----:B------:R1:W-:Y:S01]  /*19d20*/  LDGSTS.E [R28+0x3200], [R4.64], P0 ;  /* 0x03200000041c7fae */ /* 0x0003e2000812184c */
[----:B----4-:R-:W-:-:S02]  /*19d30*/  IADD3 R54, P1, R54, UR11, RZ ;  /* 0x0000000b36367c10 */ /* 0x010fc4000ff3e0ff */
[----:B---3--:R-:W-:Y:S02]  /*19d40*/  IADD3 R33, P2, R33, UR11, RZ ;  /* 0x0000000b21217c10 */ /* 0x008fe4000ff5e0ff */
[----:B------:R-:W-:Y:S01]  /*19d50*/  IADD3.X R55, R55, UR10, RZ, P1, !PT ;  /* 0x0000000a37377c10 */ /* 0x000fe20008ffe4ff */
[----:B------:R-:W-:Y:S01]  /*19d60*/  STL [R1+0x74], R54 ;  /* 0x0000743601007387 */ /* 0x000fe20000100800 */
[----:B------:R-:W-:-:S03]  /*19d70*/  IADD3.X R52, R52, UR10, RZ, P2, !PT ;  /* 0x0000000a34347c10 */ /* 0x000fc600097fe4ff */
[----:B------:R3:W-:Y:S04]  /*19d80*/  STL [R1+0x70], R55 ;  /* 0x0000703701007387 */ /* 0x0007e80000100800 */
[----:B------:R4:W-:Y:S04]  /*19d90*/  STL [R1+0xb4], R33 ;  /* 0x0000b42101007387 */ /* 0x0009e80000100800 */
[----:B------:R-:W2:Y:S04]  /*19da0*/  LDL.LU R75, [R1+0x1f0] ;  /* 0x0001f000014b7983 */ /* 0x000ea80000300800 */
[----:B------:R3:W-:Y:S04]  /*19db0*/  STL [R1+0xb0], R52 ;  /* 0x0000b03401007387 */ /* 0x0007e80000100800 */
[----:B------:R-:W2:Y:S01]  /*19dc0*/  LDL.LU R74, [R1+0x1f4] ;  /* 0x0001f400014a7983 */ /* 0x000ea20000300800 */
[----:B-1----:R-:W-:-:S02]  /*19dd0*/  IMAD.MOV.U32 R4, RZ, RZ, R54 ;  /* 0x000000ffff047224 */ /* 0x002fc400078e0036 */
[----:B------:R-:W-:Y:S01]  /*19de0*/  IMAD.MOV.U32 R5, RZ, RZ, R55 ;  /* 0x000000ffff057224 */ /* 0x000fe200078e0037 */
[----:B------:R-:W2:Y:S04]  /*19df0*/  LDL.LU R73, [R1+0x230] ;  /* 0x0002300001497983 */ /* 0x000ea80000300800 */
[----:B------:R-:W2:Y:S04]  /*19e00*/  LDL.LU R72, [R1+0x234] ;  /* 0x0002340001487983 */ /* 0x000ea80000300800 */
[----:B------:R1:W-:Y:S04]  /*19e10*/  LDGSTS.E [R28+0x4200], [R4.64], P0 ;  /* 0x04200000041c7fae */ /* 0x0003e8000812184c */
[----:B---3--:R-:W3:Y:S01]  /*19e20*/  LDL.LU R55, [R1+0x270] ;  /* 0x0002700001377983 */ /* 0x008ee20000300800 */
[----:B-1----:R-:W-:-:S03]  /*19e30*/  IMAD.MOV.U32 R4, RZ, RZ, R33 ;  /* 0x000000ffff047224 */ /* 0x002fc600078e0021 */
[----:B----4-:R-:W4:Y:S01]  /*19e40*/  LDL.LU R33, [R1+0x274] ;  /* 0x0002740001217983 */ /* 0x010f220000300800 */
[----:B------:R-:W-:-:S03]  /*19e50*/  IMAD.MOV.U32 R5, RZ, RZ, R52 ;  /* 0x000000ffff057224 */ /* 0x000fc600078e0034 */
[----:B------:R-:W3:Y:S04]  /*19e60*/  LDL.LU R54, [R1+0x2b0] ;  /* 0x0002b00001367983 */ /* 0x000ee80000300800 */
[----:B------:R-:W3:Y:S01]  /*19e70*/  LDL.LU R52, [R1+0x2b4] ;  /* 0x0002b40001347983 */ /* 0x000ee20000300800 */
[----:B------:R-:W-:Y:S02]  /*19e80*/  IADD3 R90, P1, R90, UR11, RZ ;  /* 0x0000000b5a5a7c10 */ /* 0x000fe4000ff3e0ff */
[----:B------:R-:W-:Y:S01]  /*19e90*/  IADD3 R34, P2, R34, UR11, RZ ;  /* 0x0000000b22227c10 */ /* 0x000fe2000ff5e0ff */
[----:B------:R1:W-:Y:S01]  /*19ea0*/  LDGSTS.E [R28+0x5200], [R4.64], P0 ;  /* 0x05200000041c7fae */ /* 0x0003e2000812184c */
[----:B------:R-:W-:Y:S02]  /*19eb0*/  IADD3.X R91, R91, UR10, RZ, P1, !PT ;  /* 0x0000000a5b5b7c10 */ /* 0x000fe40008ffe4ff */
[----:B------:R-:W-:Y:S01]  /*19ec0*/  IADD3.X R53, R53, UR10, RZ, P2, !PT ;  /* 0x0000000a35357c10 */ /* 0x000fe200097fe4ff */
[----:B------:R-:W-:Y:S01]  /*19ed0*/  STL [R1+0xf4], R90 ;  /* 0x0000f45a01007387 */ /* 0x000fe20000100800 */
[----:B-1----:R-:W-:-:S02]  /*19ee0*/  IMAD.MOV.U32 R4, RZ, RZ, R90 ;  /* 0x000000ffff047224 */ /* 0x002fc400078e005a */
[----:B------:R-:W-:Y:S01]  /*19ef0*/  IMAD.MOV.U32 R5, RZ, RZ, R91 ;  /* 0x000000ffff057224 */ /* 0x000fe200078e005b */
[----:B------:R-:W-:Y:S04]  /*19f00*/  STL [R1+0xf0], R91 ;  /* 0x0000f05b01007387 */ /* 0x000fe80000100800 */
[----:B------:R1:W-:Y:S04]  /*19f10*/  LDGSTS.E [R28+0x6200], [R4.64], P0 ;  /* 0x06200000041c7fae */ /* 0x0003e8000812184c */
[----:B------:R-:W-:Y:S04]  /*19f20*/  STL [R1+0x134], R34 ;  /* 0x0001342201007387 */ /* 0x000fe80000100800 */
[----:B------:R1:W-:Y:S02]  /*19f30*/  STL [R1+0x130], R53 ;  /* 0x0001303501007387 */ /* 0x0003e40000100800 */
[----:B-1----:R-:W-:-:S02]  /*19f40*/  IMAD.MOV.U32 R4, RZ, RZ, R34 ;  /* 0x000000ffff047224 */ /* 0x002fc400078e0022 */
[----:B------:R-:W-:Y:S02]  /*19f50*/  IMAD.MOV.U32 R5, RZ, RZ, R53 ;  /* 0x000000ffff057224 */ /* 0x000fe400078e0035 */
[----:B------:R-:W3:Y:S04]  /*19f60*/  LDL.LU R53, [R1+0x2f0] ;  /* 0x0002f00001357983 */ /* 0x000ee80000300800 */
[----:B------:R-:W3:Y:S04]  /*19f70*/  LDL.LU R34, [R1+0x2f4] ;  /* 0x0002f40001227983 */ /* 0x000ee80000300800 */
[----:B------:R1:W-:Y:S01]  /*19f80*/  LDGSTS.E [R28+0x7200], [R4.64], P0 ;  /* 0x07200000041c7fae */ /* 0x0003e2000812184c */
[----:B-----5:R-:W-:-:S04]  /*19f90*/  IADD3 R32, P1, R32, UR11, RZ ;  /* 0x0000000b20207c10 */ /* 0x020fc8000ff3e0ff */
[----:B------:R-:W-:Y:S02]  /*19fa0*/  IADD3.X R35, R35, UR10, RZ, P1, !PT ;  /* 0x0000000a23237c10 */ /* 0x000fe40008ffe4ff */
[----:B------:R-:W-:Y:S01]  /*19fb0*/  IADD3 R88, P2, R88, UR11, RZ ;  /* 0x0000000b58587c10 */ /* 0x000fe2000ff5e0ff */
[----:B------:R-:W-:Y:S03]  /*19fc0*/  STL [R1+0x174], R32 ;  /* 0x0001742001007387 */ /* 0x000fe60000100800 */
[----:B------:R-:W-:Y:S01]  /*19fd0*/  IADD3.X R89, R89, UR10, RZ, P2, !PT ;  /* 0x0000000a59597c10 */ /* 0x000fe200097fe4ff */
[----:B------:R5:W-:Y:S01]  /*19fe0*/  STL [R1+0x170], R35 ;  /* 0x0001702301007387 */ /* 0x000be20000100800 */
[----:B-1----:R-:W-:-:S03]  /*19ff0*/  IMAD.MOV.U32 R5, RZ, RZ, R35 ;  /* 0x000000ffff057224 */ /* 0x002fc600078e0023 */
[----:B------:R-:W-:Y:S01]  /*1a000*/  STL [R1+0x1b4], R88 ;  /* 0x0001b45801007387 */ /* 0x000fe20000100800 */
[----:B------:R-:W-:-:S03]  /*1a010*/  IMAD.MOV.U32 R4, RZ, RZ, R32 ;  /* 0x000000ffff047224 */ /* 0x000fc600078e0020 */
[----:B-----5:R-:W5:Y:S04]  /*1a020*/  LDL.LU R35, [R1+0x330] ;  /* 0x0003300001237983 */ /* 0x020f680000300800 */
[----:B------:R-:W-:Y:S04]  /*1a030*/  STL [R1+0x1b0], R89 ;  /* 0x0001b05901007387 */ /* 0x000fe80000100800 */
[----:B------:R-:W5:Y:S04]  /*1a040*/  LDL.LU R32, [R1+0x334] ;  /* 0x0003340001207983 */ /* 0x000f680000300800 */
[----:B------:R1:W-:Y:S02]  /*1a050*/  LDGSTS.E [R28+0x8200], [R4.64], P0 ;  /* 0x08200000041c7fae */ /* 0x0003e4000812184c */
[----:B-1----:R-:W-:-:S02]  /*1a060*/  IMAD.MOV.U32 R4, RZ, RZ, R88 ;  /* 0x000000ffff047224 */ /* 0x002fc400078e0058 */
[----:B------:R-:W-:-:S05]  /*1a070*/  IMAD.MOV.U32 R5, RZ, RZ, R89 ;  /* 0x000000ffff057224 */ /* 0x000fca00078e0059 */
[----:B------:R1:W-:Y:S01]  /*1a080*/  LDGSTS.E [R28+0x9200], [R4.64], P0 ;  /* 0x09200000041c7fae */ /* 0x0003e2000812184c */
[----:B--2---:R-:W-:-:S04]  /*1a090*/  IADD3 R74, P1, R74, UR11, RZ ;  /* 0x0000000b4a4a7c10 */ /* 0x004fc8000ff3e0ff */
[----:B------:R-:W-:Y:S01]  /*1a0a0*/  IADD3.X R75, R75, UR10, RZ, P1, !PT ;  /* 0x0000000a4b4b7c10 */ /* 0x000fe20008ffe4ff */
[----:B-1----:R-:W-:Y:S01]  /*1a0b0*/  IMAD.MOV.U32 R4, RZ, RZ, R74 ;  /* 0x000000ffff047224 */ /* 0x002fe200078e004a */
[----:B------:R-:W-:-:S03]  /*1a0c0*/  IADD3 R72, P2, R72, UR11, RZ ;  /* 0x0000000b48487c10 */ /* 0x000fc6000ff5e0ff */
[----:B------:R-:W-:Y:S01]  /*1a0d0*/  IMAD.MOV.U32 R5, RZ, RZ, R75 ;  /* 0x000000ffff057224 */ /* 0x000fe200078e004b */
[----:B------:R-:W-:-:S04]  /*1a0e0*/  IADD3.X R73, R73, UR10, RZ, P2, !PT ;  /* 0x0000000a49497c10 */ /* 0x000fc800097fe4ff */
[----:B------:R1:W-:Y:S04]  /*1a0f0*/  LDGSTS.E [R28+0xa200], [R4.64], P0 ;  /* 0x0a200000041c7fae */ /* 0x0003e8000812184c */
[----:B------:R-:W-:Y:S01]  /*1a100*/  STL [R1+0x1f4], R74 ;  /* 0x0001f44a01007387 */ /* 0x000fe20000100800 */
[----:B----4-:R-:W-:Y:S01]  /*1a110*/  IADD3 R33, P1, R33, UR11, RZ ;  /* 0x0000000b21217c10 */ /* 0x010fe2000ff3e0ff */
[----:B-1----:R-:W-:Y:S02]  /*1a120*/  IMAD.MOV.U32 R4, RZ, RZ, R72 ;  /* 0x000000ffff047224 */ /* 0x002fe400078e0048 */
[----:B------:R-:W-:Y:S01]  /*1a130*/  IMAD.MOV.U32 R5, RZ, RZ, R73 ;  /* 0x000000ffff057224 */ /* 0x000fe200078e0049 */
[----:B---3--:R-:W-:Y:S01]  /*1a140*/  IADD3.X R55, R55, UR10, RZ, P1, !PT ;  /* 0x0000000a37377c10 */ /* 0x008fe20008ffe4ff */
[----:B------:R-:W-:Y:S01]  /*1a150*/  STL [R1+0x1f0], R75 ;  /* 0x0001f04b01007387 */ /* 0x000fe20000100800 */
[----:B------:R-:W-:-:S03]  /*1a160*/  IADD3 R52, P2, R52, UR11, RZ ;  /* 0x0000000b34347c10 */ /* 0x000fc6000ff5e0ff */
[----:B------:R-:W-:Y:S04]  /*1a170*/  STL [R1+0x234], R72 ;  /* 0x0002344801007387 */ /* 0x000fe80000100800 */
        /* <DEDUP_REMOVED lines=10> */
[----:B------:R-:W-:Y:S01]  /*1a220*/  STL [R1+0x2b0], R54 ;  /* 0x0002b03601007387 */ /* 0x000fe20000100800 */
[----:B---3--:R-:W-:-:S03]  /*1a230*/  IMAD.MOV.U32 R4, RZ, RZ, R52 ;  /* 0x000000ffff047224 */ /* 0x008fc600078e0034 */
[----:B-1----:R-:W3:Y:S04]  /*1a240*/  LDL.LU R52, [R1+0x38] ;  /* 0x0000380001347983 */ /* 0x002ee80000300800 */
[----:B------:R-:W1:Y:S01]  /*1a250*/  S2R R101, SR_TID.X ;  /* 0x0000000000657919 */ /* 0x000e620000002100 */
[----:B------:R-:W-:Y:S01]  /*1a260*/  IADD3 R34, P1, R34, UR11, RZ ;  /* 0x0000000b22227c10 */ /* 0x000fe2000ff3e0ff */
[----:B------:R-:W-:-:S03]  /*1a270*/  IMAD.MOV.U32 R5, RZ, RZ, R54 ;  /* 0x000000ffff057224 */ /* 0x000fc600078e0036 */
[----:B------:R-:W-:Y:S02]  /*1a280*/  IADD3.X R53, R53, UR10, RZ, P1, !PT ;  /* 0x0000000a35357c10 */ /* 0x000fe40008ffe4ff */
[----:B------:R4:W-:Y:S04]  /*1a290*/  LDGSTS.E [R28+0xd200], [R4.64], P0 ;  /* 0x0d200000041c7fae */ /* 0x0009e8000812184c */
[----:B------:R1:W-:Y:S04]  /*1a2a0*/  STL [R1+0x2f4], R34 ;  /* 0x0002f42201007387 */ /* 0x0003e80000100800 */
[----:B------:R-:W-:Y:S01]  /*1a2b0*/  STL [R1+0x2f0], R53 ;  /* 0x0002f03501007387 */ /* 0x000fe20000100800 */
[----:B----4-:R-:W-:-:S02]  /*1a2c0*/  IMAD.MOV.U32 R4, RZ, RZ, R34 ;  /* 0x000000ffff047224 */ /* 0x010fc400078e0022 */
[----:B------:R-:W-:Y:S01]  /*1a2d0*/  IMAD.MOV.U32 R5, RZ, RZ, R53 ;  /* 0x000000ffff057224 */ /* 0x000fe200078e0035 */
[----:B-1----:R-:W-:-:S04]  /*1a2e0*/  LOP3.LUT R101, R101, 0x7f, RZ, 0xc0, !PT ;  /* 0x0000007f65657812 */ /* 0x002fc800078ec0ff */
[----:B------:R1:W-:Y:S01]  /*1a2f0*/  LDGSTS.E [R28+0xe200], [R4.64], P0 ;  /* 0x0e200000041c7fae */ /* 0x0003e2000812184c */
[----:B-----5:R-:W-:-:S04]  /*1a300*/  IADD3 R32, P2, R32, UR11, RZ ;  /* 0x0000000b20207c10 */ /* 0x020fc8000ff5e0ff */
[----:B------:R-:W-:Y:S01]  /*1a310*/  IADD3.X R35, R35, UR10, RZ, P2, !PT ;  /* 0x0000000a23237c10 */ /* 0x000fe200097fe4ff */
[----:B------:R4:W-:Y:S01]  /*1a320*/  STL [R1+0x334], R32 ;  /* 0x0003342001007387 */ /* 0x0009e20000100800 */
[----:B-1----:R-:W-:-:S03]  /*1a330*/  IMAD.MOV.U32 R4, RZ, RZ, R32 ;  /* 0x000000ffff047224 */ /* 0x002fc600078e0020 */
[----:B------:R-:W5:Y:S01]  /*1a340*/  LDL.LU R55, [R1+0x7c] ;  /* 0x00007c0001377983 */ /* 0x000f620000300800 */
[----:B------:R-:W-:Y:S01]  /*1a350*/  IMAD.MOV.U32 R5, RZ, RZ, R35 ;  /* 0x000000ffff057224 */ /* 0x000fe200078e0023 */
[----:B------:R-:W-:Y:S01]  /*1a360*/  IADD3 R220, P1, R220, UR11, RZ ;  /* 0x0000000bdcdc7c10 */ /* 0x000fe2000ff3e0ff */
[----:B------:R-:W-:Y:S01]  /*1a370*/  IMAD.SHL.U32 R101, R101, 0x4, RZ ;  /* 0x0000000465657824 */ /* 0x000fe200078e00ff */
[----:B------:R1:W-:Y:S04]  /*1a380*/  STL [R1+0x330], R35 ;  /* 0x0003302301007387 */ /* 0x0003e80000100800 */
[----:B------:R-:W5:Y:S01]  /*1a390*/  LDL.LU R34, [R1+0xbc] ;  /* 0x0000bc0001227983 */ /* 0x000f620000300800 */
[----:B----4-:R-:W-:-:S03]  /*1a3a0*/  LOP3.LUT R32, R101, 0x20, RZ, 0x3c, !PT ;  /* 0x0000002065207812 */ /* 0x010fc600078e3cff */
[----:B------:R-:W4:Y:S01]  /*1a3b0*/  LDL.LU R72, [R1+0x78] ;  /* 0x0000780001487983 */ /* 0x000f220000300800 */
[----:B------:R-:W-:-:S03]  /*1a3c0*/  IADD3.X R219, R219, UR10, RZ, P1, !PT ;  /* 0x0000000adbdb7c10 */ /* 0x000fc60008ffe4ff */
[----:B------:R-:W4:Y:S01]  /*1a3d0*/  LDL.LU R54, [R1+0xb8] ;  /* 0x0000b80001367983 */ /* 0x000f220000300800 */
[----:B------:R-:W-:-:S03]  /*1a3e0*/  IADD3 R236, P2, R236, UR11, RZ ;  /* 0x0000000becec7c10 */ /* 0x000fc6000ff5e0ff */
[----:B------:R1:W-:Y:S01]  /*1a3f0*/  LDGSTS.E [R28+0xf200], [R4.64], P0 ;  /* 0x0f200000041c7fae */ /* 0x0003e2000812184c */
[----:B------:R-:W-:-:S03]  /*1a400*/  IADD3.X R235, R235, UR10, RZ, P2, !PT ;  /* 0x0000000aebeb7c10 */ /* 0x000fc600097fe4ff */
[----:B------:R-:W4:Y:S01]  /*1a410*/  LDL.LU R90, [R1+0xf8] ;  /* 0x0000f800015a7983 */ /* 0x000f220000300800 */
[----:B------:R-:W-:-:S03]  /*1a420*/  IADD3 R252, P1, R252, UR11, RZ ;  /* 0x0000000bfcfc7c10 */ /* 0x000fc6000ff3e0ff */
[----:B-1----:R-:W4:Y:S01]  /*1a430*/  LDL.LU R35, [R1+0xfc] ;  /* 0x0000fc0001237983 */ /* 0x002f220000300800 */
[----:B------:R-:W-:-:S03]  /*1a440*/  IMAD.U32 R28, RZ, RZ, UR8 ;  /* 0x00000008ff1c7e24 */ /* 0x000fc6000f8e00ff */
[----:B------:R-:W4:Y:S01]  /*1a450*/  LDL.LU R53, [R1+0x138] ;  /* 0x0001380001357983 */ /* 0x000f220000300800 */
[----:B------:R-:W-:Y:S02]  /*1a460*/  IMAD.MOV.U32 R4, RZ, RZ, R220 ;  /* 0x000000ffff047224 */ /* 0x000fe400078e00dc */
[----:B------:R-:W-:Y:S02]  /*1a470*/  IMAD R28, R28, 0x10000, R32 ;  /* 0x000100001c1c7824 */ /* 0x000fe400078e0220 */
[----:B------:R-:W-:Y:S01]  /*1a480*/  IMAD.MOV.U32 R5, RZ, RZ, R219 ;  /* 0x000000ffff057224 */ /* 0x000fe200078e00db */
[----:B------:R-:W4:Y:S01]  /*1a490*/  LDL.LU R32, [R1+0x13c] ;  /* 0x00013c0001207983 */ /* 0x000f220000300800 */
[----:B------:R-:W-:-:S03]  /*1a4a0*/  IADD3.X R251, R251, UR10, RZ, P1, !PT ;  /* 0x0000000afbfb7c10 */ /* 0x000fc60008ffe4ff */
[----:B------:R1:W-:Y:S02]  /*1a4b0*/  LDGSTS.E [R28+0x400], [R4.64], P0 ;  /* 0x00400000041c7fae */ /* 0x0003e4000812184c */
[----:B-1----:R-:W-:Y:S02]  /*1a4c0*/  IMAD.MOV.U32 R4, RZ, RZ, R236 ;  /* 0x000000ffff047224 */ /* 0x002fe400078e00ec */
[----:B------:R-:W-:-:S05]  /*1a4d0*/  IMAD.MOV.U32 R5, RZ, RZ, R235 ;  /* 0x000000ffff057224 */ /* 0x000fca00078e00eb */
[----:B------:R1:W-:Y:S02]  /*1a4e0*/  LDGSTS.E [R28+0x1400], [R4.64], P0 ;  /* 0x01400000041c7fae */ /* 0x0003e4000812184c */
[----:B-1----:R-:W-:Y:S02]  /*1a4f0*/  IMAD.MOV.U32 R4, RZ, RZ, R252 ;  /* 0x000000ffff047224 */ /* 0x002fe400078e00fc */
[----:B------:R-:W-:-:S05]  /*1a500*/  IMAD.MOV.U32 R5, RZ, RZ, R251 ;  /* 0x000000ffff057224 */ /* 0x000fca00078e00fb */
[----:B------:R1:W-:Y:S01]  /*1a510*/  LDGSTS.E [R28+0x2400], [R4.64], P0 ;  /* 0x02400000041c7fae */ /* 0x0003e2000812184c */
[----:B--2---:R-:W-:-:S05]  /*1a520*/  IADD3 R33, P2, R33, UR11, RZ ;  /* 0x0000000b21217c10 */ /* 0x004fca000ff5e0ff */
[----:B------:R-:W-:Y:S01]  /*1a530*/  STL [R1+0x3c], R33 ;  /* 0x00003c2101007387 */ /* 0x000fe20000100800 */
[----:B-1----:R-:W-:Y:S01]  /*1a540*/  IMAD.MOV.U32 R4, RZ, RZ, R33 ;  /* 0x000000ffff047224 */ /* 0x002fe200078e0021 */
[----:B---3--:R-:W-:-:S05]  /*1a550*/  IADD3.X R52, R52, UR10, RZ, P2, !PT ;  /* 0x0000000a34347c10 */ /* 0x008fca00097fe4ff */
[----:B------:R1:W-:Y:S01]  /*1a560*/  STL [R1+0x38], R52 ;  /* 0x0000383401007387 */ /* 0x0003e20000100800 */
[----:B------:R-:W-:-:S05]  /*1a570*/  IMAD.MOV.U32 R5, RZ, RZ, R52 ;  /* 0x000000ffff057224 */ /* 0x000fca00078e0034 */
[----:B------:R2:W-:Y:S04]  /*1a580*/  LDGSTS.E [R28+0x3400], [R4.64], P0 ;  /* 0x03400000041c7fae */ /* 0x0005e8000812184c */
[----:B-1----:R-:W3:Y:S04]  /*1a590*/  LDL.LU R52, [R1+0x178] ;  /* 0x0001780001347983 */ /* 0x002ee80000300800 */
[----:B------:R-:W3:Y:S04]  /*1a5a0*/  LDL.LU R33, [R1+0x17c] ;  /* 0x00017c0001217983 */ /* 0x000ee80000300800 */
[----:B------:R-:W3:Y:S04]  /*1a5b0*/  LDL.LU R89, [R1+0x1b8] ;  /* 0x0001b80001597983 */ /* 0x000ee80000300800 */
[----:B------:R-:W3:Y:S01]  /*1a5c0*/  LDL.LU R88, [R1+0x1bc] ;  /* 0x0001bc0001587983 */ /* 0x000ee20000300800 */
[----:B-----5:R-:W-:-:S02]  /*1a5d0*/  IADD3 R55, P1, R55, UR11, RZ ;  /* 0x0000000b37377c10 */ /* 0x020fc4000ff3e0ff */
[----:B------:R-:W-:Y:S02]  /*1a5e0*/  IADD3 R34, P2, R34, UR11, RZ ;  /* 0x0000000b22227c10 */ /* 0x000fe4000ff5e0ff */
[----:B----4-:R-:W-:Y:S01]  /*1a5f0*/  IADD3.X R72, R72, UR10, RZ, P1, !PT ;  /* 0x0000000a48487c10 */ /* 0x010fe20008ffe4ff */
[----:B------:R-:W-:Y:S01]  /*1a600*/  STL [R1+0x7c], R55 ;  /* 0x00007c3701007387 */ /* 0x000fe20000100800 */
[----:B------:R-:W-:-:S03]  /*1a610*/  IADD3.X R54, R54, UR10, RZ, P2, !PT ;  /* 0x0000000a36367c10 */ /* 0x000fc600097fe4ff */
[----:B------:R1:W-:Y:S01]  /*1a620*/  STL [R1+0x78], R72 ;  /* 0x0000784801007387 */ /* 0x0003e20000100800 */
[----:B--2---:R-:W-:-:S03]  /*1a630*/  IMAD.MOV.U32 R4, RZ, RZ, R55 ;  /* 0x000000ffff047224 */ /* 0x004fc600078e0037 */
[----:B------:R2:W-:Y:S01]  /*1a640*/  STL [R1+0xbc], R34 ;  /* 0x0000bc2201007387 */ /* 0x0005e20000100800 */
[----:B------:R-:W-:-:S03]  /*1a650*/  IMAD.MOV.U32 R5, RZ, RZ, R72 ;  /* 0x000000ffff057224 */ /* 0x000fc600078e0048 */
[----:B------:R-:W4:Y:S04]  /*1a660*/  LDL.LU R75, [R1+0x1f8] ;  /* 0x0001f800014b7983 */ /* 0x000f280000300800 */
[----:B------:R5:W-:Y:S01]  /*1a670*/  STL [R1+0xb8], R54 ;  /* 0x0000b83601007387 */ /* 0x000be20000100800 */
[----:B------:R-:W-:-:S03]  /*1a680*/  IADD3 R35, P1, R35, UR11, RZ ;  /* 0x0000000b23237c10 */ /* 0x000fc6000ff3e0ff */
[----:B------:R-:W4:Y:S01]  /*1a690*/  LDL.LU R74, [R1+0x1fc] ;  /* 0x0001fc00014a7983 */ /* 0x000f220000300800 */
[----:B------:R-:W-:-:S03]  /*1a6a0*/  IADD3.X R90, R90, UR10, RZ, P1, !PT ;  /* 0x0000000a5a5a7c10 */ /* 0x000fc60008ffe4ff */
[----:B------:R-:W4:Y:S01]  /*1a6b0*/  LDL.LU R73, [R1+0x238] ;  /* 0x0002380001497983 */ /* 0x000f220000300800 */
[----:B------:R-:W-:-:S03]  /*1a6c0*/  IADD3 R32, P2, R32, UR11, RZ ;  /* 0x0000000b20207c10 */ /* 0x000fc6000ff5e0ff */
[----:B------:R2:W-:Y:S04]  /*1a6d0*/  LDGSTS.E [R28+0x4400], [R4.64], P0 ;  /* 0x04400000041c7fae */ /* 0x0005e8000812184c */
[----:B-1----:R-:W4:Y:S04]  /*1a6e0*/  LDL.LU R72, [R1+0x23c] ;  /* 0x00023c0001487983 */ /* 0x002f280000300800 */
[----:B------:R-:W4:Y:S01]  /*1a6f0*/  LDL.LU R55, [R1+0x278] ;  /* 0x0002780001377983 */ /* 0x000f220000300800 */
[----:B--2---:R-:W-:Y:S02]  /*1a700*/  IMAD.MOV.U32 R4, RZ, RZ, R34 ;  /* 0x000000ffff047224 */ /* 0x004fe400078e0022 */
[----:B------:R-:W-:Y:S01]  /*1a710*/  IMAD.MOV.U32 R5, RZ, RZ, R54 ;  /* 0x000000ffff057224 */ /* 0x000fe200078e0036 */
[----:B------:R-:W2:Y:S04]  /*1a720*/  LDL.LU R34, [R1+0x27c] ;  /* 0x00027c0001227983 */ /* 0x000ea80000300800 */
[----:B-----5:R-:W5:Y:S04]  /*1a730*/  LDL.LU R54, [R1+0x2b8] ;  /* 0x0002b80001367983 */ /* 0x020f680000300800 */
[----:B------:R1:W-:Y:S04]  /*1a740*/  STL [R1+0xfc], R35 ;  /* 0x0000fc2301007387 */ /* 0x0003e80000100800 */
[----:B------:R1:W-:Y:S04]  /*1a750*/  LDGSTS.E [R28+0x5400], [R4.64], P0 ;  /* 0x05400000041c7fae */ /* 0x0003e8000812184c */
[----:B------:R-:W-:Y:S04]  /*1a760*/  STL [R1+0xf8], R90 ;  /* 0x0000f85a01007387 */ /* 0x000fe80000100800 */
[----:B------:R-:W-:Y:S01]  /*1a770*/  STL [R1+0x13c], R32 ;  /* 0x00013c2001007387 */ /* 0x000fe20000100800 */
[----:B-1----:R-:W-:-:S03]  /*1a780*/  IMAD.MOV.U32 R4, RZ, RZ, R35 ;  /* 0x000000ffff047224 */ /* 0x002fc600078e0023 */
[----:B------:R-:W5:Y:S01]  /*1a790*/  LDL.LU R35, [R1+0x2bc] ;  /* 0x0002bc0001237983 */ /* 0x000f620000300800 */
[----:B------:R-:W-:Y:S01]  /*1a7a0*/  IMAD.MOV.U32 R5, RZ, RZ, R90 ;  /* 0x000000ffff057224 */ /* 0x000fe200078e005a */
[----:B------:R-:W-:-:S04]  /*1a7b0*/  IADD3.X R53, R53, UR10, RZ, P2, !PT ;  /* 0x0000000a35357c10 */ /* 0x000fc800097fe4ff */
[----:B------:R1:W-:Y:S04]  /*1a7c0*/  LDGSTS.E [R28+0x6400], [R4.64], P0 ;  /* 0x06400000041c7fae */ /* 0x0003e8000812184c */
[----:B------:R1:W-:Y:S02]  /*1a7d0*/  STL [R1+0x138], R53 ;  /* 0x0001383501007387 */ /* 0x0003e40000100800 */
[----:B-1----:R-:W-:Y:S02]  /*1a7e0*/  IMAD.MOV.U32 R4, RZ, RZ, R32 ;  /* 0x000000ffff047224 */ /* 0x002fe400078e0020 */
[----:B------:R-:W-:Y:S02]  /*1a7f0*/  IMAD.MOV.U32 R5, RZ, RZ, R53 ;  /* 0x000000ffff057224 */ /* 0x000fe400078e0035 */
[----:B------:R-:W5:Y:S04]  /*1a800*/  LDL.LU R53, [R1+0x2f8] ;  /* 0x0002f80001357983 */ /* 0x000f680000300800 */
[----:B------:R-:W5:Y:S04]  /*1a810*/  LDL.LU R32, [R1+0x2fc] ;  /* 0x0002fc0001207983 */ /* 0x000f680000300800 */
[----:B------:R1:W-:Y:S01]  /*1a820*/  LDGSTS.E [R28+0x7400], [R4.64], P0 ;  /* 0x07400000041c7fae */ /* 0x0003e2000812184c */
[----:B---3--:R-:W-:-:S04]  /*1a830*/  IADD3 R33, P1, R33, UR11, RZ ;  /* 0x0000000b21217c10 */ /* 0x008fc8000ff3e0ff */
        /* <DEDUP_REMOVED lines=8> */
[----:B---3--:R-:W3:Y:S04]  /*1a8c0*/  LDL.LU R52, [R1+0x338] ;  /* 0x0003380001347983 */ /* 0x008ee80000300800 */
[----:B------:R-:W-:Y:S04]  /*1a8d0*/  STL [R1+0x1b8], R89 ;  /* 0x0001b85901007387 */ /* 0x000fe80000100800 */
[----:B------:R-:W3:Y:S04]  /*1a8e0*/  LDL.LU R33, [R1+0x33c] ;  /* 0x00033c0001217983 */ /* 0x000ee80000300800 */
[----:B------:R1:W-:Y:S02]  /*1a8f0*/  LDGSTS.E [R28+0x8400], [R4.64], P0 ;  /* 0x08400000041c7fae */ /* 0x0003e4000812184c */
[----:B-1----:R-:W-:-:S02]  /*1a900*/  IMAD.MOV.U32 R4, RZ, RZ, R88 ;  /* 0x000000ffff047224 */ /* 0x002fc400078e0058 */
[----:B------:R-:W-:-:S05]  /*1a910*/  IMAD.MOV.U32 R5, RZ, RZ, R89 ;  /* 0x000000ffff057224 */ /* 0x000fca00078e0059 */
[----:B------:R1:W-:Y:S01]  /*1a920*/  LDGSTS.E [R28+0x9400], [R4.64], P0 ;  /* 0x09400000041c7fae */ /* 0x0003e2000812184c */
[----:B----4-:R-:W-:-:S04]  /*1a930*/  IADD3 R74, P1, R74, UR11, RZ ;  /* 0x0000000b4a4a7c10 */ /* 0x010fc8000ff3e0ff */
[----:B------:R-:W-:Y:S01]  /*1a940*/  IADD3.X R75, R75, UR10, RZ, P1, !PT ;  /* 0x0000000a4b4b7c10 */ /* 0x000fe20008ffe4ff */
[----:B-1----:R-:W-:Y:S01]  /*1a950*/  IMAD.MOV.U32 R4, RZ, RZ, R74 ;  /* 0x000000ffff047224 */ /* 0x002fe200078e004a */
[----:B------:R-:W-:Y:S03]  /*1a960*/  STL [R1+0x1fc], R74 ;  /* 0x0001fc4a01007387 */ /* 0x000fe60000100800 */
[----:B------:R-:W-:Y:S01]  /*1a970*/  IMAD.MOV.U32 R5, RZ, RZ, R75 ;  /* 0x000000ffff057224 */ /* 0x000fe200078e004b */
[----:B------:R-:W-:Y:S01]  /*1a980*/  IADD3 R72, P2, R72, UR11, RZ ;  /* 0x0000000b48487c10 */ /* 0x000fe2000ff5e0ff */
[----:B------:R-:W-:Y:S03]  /*1a990*/  STL [R1+0x1f8], R75 ;  /* 0x0001f84b01007387 */ /* 0x000fe60000100800 */
[----:B------:R-:W-:Y:S01]  /*1a9a0*/  IADD3.X R73, R73, UR10, RZ, P2, !PT ;  /* 0x0000000a49497c10 */ /* 0x000fe200097fe4ff */
[----:B------:R-:W1:Y:S01]  /*1a9b0*/  S2R R101, SR_TID.X ;  /* 0x0000000000657919 */ /* 0x000e620000002100 */
[----:B--2---:R-:W-:-:S03]  /*1a9c0*/  IADD3 R34, P1, R34, UR11, RZ ;  /* 0x0000000b22227c10 */ /* 0x004fc6000ff3e0ff */
[----:B------:R-:W-:Y:S01]  /*1a9d0*/  STL [R1+0x23c], R72 ;  /* 0x00023c4801007387 */ /* 0x000fe20000100800 */
[----:B------:R-:W-:-:S03]  /*1a9e0*/  IADD3.X R55, R55, UR10, RZ, P1, !PT ;  /* 0x0000000a37377c10 */ /* 0x000fc60008ffe4ff */
[----:B------:R2:W-:Y:S04]  /*1a9f0*/  LDGSTS.E [R28+0xa400], [R4.64], P0 ;  /* 0x0a400000041c7fae */ /* 0x0005e8000812184c */
[----:B------:R4:W-:Y:S04]  /*1aa00*/  STL [R1+0x238], R73 ;  /* 0x0002384901007387 */ /* 0x0009e80000100800 */
[----:B------:R1:W-:Y:S01]  /*1aa10*/  STL [R1+0x27c], R34 ;  /* 0x00027c2201007387 */ /* 0x0003e20000100800 */
[----:B--2---:R-:W-:Y:S02]  /*1aa20*/  IMAD.MOV.U32 R4, RZ, RZ, R72 ;  /* 0x000000ffff047224 */ /* 0x004fe400078e0048 */
[----:B------:R-:W-:Y:S01]  /*1aa30*/  IMAD.MOV.U32 R5, RZ, RZ, R73 ;  /* 0x000000ffff057224 */ /* 0x000fe200078e0049 */
[----:B------:R-:W-:Y:S04]  /*1aa40*/  STL [R1+0x278], R55 ;  /* 0x0002783701007387 */ /* 0x000fe80000100800 */
[----:B------:R2:W-:Y:S01]  /*1aa50*/  LDGSTS.E [R28+0xb400], [R4.64], P0 ;  /* 0x0b400000041c7fae */ /* 0x0005e2000812184c */
[----:B-----5:R-:W-:-:S04]  /*1aa60*/  IADD3 R35, P2, R35, UR11, RZ ;  /* 0x0000000b23237c10 */ /* 0x020fc8000ff5e0ff */
[----:B------:R-:W-:Y:S01]  /*1aa70*/  IADD3.X R54, R54, UR10, RZ, P2, !PT ;  /* 0x0000000a36367c10 */ /* 0x000fe200097fe4ff */
[----:B------:R5:W-:Y:S04]  /*1aa80*/  STL [R1+0x2bc], R35 ;  /* 0x0002bc2301007387 */ /* 0x000be80000100800 */
[----:B----4-:R-:W4:Y:S01]  /*1aa90*/  LDL.LU R73, [R1+0x4] ;  /* 0x0000040001497983 */ /* 0x010f220000300800 */
[----:B--2---:R-:W-:Y:S02]  /*1aaa0*/  IMAD.MOV.U32 R4, RZ, RZ, R34 ;  /* 0x000000ffff047224 */ /* 0x004fe400078e0022 */
[----:B------:R-:W-:Y:S01]  /*1aab0*/  IMAD.MOV.U32 R5, RZ, RZ, R55 ;  /* 0x000000ffff057224 */ /* 0x000fe200078e0037 */
[----:B------:R-:W-:Y:S04]  /*1aac0*/  STL [R1+0x2b8], R54 ;  /* 0x0002b83601007387 */ /* 0x000fe80000100800 */
[----:B-1----:R-:W2:Y:S04]  /*1aad0*/  LDL.LU R34, [R1+0x44] ;  /* 0x0000440001227983 */ /* 0x002ea80000300800 */
[----:B------:R-:W2:Y:S04]  /*1aae0*/  LDL.LU R74, [R1] ;  /* 0x00000000014a7983 */ /* 0x000ea80000300800 */
[----:B------:R1:W-:Y:S01]  /*1aaf0*/  LDGSTS.E [R28+0xc400], [R4.64], P0 ;  /* 0x0c400000041c7fae */ /* 0x0003e2000812184c */
[----:B------:R-:W-:-:S04]  /*1ab00*/  IADD3 R32, P1, R32, UR11, RZ ;  /* 0x0000000b20207c10 */ /* 0x000fc8000ff3e0ff */
[----:B------:R-:W-:Y:S01]  /*1ab10*/  IADD3.X R53, R53, UR10, RZ, P1, !PT ;  /* 0x0000000a35357c10 */ /* 0x000fe20008ffe4ff */
[----:B-1----:R-:W-:Y:S02]  /*1ab20*/  IMAD.MOV.U32 R4, RZ, RZ, R35 ;  /* 0x000000ffff047224 */ /* 0x002fe400078e0023 */
[----:B-----5:R-:W2:Y:S01]  /*1ab30*/  LDL.LU R35, [R1+0x40] ;  /* 0x0000400001237983 */ /* 0x020ea20000300800 */
[----:B------:R-:W-:Y:S01]  /*1ab40*/  IMAD.MOV.U32 R5, RZ, RZ, R54 ;  /* 0x000000ffff057224 */ /* 0x000fe200078e0036 */
[----:B------:R-:W-:Y:S02]  /*1ab50*/  LOP3.LUT R101, R101, 0x7f, RZ, 0xc0, !PT ;  /* 0x0000007f65657812 */ /* 0x000fe400078ec0ff */
[----:B------:R1:W-:Y:S04]  /*1ab60*/  STL [R1+0x2fc], R32 ;  /* 0x0002fc2001007387 */ /* 0x0003e80000100800 */
[----:B------:R1:W-:Y:S04]  /*1ab70*/  LDGSTS.E [R28+0xd400], [R4.64], P0 ;  /* 0x0d400000041c7fae */ /* 0x0003e8000812184c */
[----:B------:R-:W-:Y:S01]  /*1ab80*/  STL [R1+0x2f8], R53 ;  /* 0x0002f83501007387 */ /* 0x000fe20000100800 */
[----:B------:R-:W-:-:S02]  /*1ab90*/  IMAD.SHL.U32 R101, R101, 0x4, RZ ;  /* 0x0000000465657824 */ /* 0x000fc400078e00ff */
[----:B-1----:R-:W-:Y:S02]  /*1aba0*/  IMAD.MOV.U32 R4, RZ, RZ, R32 ;  /* 0x000000ffff047224 */ /* 0x002fe400078e0020 */
[----:B------:R-:W-:-:S05]  /*1abb0*/  IMAD.MOV.U32 R5, RZ, RZ, R53 ;  /* 0x000000ffff057224 */ /* 0x000fca00078e0035 */
[----:B------:R1:W-:Y:S01]  /*1abc0*/  LDGSTS.E [R28+0xe400], [R4.64], P0 ;  /* 0x0e400000041c7fae */ /* 0x0003e2000812184c */
[----:B---3--:R-:W-:-:S04]  /*1abd0*/  IADD3 R33, P2, R33, UR11, RZ ;  /* 0x0000000b21217c10 */ /* 0x008fc8000ff5e0ff */
[----:B------:R-:W-:Y:S01]  /*1abe0*/  IADD3.X R52, R52, UR10, RZ, P2, !PT ;  /* 0x0000000a34347c10 */ /* 0x000fe200097fe4ff */
[----:B------:R3:W-:Y:S01]  /*1abf0*/  STL [R1+0x33c], R33 ;  /* 0x00033c2101007387 */ /* 0x0007e20000100800 */
[----:B-1----:R-:W-:-:S03]  /*1ac00*/  IMAD.MOV.U32 R4, RZ, RZ, R33 ;  /* 0x000000ffff047224 */ /* 0x002fc600078e0021 */
[----:B------:R-:W5:Y:S01]  /*1ac10*/  LDL.LU R55, [R1+0x84] ;  /* 0x0000840001377983 */ /* 0x000f620000300800 */
[----:B------:R-:W-:-:S03]  /*1ac20*/  IMAD.MOV.U32 R5, RZ, RZ, R52 ;  /* 0x000000ffff057224 */ /* 0x000fc600078e0034 */
[----:B------:R1:W-:Y:S04]  /*1ac30*/  STL [R1+0x338], R52 ;  /* 0x0003383401007387 */ /* 0x0003e80000100800 */
[----:B------:R-:W5:Y:S04]  /*1ac40*/  LDL.LU R32, [R1+0xc4] ;  /* 0x0000c40001207983 */ /* 0x000f680000300800 */
[----:B------:R-:W5:Y:S01]  /*1ac50*/  LDL.LU R72, [R1+0x80] ;  /* 0x0000800001487983 */ /* 0x000f620000300800 */
[----:B---3--:R-:W-:-:S03]  /*1ac60*/  LOP3.LUT R33, R101, 0x30, RZ, 0x3c, !PT ;  /* 0x0000003065217812 */ /* 0x008fc600078e3cff */
[----:B------:R-:W3:Y:S04]  /*1ac70*/  LDL.LU R54, [R1+0xc0] ;  /* 0x0000c00001367983 */ /* 0x000ee80000300800 */
[----:B------:R1:W-:Y:S04]  /*1ac80*/  LDGSTS.E [R28+0xf400], [R4.64], P0 ;  /* 0x0f400000041c7fae */ /* 0x0003e8000812184c */
[----:B------:R-:W3:Y:S01]  /*1ac90*/  LDL.LU R90, [R1+0x100] ;  /* 0x00010000015a7983 */ /* 0x000ee20000300800 */
[----:B-1----:R-:W-:-:S04]  /*1aca0*/  IMAD.U32 R28, RZ, RZ, UR8 ;  /* 0x00000008ff1c7e24 */ /* 0x002fc8000f8e00ff */
[----:B------:R-:W-:Y:S02]  /*1acb0*/  IMAD R28, R28, 0x10000, R33 ;  /* 0x000100001c1c7824 */ /* 0x000fe400078e0221 */
[----:B------:R-:W3:Y:S04]  /*1acc0*/  LDL.LU R33, [R1+0x104] ;  /* 0x0001040001217983 */ /* 0x000ee80000300800 */
[----:B------:R-:W3:Y:S04]  /*1acd0*/  LDL.LU R53, [R1+0x140] ;  /* 0x0001400001357983 */ /* 0x000ee80000300800 */
[----:B------:R-:W3:Y:S01]  /*1ace0*/  LDL.LU R52, [R1+0x144] ;  /* 0x0001440001347983 */ /* 0x000ee20000300800 */
[----:B------:R-:W-:-:S02]  /*1acf0*/  IADD3 R222, P1, R222, UR11, RZ ;  /* 0x0000000bdede7c10 */ /* 0x000fc4000ff3e0ff */
[----:B------:R-:W-:Y:S02]  /*1ad00*/  IADD3 R238, P2, R238, UR11, RZ ;  /* 0x0000000beeee7c10 */ /* 0x000fe4000ff5e0ff */
[----:B------:R-:W-:Y:S01]  /*1ad10*/  IADD3.X R221, R221, UR10, RZ, P1, !PT ;  /* 0x0000000adddd7c10 */ /* 0x000fe20008ffe4ff */
[----:B------:R-:W-:Y:S01]  /*1ad20*/  IMAD.MOV.U32 R4, RZ, RZ, R222 ;  /* 0x000000ffff047224 */ /* 0x000fe200078e00de */
[----:B------:R-:W-:-:S03]  /*1ad30*/  IADD3.X R237, R237, UR10, RZ, P2, !PT ;  /* 0x0000000aeded7c10 */ /* 0x000fc600097fe4ff */
[----:B------:R-:W-:-:S05]  /*1ad40*/  IMAD.MOV.U32 R5, RZ, RZ, R221 ;  /* 0x000000ffff057224 */ /* 0x000fca00078e00dd */
[----:B------:R1:W-:Y:S02]  /*1ad50*/  LDGSTS.E [R28+0x600], [R4.64], P0 ;  /* 0x00600000041c7fae */ /* 0x0003e4000812184c */
[----:B-1----:R-:W-:Y:S02]  /*1ad60*/  IMAD.MOV.U32 R4, RZ, RZ, R238 ;  /* 0x000000ffff047224 */ /* 0x002fe400078e00ee */
[----:B------:R-:W-:-:S05]  /*1ad70*/  IMAD.MOV.U32 R5, RZ, RZ, R237 ;  /* 0x000000ffff057224 */ /* 0x000fca00078e00ed */
[----:B------:R1:W-:Y:S01]  /*1ad80*/  LDGSTS.E [R28+0x1600], [R4.64], P0 ;  /* 0x01600000041c7fae */ /* 0x0003e2000812184c */
[----:B----4-:R-:W-:Y:S02]  /*1ad90*/  IADD3 R73, P1, R73, UR11, RZ ;  /* 0x0000000b49497c10 */ /* 0x010fe4000ff3e0ff */
[----:B--2---:R-:W-:Y:S02]  /*1ada0*/  IADD3 R34, P2, R34, UR11, RZ ;  /* 0x0000000b22227c10 */ /* 0x004fe4000ff5e0ff */
[----:B------:R-:W-:Y:S01]  /*1adb0*/  IADD3.X R74, R74, UR10, RZ, P1, !PT ;  /* 0x0000000a4a4a7c10 */ /* 0x000fe20008ffe4ff */
[----:B-1----:R-:W-:Y:S01]  /*1adc0*/  IMAD.MOV.U32 R4, RZ, RZ, R73 ;  /* 0x000000ffff047224 */ /* 0x002fe200078e0049 */
[----:B------:R-:W-:Y:S03]  /*1add0*/  STL [R1+0x4], R73 ;  /* 0x0000044901007387 */ /* 0x000fe60000100800 */
[----:B------:R-:W-:Y:S01]  /*1ade0*/  IMAD.MOV.U32 R5, RZ, RZ, R74 ;  /* 0x000000ffff057224 */ /* 0x000fe200078e004a */
[----:B------:R-:W-:Y:S04]  /*1adf0*/  STL [R1], R74 ;  /* 0x0000004a01007387 */ /* 0x000fe80000100800 */
[----:B------:R-:W-:Y:S04]  /*1ae00*/  STL [R1+0x44], R34 ;  /* 0x0000442201007387 */ /* 0x000fe80000100800 */
[----:B------:R1:W-:Y:S01]  /*1ae10*/  LDGSTS.E [R28+0x2600], [R4.64], P0 ;  /* 0x02600000041c7fae */ /* 0x0003e2000812184c */
[----:B------:R-:W-:-:S05]  /*1ae20*/  IADD3.X R35, R35, UR10, RZ, P2, !PT ;  /* 0x0000000a23237c10 */ /* 0x000fca00097fe4ff */
[----:B------:R2:W-:Y:S01]  /*1ae30*/  STL [R1+0x40], R35 ;  /* 0x0000402301007387 */ /* 0x0005e20000100800 */
[----:B-1----:R-:W-:Y:S02]  /*1ae40*/  IMAD.MOV.U32 R5, RZ, RZ, R35 ;  /* 0x000000ffff057224 */ /* 0x002fe400078e0023 */
[----:B------:R-:W-:Y:S01]  /*1ae50*/  IMAD.MOV.U32 R4, RZ, RZ, R34 ;  /* 0x000000ffff047224 */ /* 0x000fe200078e0022 */
[----:B--2---:R-:W2:Y:S04]  /*1ae60*/  LDL.LU R35, [R1+0x180] ;  /* 0x0001800001237983 */ /* 0x004ea80000300800 */
[----:B------:R-:W4:Y:S04]  /*1ae70*/  LDL.LU R34, [R1+0x184] ;  /* 0x0001840001227983 */ /* 0x000f280000300800 */
[----:B------:R-:W2:Y:S04]  /*1ae80*/  LDL.LU R89, [R1+0x1c0] ;  /* 0x0001c00001597983 */ /* 0x000ea80000300800 */
[----:B------:R-:W2:Y:S04]  /*1ae90*/  LDL.LU R88, [R1+0x1c4] ;  /* 0x0001c40001587983 */ /* 0x000ea80000300800 */
[----:B------:R1:W-:Y:S01]  /*1aea0*/  LDGSTS.E [R28+0x3600], [R4.64], P0 ;  /* 0x03600000041c7fae */ /* 0x0003e2000812184c */
[----:B-----5:R-:W-:-:S02]  /*1aeb0*/  IADD3 R55, P1, R55, UR11, RZ ;  /* 0x0000000b37377c10 */ /* 0x020fc4000ff3e0ff */
[----:B------:R-:W-:Y:S02]  /*1aec0*/  IADD3 R32, P2, R32, UR11, RZ ;  /* 0x0000000b20207c10 */ /* 0x000fe4000ff5e0ff */
[----:B------:R-:W-:Y:S01]  /*1aed0*/  IADD3.X R72, R72, UR10, RZ, P1, !PT ;  /* 0x0000000a48487c10 */ /* 0x000fe20008ffe4ff */
[----:B------:R-:W-:Y:S01]  /*1aee0*/  STL [R1+0x84], R55 ;  /* 0x0000843701007387 */ /* 0x000fe20000100800 */
[----:B---3--:R-:W-:-:S03]  /*1aef0*/  IADD3.X R54, R54, UR10, RZ, P2, !PT ;  /* 0x0000000a36367c10 */ /* 0x008fc600097fe4ff */
[----:B------:R3:W-:Y:S01]  /*1af00*/  STL [R1+0x80], R72 ;  /* 0x0000804801007387 */ /* 0x0007e20000100800 */
[----:B-1----:R-:W-:-:S03]  /*1af10*/  IMAD.MOV.U32 R4, RZ, RZ, R55 ;  /* 0x000000ffff047224 */ /* 0x002fc600078e0037 */
[----:B------:R1:W-:Y:S01]  /*1af20*/  STL [R1+0xc4], R32 ;  /* 0x0000c42001007387 */ /* 0x0003e20000100800 */
[----:B------:R-:W-:-:S03]  /*1af30*/  IMAD.MOV.U32 R5, RZ, RZ, R72 ;  /* 0x000000ffff057224 */ /* 0x000fc600078e0048 */
[----:B------:R-:W5:Y:S04]  /*1af40*/  LDL.LU R75, [R1+0x200] ;  /* 0x00020000014b7983 */ /* 0x000f680000300800 */
[----:B------:R1:W-:Y:S04]  /*1af50*/  STL [R1+0xc0], R54 ;  /* 0x0000c03601007387 */ /* 0x0003e80000100800 */
[----:B------:R-:W5:Y:S04]  /*1af60*/  LDL.LU R74, [R1+0x204] ;  /* 0x00020400014a7983 */ /* 0x000f680000300800 */
[----:B------:R-:W5:Y:S01]  /*1af70*/  LDL.LU R73, [R1+0x240] ;  /* 0x0002400001497983 */ /* 0x000f620000300800 */
[----:B------:R-:W-:-:S03]  /*1af80*/  IADD3 R33, P1, R33, UR11, RZ ;  /* 0x0000000b21217c10 */ /* 0x000fc6000ff3e0ff */
[----:B------:R1:W-:Y:S01]  /*1af90*/  LDGSTS.E [R28+0x4600], [R4.64], P0 ;  /* 0x04600000041c7fae */ /* 0x0003e2000812184c */
[----:B------:R-:W-:-:S03]  /*1afa0*/  IADD3.X R90, R90, UR10, RZ, P1, !PT ;  /* 0x0000000a5a5a7c10 */ /* 0x000fc60008ffe4ff */
[----:B---3--:R-:W3:Y:S01]  /*1afb0*/  LDL.LU R72, [R1+0x244] ;  /* 0x0002440001487983 */ /* 0x008ee20000300800 */
[----:B------:R-:W-:-:S03]  /*1afc0*/  IADD3 R52, P2, R52, UR11, RZ ;  /* 0x0000000b34347c10 */ /* 0x000fc6000ff5e0ff */
[----:B------:R-:W3:Y:S01]  /*1afd0*/  LDL.LU R55, [R1+0x280] ;  /* 0x0002800001377983 */ /* 0x000ee20000300800 */
[----:B-1----:R-:W-:Y:S02]  /*1afe0*/  IMAD.MOV.U32 R4, RZ, RZ, R32 ;  /* 0x000000ffff047224 */ /* 0x002fe400078e0020 */
[----:B------:R-:W-:Y:S01]  /*1aff0*/  IMAD.MOV.U32 R5, RZ, RZ, R54 ;  /* 0x000000ffff057224 */ /* 0x000fe200078e0036 */
[----:B------:R-:W3:Y:S04]  /*1b000*/  LDL.LU R32, [R1+0x284] ;  /* 0x0002840001207983 */ /* 0x000ee80000300800 */
[----:B------:R-:W3:Y:S04]  /*1b010*/  LDL.LU R54, [R1+0x2c0] ;  /* 0x0002c00001367983 */ /* 0x000ee80000300800 */
[----:B------:R1:W-:Y:S04]  /*1b020*/  STL [R1+0x104], R33 ;  /* 0x0001042101007387 */ /* 0x0003e80000100800 */
[----:B------:R1:W-:Y:S04]  /*1b030*/  LDGSTS.E [R28+0x5600], [R4.64], P0 ;  /* 0x05600000041c7fae */ /* 0x0003e8000812184c */
[----:B------:R-:W-:Y:S04]  /*1b040*/  STL [R1+0x100], R90 ;  /* 0x0001005a01007387 */ /* 0x000fe80000100800 */
[----:B------:R-:W-:Y:S01]  /*1b050*/  STL [R1+0x144], R52 ;  /* 0x0001443401007387 */ /* 0x000fe20000100800 */
[----:B-1----:R-:W-:-:S03]  /*1b060*/  IMAD.MOV.U32 R4, RZ, RZ, R33 ;  /* 0x000000ffff047224 */ /* 0x002fc600078e0021 */
[----:B------:R-:W3:Y:S01]  /*1b070*/  LDL.LU R33, [R1+0x2c4] ;  /* 0x0002c40001217983 */ /* 0x000ee20000300800 */
[----:B------:R-:W-:Y:S01]  /*1b080*/  IMAD.MOV.U32 R5, RZ, RZ, R90 ;  /* 0x000000ffff057224 */ /* 0x000fe200078e005a */
[----:B------:R-:W-:-:S04]  /*1b090*/  IADD3.X R53, R53, UR10, RZ, P2, !PT ;  /* 0x0000000a35357c10 */ /* 0x000fc800097fe4ff */
[----:B------:R1:W-:Y:S04]  /*1b0a0*/  LDGSTS.E [R28+0x6600], [R4.64], P0 ;  /* 0x06600000041c7fae */ /* 0x0003e8000812184c */
[----:B------:R1:W-:Y:S02]  /*1b0b0*/  STL [R1+0x140], R53 ;  /* 0x0001403501007387 */ /* 0x0003e40000100800 */
[----:B-1----:R-:W-:Y:S02]  /*1b0c0*/  IMAD.MOV.U32 R4, RZ, RZ, R52 ;  /* 0x000000ffff047224 */ /* 0x002fe400078e0034 */
[----:B------:R-:W-:Y:S02]  /*1b0d0*/  IMAD.MOV.U32 R5, RZ, RZ, R53 ;  /* 0x000000ffff057224 */ /* 0x000fe400078e0035 */
[----:B------:R-:W3:Y:S04]  /*1b0e0*/  LDL.LU R53, [R1+0x300] ;  /* 0x0003000001357983 */ /* 0x000ee80000300800 */
[----:B------:R-:W3:Y:S04]  /*1b0f0*/  LDL.LU R52, [R1+0x304] ;  /* 0x0003040001347983 */ /* 0x000ee80000300800 */
[----:B------:R1:W-:Y:S01]  /*1b100*/  LDGSTS.E [R28+0x7600], [R4.64], P0 ;  /* 0x07600000041c7fae */ /* 0x0003e2000812184c */
[----:B----4-:R-:W-:-:S04]  /*1b110*/  IADD3 R34, P1, R34, UR11, RZ ;  /* 0x0000000b22227c10 */ /* 0x010fc8000ff3e0ff */
[----:B--2---:R-:W-:Y:S02]  /*1b120*/  IADD3.X R35, R35, UR10, RZ, P1, !PT ;  /* 0x0000000a23237c10 */ /* 0x004fe40008ffe4ff */
[----:B------:R-:W-:Y:S01]  /*1b130*/  IADD3 R88, P2, R88, UR11, RZ ;  /* 0x0000000b58587c10 */ /* 0x000fe2000ff5e0ff */
[----:B------:R-:W-:Y:S03]  /*1b140*/  STL [R1+0x184], R34 ;  /* 0x0001842201007387 */ /* 0x000fe60000100800 */
[----:B------:R-:W-:Y:S01]  /*1b150*/  IADD3.X R89, R89, UR10, RZ, P2, !PT ;  /* 0x0000000a59597c10 */ /* 0x000fe200097fe4ff */
[----:B------:R2:W-:Y:S01]  /*1b160*/  STL [R1+0x180], R35 ;  /* 0x0001802301007387 */ /* 0x0005e20000100800 */
[----:B-1----:R-:W-:-:S03]  /*1b170*/  IMAD.MOV.U32 R5, RZ, RZ, R35 ;  /* 0x000000ffff057224 */ /* 0x002fc600078e0023 */
[----:B------:R-:W-:Y:S01]  /*1b180*/  STL [R1+0x1c4], R88 ;  /* 0x0001c45801007387 */ /* 0x000fe20000100800 */
[----:B------:R-:W-:-:S03]  /*1b190*/  IMAD.MOV.U32 R4, RZ, RZ, R34 ;  /* 0x000000ffff047224 */ /* 0x000fc600078e0022 */
[----:B--2---:R-:W2:Y:S04]  /*1b1a0*/  LDL.LU R35, [R1+0x340] ;  /* 0x0003400001237983 */ /* 0x004ea80000300800 */
[----:B------:R-:W-:Y:S04]  /*1b1b0*/  STL [R1+0x1c0], R89 ;  /* 0x0001c05901007387 */ /* 0x000fe80000100800 */
[----:B------:R-:W4:Y:S04]  /*1b1c0*/  LDL.LU R34, [R1+0x344] ;  /* 0x0003440001227983 */ /* 0x000f280000300800 */
[----:B------:R1:W-:Y:S02]  /*1b1d0*/  LDGSTS.E [R28+0x8600], [R4.64], P0 ;  /* 0x08600000041c7fae */ /* 0x0003e4000812184c */
[----:B-1----:R-:W-:-:S02]  /*1b1e0*/  IMAD.MOV.U32 R4, RZ, RZ, R88 ;  /* 0x000000ffff047224 */ /* 0x002fc400078e0058 */
[----:B------:R-:W-:-:S05]  /*1b1f0*/  IMAD.MOV.U32 R5, RZ, RZ, R89 ;  /* 0x000000ffff057224 */ /* 0x000fca00078e0059 */
[----:B------:R1:W-:Y:S01]  /*1b200*/  LDGSTS.E [R28+0x9600], [R4.64], P0 ;  /* 0x09600000041c7fae */ /* 0x0003e2000812184c */
[----:B-----5:R-:W-:-:S04]  /*1b210*/  IADD3 R74, P1, R74, UR11, RZ ;  /* 0x0000000b4a4a7c10 */ /* 0x020fc8000ff3e0ff */
[----:B------:R-:W-:Y:S01]  /*1b220*/  IADD3.X R75, R75, UR10, RZ, P1, !PT ;  /* 0x0000000a4b4b7c10 */ /* 0x000fe20008ffe4ff */
[----:B-1----:R-:W-:Y:S01]  /*1b230*/  IMAD.MOV.U32 R4, RZ, RZ, R74 ;  /* 0x000000ffff047224 */ /* 0x002fe200078e004a */
[----:B------:R-:W-:Y:S03]  /*1b240*/  STL [R1+0x204], R74 ;  /* 0x0002044a01007387 */ /* 0x000fe60000100800 */
[----:B------:R-:W-:Y:S01]  /*1b250*/  IMAD.MOV.U32 R5, RZ, RZ, R75 ;  /* 0x000000ffff057224 */ /* 0x000fe200078e004b */
[----:B---3--:R-:W-:Y:S01]  /*1b260*/  IADD3 R72, P2, R72, UR11, RZ ;  /* 0x0000000b48487c10 */ /* 0x008fe2000ff5e0ff */
[----:B------:R-:W-:Y:S03]  /*1b270*/  STL [R1+0x200], R75 ;  /* 0x0002004b01007387 */ /* 0x000fe60000100800 */
[----:B------:R-:W-:Y:S01]  /*1b280*/  IADD3.X R73, R73, UR10, RZ, P2, !PT ;  /* 0x0000000a49497c10 */ /* 0x000fe200097fe4ff */
[----:B------:R-:W-:Y:S04]  /*1b290*/  STL [R1+0x244], R72 ;  /* 0x0002444801007387 */ /* 0x000fe80000100800 */
[----:B------:R1:W-:Y:S01]  /*1b2a0*/  LDGSTS.E [R28+0xa600], [R4.64], P0 ;  /* 0x0a600000041c7fae */ /* 0x0003e2000812184c */
[----:B------:R-:W-:-:S04]  /*1b2b0*/  IADD3 R32, P1, R32, UR11, RZ ;  /* 0x0000000b20207c10 */ /* 0x000fc8000ff3e0ff */
[----:B------:R-:W-:Y:S01]  /*1b2c0*/  IADD3.X R55, R55, UR10, RZ, P1, !PT ;  /* 0x0000000a37377c10 */ /* 0x000fe20008ffe4ff */
[----:B------:R3:W-:Y:S04]  /*1b2d0*/  STL [R1+0x240], R73 ;  /* 0x0002404901007387 */ /* 0x0007e80000100800 */
[----:B------:R5:W-:Y:S01]  /*1b2e0*/  STL [R1+0x284], R32 ;  /* 0x0002842001007387 */ /* 0x000be20000100800 */
[----:B-1----:R-:W-:Y:S02]  /*1b2f0*/  IMAD.MOV.U32 R4, RZ, RZ, R72 ;  /* 0x000000ffff047224 */ /* 0x002fe400078e0048 */
[----:B------:R-:W-:Y:S01]  /*1b300*/  IMAD.MOV.U32 R5, RZ, RZ, R73 ;  /* 0x000000ffff057224 */ /* 0x000fe200078e0049 */
[----:B------:R-:W-:Y:S04]  /*1b310*/  STL [R1+0x280], R55 ;  /* 0x0002803701007387 */ /* 0x000fe80000100800 */
[----:B------:R1:W-:Y:S01]  /*1b320*/  LDGSTS.E [R28+0xb600], [R4.64], P0 ;  /* 0x0b600000041c7fae */ /* 0x0003e2000812184c */
[----:B------:R-:W-:-:S04]  /*1b330*/  IADD3 R33, P2, R33, UR11, RZ ;  /* 0x0000000b21217c10 */ /* 0x000fc8000ff5e0ff */
[----:B------:R-:W-:Y:S01]  /*1b340*/  IADD3.X R54, R54, UR10, RZ, P2, !PT ;  /* 0x0000000a36367c10 */ /* 0x000fe200097fe4ff */
[----:B------:R3:W-:Y:S01]  /*1b350*/  STL [R1+0x2c4], R33 ;  /* 0x0002c42101007387 */ /* 0x0007e20000100800 */
[----:B-1----:R-:W-:-:S03]  /*1b360*/  IMAD.MOV.U32 R4, RZ, RZ, R32 ;  /* 0x000000ffff047224 */ /* 0x002fc600078e0020 */
[----:B---3--:R-:W3:Y:S01]  /*1b370*/  LDL.LU R73, [R1+0xc] ;  /* 0x00000c0001497983 */ /* 0x008ee20000300800 */
[----:B------:R-:W-:-:S03]  /*1b380*/  IMAD.MOV.U32 R5, RZ, RZ, R55 ;  /* 0x000000ffff057224 */ /* 0x000fc600078e0037 */
[----:B------:R-:W-:Y:S04]  /*1b390*/  STL [R1+0x2c0], R54 ;  /* 0x0002c03601007387 */ /* 0x000fe80000100800 */
[----:B-----5:R-:W5:Y:S04]  /*1b3a0*/  LDL.LU R32, [R1+0x4c] ;  /* 0x00004c0001207983 */ /* 0x020f680000300800 */
[----:B------:R-:W5:Y:S04]  /*1b3b0*/  LDL.LU R74, [R1+0x8] ;  /* 0x00000800014a7983 */ /* 0x000f680000300800 */
[----:B------:R1:W-:Y:S02]  /*1b3c0*/  LDGSTS.E [R28+0xc600], [R4.64], P0 ;  /* 0x0c600000041c7fae */ /* 0x0003e4000812184c */
[----:B-1----:R-:W-:-:S02]  /*1b3d0*/  IMAD.MOV.U32 R4, RZ, RZ, R33 ;  /* 0x000000ffff047224 */ /* 0x002fc400078e0021 */
[----:B------:R-:W5:Y:S04]  /*1b3e0*/  LDL.LU R33, [R1+0x48] ;  /* 0x0000480001217983 */ /* 0x000f680000300800 */
[----:B------:R-:W1:Y:S01]  /*1b3f0*/  S2R R101, SR_TID.X ;  /* 0x0000000000657919 */ /* 0x000e620000002100 */
[----:B------:R-:W-:Y:S01]  /*1b400*/  IADD3 R52, P1, R52, UR11, RZ ;  /* 0x0000000b34347c10 */ /* 0x000fe2000ff3e0ff */
[----:B------:R-:W-:-:S03]  /*1b410*/  IMAD.MOV.U32 R5, RZ, RZ, R54 ;  /* 0x000000ffff057224 */ /* 0x000fc600078e0036 */
[----:B------:R-:W-:Y:S02]  /*1b420*/  IADD3.X R53, R53, UR10, RZ, P1, !PT ;  /* 0x0000000a35357c10 */ /* 0x000fe40008ffe4ff */
[----:B------:R1:W-:Y:S01]  /*1b430*/  LDGSTS.E [R28+0xd600], [R4.64], P0 ;  /* 0x0d600000041c7fae */ /* 0x0003e2000812184c */
[----:B------:R-:W-:-:S03]  /*1b440*/  IADD3 R224, P1, R224, UR11, RZ ;  /* 0x0000000be0e07c10 */ /* 0x000fc6000ff3e0ff */
[----:B------:R-:W-:Y:S01]  /*1b450*/  STL [R1+0x304], R52 ;  /* 0x0003043401007387 */ /* 0x000fe20000100800 */
[----:B-1----:R-:W-:Y:S02]  /*1b460*/  IMAD.MOV.U32 R4, RZ, RZ, R52 ;  /* 0x000000ffff047224 */ /* 0x002fe400078e0034 */
[----:B------:R-:W-:Y:S01]  /*1b470*/  IMAD.MOV.U32 R5, RZ, RZ, R53 ;  /* 0x000000ffff057224 */ /* 0x000fe200078e0035 */
[----:B------:R-:W-:-:S04]  /*1b480*/  LOP3.LUT R101, R101, 0x7f, RZ, 0xc0, !PT ;  /* 0x0000007f65657812 */ /* 0x000fc800078ec0ff */
[----:B------:R1:W-:Y:S01]  /*1b490*/  LDGSTS.E [R28+0xe600], [R4.64], P0 ;  /* 0x0e600000041c7fae */ /* 0x0003e2000812184c */
[----:B----4-:R-:W-:-:S04]  /*1b4a0*/  IADD3 R34, P2, R34, UR11, RZ ;  /* 0x0000000b22227c10 */ /* 0x010fc8000ff5e0ff */
[----:B--2---:R-:W-:Y:S01]  /*1b4b0*/  IADD3.X R35, R35, UR10, RZ, P2, !PT ;  /* 0x0000000a23237c10 */ /* 0x004fe200097fe4ff */
[----:B-1----:R-:W-:Y:S02]  /*1b4c0*/  IMAD.MOV.U32 R4, RZ, RZ, R34 ;  /* 0x000000ffff047224 */ /* 0x002fe400078e0022 */
[----:B------:R-:W-:Y:S02]  /*1b4d0*/  IMAD.SHL.U32 R101, R101, 0x4, RZ ;  /* 0x0000000465657824 */ /* 0x000fe400078e00ff */
[----:B------:R-:W-:Y:S01]  /*1b4e0*/  IMAD.MOV.U32 R5, RZ, RZ, R35 ;  /* 0x000000ffff057224 */ /* 0x000fe200078e0023 */
[----:B------:R-:W-:Y:S01]  /*1b4f0*/  STL [R1+0x300], R53 ;  /* 0x0003003501007387 */ /* 0x000fe20000100800 */
[----:B------:R-:W-:-:S03]  /*1b500*/  IADD3.X R223, R223, UR10, RZ, P1, !PT ;  /* 0x0000000adfdf7c10 */ /* 0x000fc60008ffe4ff */
[----:B------:R1:W-:Y:S01]  /*1b510*/  STL [R1+0x344], R34 ;  /* 0x0003442201007387 */ /* 0x0003e20000100800 */
[----:B------:R-:W-:-:S03]  /*1b520*/  IADD3 R240, P2, R240, UR11, RZ ;  /* 0x0000000bf0f07c10 */ /* 0x000fc6000ff5e0ff */
[----:B------:R-:W2:Y:S04]  /*1b530*/  LDL.LU R55, [R1+0x8c] ;  /* 0x00008c0001377983 */ /* 0x000ea80000300800 */
[----:B------:R4:W-:Y:S01]  /*1b540*/  LDGSTS.E [R28+0xf600], [R4.64], P0 ;  /* 0x0f600000041c7fae */ /* 0x0009e2000812184c */
[----:B-1----:R-:W-:-:S03]  /*1b550*/  LOP3.LUT R34, R101, 0x40, RZ, 0x3c, !PT ;  /* 0x0000004065227812 */ /* 0x002fc600078e3cff */
[----:B------:R1:W-:Y:S01]  /*1b560*/  STL [R1+0x340], R35 ;  /* 0x0003402301007387 */ /* 0x0003e20000100800 */
[----:B------:R-:W-:-:S03]  /*1b570*/  IADD3.X R239, R239, UR10, RZ, P2, !PT ;  /* 0x0000000aefef7c10 */ /* 0x000fc600097fe4ff */
[----:B------:R-:W2:Y:S01]  /*1b580*/  LDL.LU R53, [R1+0xcc] ;  /* 0x0000cc0001357983 */ /* 0x000ea20000300800 */
[----:B----4-:R-:W-:-:S03]  /*1b590*/  IMAD.U32 R28, RZ, RZ, UR8 ;  /* 0x00000008ff1c7e24 */ /* 0x010fc6000f8e00ff */
[----:B------:R-:W4:Y:S01]  /*1b5a0*/  LDL.LU R72, [R1+0x88] ;  /* 0x0000880001487983 */ /* 0x000f220000300800 */
[----:B------:R-:W-:Y:S02]  /*1b5b0*/  IMAD.MOV.U32 R4, RZ, RZ, R224 ;  /* 0x000000ffff047224 */ /* 0x000fe400078e00e0 */
[----:B------:R-:W-:Y:S01]  /*1b5c0*/  IMAD R28, R28, 0x10000, R34 ;  /* 0x000100001c1c7824 */ /* 0x000fe200078e0222 */
[----:B------:R-:W4:Y:S01]  /*1b5d0*/  LDL.LU R54, [R1+0xc8] ;  /* 0x0000c80001367983 */ /* 0x000f220000300800 */
[----:B------:R-:W-:-:S03]  /*1b5e0*/  IMAD.MOV.U32 R5, RZ, RZ, R223 ;  /* 0x000000ffff057224 */ /* 0x000fc600078e00df */
[----:B------:R-:W4:Y:S04]  /*1b5f0*/  LDL.LU R90, [R1+0x108] ;  /* 0x00010800015a7983 */ /* 0x000f280000300800 */
[----:B------:R1:W-:Y:S04]  /*1b600*/  LDGSTS.E [R28+0x800], [R4.64], P0 ;  /* 0x00800000041c7fae */ /* 0x0003e8000812184c */
[----:B------:R-:W4:Y:S04]  /*1b610*/  LDL.LU R52, [R1+0x10c] ;  /* 0x00010c0001347983 */ /* 0x000f280000300800 */
[----:B-1----:R-:W4:Y:S01]  /*1b620*/  LDL.LU R35, [R1+0x148] ;  /* 0x0001480001237983 */ /* 0x002f220000300800 */
[----:B------:R-:W-:-:S03]  /*1b630*/  IMAD.MOV.U32 R4, RZ, RZ, R240 ;  /* 0x000000ffff047224 */ /* 0x000fc600078e00f0 */
[----:B------:R-:W4:Y:S01]  /*1b640*/  LDL.LU R34, [R1+0x14c] ;  /* 0x00014c0001227983 */ /* 0x000f220000300800 */
[----:B------:R-:W-:-:S05]  /*1b650*/  IMAD.MOV.U32 R5, RZ, RZ, R239 ;  /* 0x000000ffff057224 */ /* 0x000fca00078e00ef */
[----:B------:R1:W-:Y:S01]  /*1b660*/  LDGSTS.E [R28+0x1800], [R4.64], P0 ;  /* 0x01800000041c7fae */ /* 0x0003e2000812184c */
[----:B---3--:R-:W-:-:S05]  /*1b670*/  IADD3 R73, P1, R73, UR11, RZ ;  /* 0x0000000b49497c10 */ /* 0x008fca000ff3e0ff */
[----:B-1----:R-:W-:Y:S01]  /*1b680*/  IMAD.MOV.U32 R4, RZ, RZ, R73 ;  /* 0x000000ffff047224 */ /* 0x002fe200078e0049 */
[----:B-----5:R-:W-:Y:S02]  /*1b690*/  IADD3 R32, P2, R32, UR11, RZ ;  /* 0x0000000b20207c10 */ /* 0x020fe4000ff5e0ff */
[----:B------:R-:W-:Y:S01]  /*1b6a0*/  IADD3.X R74, R74, UR10, RZ, P1, !PT ;  /* 0x0000000a4a4a7c10 */ /* 0x000fe20008ffe4ff */
[----:B------:R-:W-:Y:S04]  /*1b6b0*/  STL [R1+0xc], R73 ;  /* 0x00000c4901007387 */ /* 0x000fe80000100800 */
[----:B------:R-:W-:Y:S01]  /*1b6c0*/  IMAD.MOV.U32 R5, RZ, RZ, R74 ;  /* 0x000000ffff057224 */ /* 0x000fe200078e004a */
[----:B------:R-:W-:Y:S04]  /*1b6d0*/  STL [R1+0x8], R74 ;  /* 0x0000084a01007387 */ /* 0x000fe80000100800 */
[----:B------:R-:W-:Y:S04]  /*1b6e0*/  STL [R1+0x4c], R32 ;  /* 0x00004c2001007387 */ /* 0x000fe80000100800 */
[----:B------:R1:W-:Y:S01]  /*1b6f0*/  LDGSTS.E [R28+0x2800], [R4.64], P0 ;  /* 0x02800000041c7fae */ /* 0x0003e2000812184c */
[----:B------:R-:W-:-:S05]  /*1b700*/  IADD3.X R33, R33, UR10, RZ, P2, !PT ;  /* 0x0000000a21217c10 */ /* 0x000fca00097fe4ff */
[----:B------:R3:W-:Y:S01]  /*1b710*/  STL [R1+0x48], R33 ;  /* 0x0000482101007387 */ /* 0x0007e20000100800 */
[----:B-1----:R-:W-:Y:S02]  /*1b720*/  IMAD.MOV.U32 R5, RZ, RZ, R33 ;  /* 0x000000ffff057224 */ /* 0x002fe400078e0021 */
[----:B------:R-:W-:Y:S01]  /*1b730*/  IMAD.MOV.U32 R4, RZ, RZ, R32 ;  /* 0x000000ffff047224 */ /* 0x000fe200078e0020 */
[----:B---3--:R-:W3:Y:S04]  /*1b740*/  LDL.LU R33, [R1+0x188] ;  /* 0x0001880001217983 */ /* 0x008ee80000300800 */
[----:B------:R-:W5:Y:S04]  /*1b750*/  LDL.LU R32, [R1+0x18c] ;  /* 0x00018c0001207983 */ /* 0x000f680000300800 */
[----:B------:R-:W3:Y:S04]  /*1b760*/  LDL.LU R89, [R1+0x1c8] ;  /* 0x0001c80001597983 */ /* 0x000ee80000300800 */
[----:B------:R-:W3:Y:S04]  /*1b770*/  LDL.LU R88, [R1+0x1cc] ;  /* 0x0001cc0001587983 */ /* 0x000ee80000300800 */
[----:B------:R1:W-:Y:S01]  /*1b780*/  LDGSTS.E [R28+0x3800], [R4.64], P0 ;  /* 0x03800000041c7fae */ /* 0x0003e2000812184c */
[----:B--2---:R-:W-:-:S05]  /*1b790*/  IADD3 R55, P1, R55, UR11, RZ ;  /* 0x0000000b37377c10 */ /* 0x004fca000ff3e0ff */
[----:B------:R-:W-:Y:S01]  /*1b7a0*/  STL [R1+0x8c], R55 ;  /* 0x00008c3701007387 */ /* 0x000fe20000100800 */
[----:B------:R-:W-:Y:S02]  /*1b7b0*/  IADD3 R53, P2, R53, UR11, RZ ;  /* 0x0000000b35357c10 */ /* 0x000fe4000ff5e0ff */
[----:B----4-:R-:W-:Y:S02]  /*1b7c0*/  IADD3.X R72, R72, UR10, RZ, P1, !PT ;  /* 0x0000000a48487c10 */ /* 0x010fe40008ffe4ff */
[----:B------:R-:W-:-:S03]  /*1b7d0*/  IADD3.X R54, R54, UR10, RZ, P2, !PT ;  /* 0x0000000a36367c10 */ /* 0x000fc600097fe4ff */
[----:B------:R2:W-:Y:S01]  /*1b7e0*/  STL [R1+0x88], R72 ;  /* 0x0000884801007387 */ /* 0x0005e20000100800 */
[----:B-1----:R-:W-:Y:S02]  /*1b7f0*/  IMAD.MOV.U32 R4, RZ, RZ, R55 ;  /* 0x000000ffff047224 */ /* 0x002fe400078e0037 */
[----:B------:R-:W-:Y:S01]  /*1b800*/  IMAD.MOV.U32 R5, RZ, RZ, R72 ;  /* 0x000000ffff057224 */ /* 0x000fe200078e0048 */
[----:B------:R-:W-:Y:S04]  /*1b810*/  STL [R1+0xcc], R53 ;  /* 0x0000cc3501007387 */ /* 0x000fe80000100800 */
[----:B------:R-:W4:Y:S04]  /*1b820*/  LDL.LU R75, [R1+0x208] ;  /* 0x00020800014b7983 */ /* 0x000f280000300800 */
[----:B------:R1:W-:Y:S01]  /*1b830*/  STL [R1+0xc8], R54 ;  /* 0x0000c83601007387 */ /* 0x0003e20000100800 */
[----:B------:R-:W-:-:S03]  /*1b840*/  IADD3 R52, P1, R52, UR11, RZ ;  /* 0x0000000b34347c10 */ /* 0x000fc6000ff3e0ff */
[----:B------:R-:W4:Y:S01]  /*1b850*/  LDL.LU R74, [R1+0x20c] ;  /* 0x00020c00014a7983 */ /* 0x000f220000300800 */
[----:B------:R-:W-:-:S03]  /*1b860*/  IADD3.X R90, R90, UR10, RZ, P1, !PT ;  /* 0x0000000a5a5a7c10 */ /* 0x000fc60008ffe4ff */
[----:B------:R1:W-:Y:S01]  /*1b870*/  LDGSTS.E [R28+0x4800], [R4.64], P0 ;  /* 0x04800000041c7fae */ /* 0x0003e2000812184c */
[----:B------:R-:W-:-:S03]  /*1b880*/  IADD3 R34, P2, R34, UR11, RZ ;  /* 0x0000000b22227c10 */ /* 0x000fc6000ff5e0ff */
[----:B------:R-:W4:Y:S04]  /*1b890*/  LDL.LU R73, [R1+0x248] ;  /* 0x0002480001497983 */ /* 0x000f280000300800 */
[----:B--2---:R-:W2:Y:S01]  /*1b8a0*/  LDL.LU R72, [R1+0x24c] ;  /* 0x00024c0001487983 */ /* 0x004ea20000300800 */
[----:B-1----:R-:W-:-:S03]  /*1b8b0*/  IMAD.MOV.U32 R4, RZ, RZ, R53 ;  /* 0x000000ffff047224 */ /* 0x002fc600078e0035 */
[----:B------:R-:W2:Y:S01]  /*1b8c0*/  LDL.LU R55, [R1+0x288] ;  /* 0x0002880001377983 */ /* 0x000ea20000300800 */
[----:B------:R-:W-:-:S03]  /*1b8d0*/  IMAD.MOV.U32 R5, RZ, RZ, R54 ;  /* 0x000000ffff057224 */ /* 0x000fc600078e0036 */
[----:B------:R-:W2:Y:S01]  /*1b8e0*/  LDL.LU R54, [R1+0x28c] ;  /* 0x00028c0001367983 */ /* 0x000ea20000300800 */
[----:B------:R-:W-:-:S03]  /*1b8f0*/  IADD3.X R35, R35, UR10, RZ, P2, !PT ;  /* 0x0000000a23237c10 */ /* 0x000fc600097fe4ff */
[----:B------:R-:W2:Y:S04]  /*1b900*/  LDL.LU R53, [R1+0x2c8] ;  /* 0x0002c80001357983 */ /* 0x000ea80000300800 */
[----:B------:R1:W-:Y:S04]  /*1b910*/  LDGSTS.E [R28+0x5800], [R4.64], P0 ;  /* 0x05800000041c7fae */ /* 0x0003e8000812184c */
[----:B------:R1:W-:Y:S04]  /*1b920*/  STL [R1+0x10c], R52 ;  /* 0x00010c3401007387 */ /* 0x0003e80000100800 */
[----:B------:R-:W-:Y:S01]  /*1b930*/  STL [R1+0x108], R90 ;  /* 0x0001085a01007387 */ /* 0x000fe20000100800 */
[----:B-1----:R-:W-:-:S03]  /*1b940*/  IMAD.MOV.U32 R4, RZ, RZ, R52 ;  /* 0x000000ffff047224 */ /* 0x002fc600078e0034 */
[----:B------:R-:W-:Y:S01]  /*1b950*/  STL [R1+0x14c], R34 ;  /* 0x00014c2201007387 */ /* 0x000fe20000100800 */
[----:B------:R-:W-:-:S03]  /*1b960*/  IMAD.MOV.U32 R5, RZ, RZ, R90 ;  /* 0x000000ffff057224 */ /* 0x000fc600078e005a */
[----:B------:R-:W2:Y:S04]  /*1b970*/  LDL.LU R52, [R1+0x2cc] ;  /* 0x0002cc0001347983 */ /* 0x000ea80000300800 */
[----:B------:R1:W-:Y:S04]  /*1b980*/  LDGSTS.E [R28+0x6800], [R4.64], P0 ;  /* 0x06800000041c7fae */ /* 0x0003e8000812184c */
[----:B------:R1:W-:Y:S02]  /*1b990*/  STL [R1+0x148], R35 ;  /* 0x0001482301007387 */ /* 0x0003e40000100800 */
[----:B-1----:R-:W-:-:S02]  /*1b9a0*/  IMAD.MOV.U32 R4, RZ, RZ, R34 ;  /* 0x000000ffff047224 */ /* 0x002fc400078e0022 */
[----:B------:R-:W-:Y:S02]  /*1b9b0*/  IMAD.MOV.U32 R5, RZ, RZ, R35 ;  /* 0x000000ffff057224 */ /* 0x000fe400078e0023 */
[----:B------:R-:W2:Y:S04]  /*1b9c0*/  LDL.LU R35, [R1+0x308] ;  /* 0x0003080001237983 */ /* 0x000ea80000300800 */
[----:B------:R-:W2:Y:S04]  /*1b9d0*/  LDL.LU R34, [R1+0x30c] ;  /* 0x00030c0001227983 */ /* 0x000ea80000300800 */
[----:B------:R1:W-:Y:S01]  /*1b9e0*/  LDGSTS.E [R28+0x7800], [R4.64], P0 ;  /* 0x07800000041c7fae */ /* 0x0003e2000812184c */
[----:B-----5:R-:W-:-:S04]  /*1b9f0*/  IADD3 R32, P1, R32, UR11, RZ ;  /* 0x0000000b20207c10 */ /* 0x020fc8000ff3e0ff */
[----:B---3--:R-:W-:Y:S02]  /*1ba00*/  IADD3.X R33, R33, UR10, RZ, P1, !PT ;  /* 0x0000000a21217c10 */ /* 0x008fe40008ffe4ff */
        /* <DEDUP_REMOVED lines=9> */
[----:B------:R-:W5:Y:S04]  /*1baa0*/  LDL.LU R32, [R1+0x34c] ;  /* 0x00034c0001207983 */ /* 0x000f680000300800 */
[----:B------:R1:W-:Y:S02]  /*1bab0*/  LDGSTS.E [R28+0x8800], [R4.64], P0 ;  /* 0x08800000041c7fae */ /* 0x0003e4000812184c */
[----:B-1----:R-:W-:-:S02]  /*1bac0*/  IMAD.MOV.U32 R4, RZ, RZ, R88 ;  /* 0x000000ffff047224 */ /* 0x002fc400078e0058 */
[----:B------:R-:W-:-:S05]  /*1bad0*/  IMAD.MOV.U32 R5, RZ, RZ, R89 ;  /* 0x000000ffff057224 */ /* 0x000fca00078e0059 */
[----:B------:R1:W-:Y:S01]  /*1bae0*/  LDGSTS.E [R28+0x9800], [R4.64], P0 ;  /* 0x09800000041c7fae */ /* 0x0003e2000812184c */
[----:B----4-:R-:W-:-:S04]  /*1baf0*/  IADD3 R74, P1, R74, UR11, RZ ;  /* 0x0000000b4a4a7c10 */ /* 0x010fc8000ff3e0ff */
[----:B------:R-:W-:Y:S01]  /*1bb00*/  IADD3.X R75, R75, UR10, RZ, P1, !PT ;  /* 0x0000000a4b4b7c10 */ /* 0x000fe20008ffe4ff */
[----:B-1----:R-:W-:-:S04]  /*1bb10*/  IMAD.MOV.U32 R4, RZ, RZ, R74 ;  /* 0x000000ffff047224 */ /* 0x002fc800078e004a */
[----:B------:R-:W-:Y:S01]  /*1bb20*/  IMAD.MOV.U32 R5, RZ, RZ, R75 ;  /* 0x000000ffff057224 */ /* 0x000fe200078e004b */
[----:B--2---:R-:W-:Y:S01]  /*1bb30*/  IADD3 R72, P2, R72, UR11, RZ ;  /* 0x0000000b48487c10 */ /* 0x004fe2000ff5e0ff */
[----:B------:R-:W-:Y:S03]  /*1bb40*/  STL [R1+0x20c], R74 ;  /* 0x00020c4a01007387 */ /* 0x000fe60000100800 */
[----:B------:R-:W-:Y:S02]  /*1bb50*/  IADD3.X R73, R73, UR10, RZ, P2, !PT ;  /* 0x0000000a49497c10 */ /* 0x000fe400097fe4ff */
[----:B------:R-:W-:Y:S01]  /*1bb60*/  IADD3 R54, P1, R54, UR11, RZ ;  /* 0x0000000b36367c10 */ /* 0x000fe2000ff3e0ff */
[----:B------:R-:W-:Y:S03]  /*1bb70*/  STL [R1+0x208], R75 ;  /* 0x0002084b01007387 */ /* 0x000fe60000100800 */
[----:B------:R-:W-:Y:S01]  /*1bb80*/  IADD3.X R55, R55, UR10, RZ, P1, !PT ;  /* 0x0000000a37377c10 */ /* 0x000fe20008ffe4ff */
[----:B------:R1:W-:Y:S04]  /*1bb90*/  LDGSTS.E [R28+0xa800], [R4.64], P0 ;  /* 0x0a800000041c7fae */ /* 0x0003e8000812184c */
[----:B------:R-:W-:Y:S04]  /*1bba0*/  STL [R1+0x24c], R72 ;  /* 0x00024c4801007387 */ /* 0x000fe80000100800 */
[----:B------:R2:W-:Y:S01]  /*1bbb0*/  STL [R1+0x248], R73 ;  /* 0x0002484901007387 */ /* 0x0005e20000100800 */
[----:B-1----:R-:W-:-:S02]  /*1bbc0*/  IMAD.MOV.U32 R4, RZ, RZ, R72 ;  /* 0x000000ffff047224 */ /* 0x002fc400078e0048 */
[----:B------:R-:W-:Y:S01]  /*1bbd0*/  IMAD.MOV.U32 R5, RZ, RZ, R73 ;  /* 0x000000ffff057224 */ /* 0x000fe200078e0049 */
[----:B------:R-:W-:Y:S01]  /*1bbe0*/  STL [R1+0x28c], R54 ;  /* 0x00028c3601007387 */ /* 0x000fe20000100800 */
[----:B------:R-:W-:-:S03]  /*1bbf0*/  IADD3 R52, P2, R52, UR11, RZ ;  /* 0x0000000b34347c10 */ /* 0x000fc6000ff5e0ff */
[----:B------:R1:W-:Y:S01]  /*1bc00*/  STL [R1+0x288], R55 ;  /* 0x0002883701007387 */ /* 0x0003e20000100800 */
[----:B------:R-:W-:-:S03]  /*1bc10*/  IADD3.X R53, R53, UR10, RZ, P2, !PT ;  /* 0x0000000a35357c10 */ /* 0x000fc600097fe4ff */
[----:B------:R-:W-:Y:S04]  /*1bc20*/  STL [R1+0x2cc], R52 ;  /* 0x0002cc3401007387 */ /* 0x000fe80000100800 */
[----:B------:R4:W-:Y:S04]  /*1bc30*/  LDGSTS.E [R28+0xb800], [R4.64], P0 ;  /* 0x0b800000041c7fae */ /* 0x0009e8000812184c */
[----:B--2---:R-:W2:Y:S04]  /*1bc40*/  LDL.LU R73, [R1+0x14] ;  /* 0x0000140001497983 */ /* 0x004ea80000300800 */
[----:B------:R3:W-:Y:S01]  /*1bc50*/  STL [R1+0x2c8], R53 ;  /* 0x0002c83501007387 */ /* 0x0007e20000100800 */
[----:B----4-:R-:W-:-:S02]  /*1bc60*/  IMAD.MOV.U32 R5, RZ, RZ, R55 ;  /* 0x000000ffff057224 */ /* 0x010fc400078e0037 */
[----:B------:R-:W-:Y:S01]  /*1bc70*/  IMAD.MOV.U32 R4, RZ, RZ, R54 ;  /* 0x000000ffff047224 */ /* 0x000fe200078e0036 */
[----:B------:R-:W-:Y:S01]  /*1bc80*/  IADD3 R34, P1, R34, UR11, RZ ;  /* 0x0000000b22227c10 */ /* 0x000fe2000ff3e0ff */
[----:B-1----:R-:W4:Y:S03]  /*1bc90*/  LDL.LU R55, [R1+0x54] ;  /* 0x0000540001377983 */ /* 0x002f260000300800 */
[----:B------:R-:W-:Y:S01]  /*1bca0*/  IADD3.X R35, R35, UR10, RZ, P1, !PT ;  /* 0x0000000a23237c10 */ /* 0x000fe20008ffe4ff */
[----:B------:R-:W4:Y:S04]  /*1bcb0*/  LDL.LU R74, [R1+0x10] ;  /* 0x00001000014a7983 */ /* 0x000f280000300800 */
[----:B------:R-:W4:Y:S04]  /*1bcc0*/  LDL.LU R72, [R1+0x50] ;  /* 0x0000500001487983 */ /* 0x000f280000300800 */
[----:B------:R1:W-:Y:S04]  /*1bcd0*/  LDGSTS.E [R28+0xc800], [R4.64], P0 ;  /* 0x0c800000041c7fae */ /* 0x0003e8000812184c */
[----:B------:R-:W-:Y:S04]  /*1bce0*/  STL [R1+0x30c], R34 ;  /* 0x00030c2201007387 */ /* 0x000fe80000100800 */
[----:B------:R3:W-:Y:S01]  /*1bcf0*/  STL [R1+0x308], R35 ;  /* 0x0003082301007387 */ /* 0x0007e20000100800 */
[----:B-1----:R-:W-:-:S02]  /*1bd00*/  IMAD.MOV.U32 R4, RZ, RZ, R52 ;  /* 0x000000ffff047224 */ /* 0x002fc400078e0034 */
[----:B------:R-:W-:-:S05]  /*1bd10*/  IMAD.MOV.U32 R5, RZ, RZ, R53 ;  /* 0x000000ffff057224 */ /* 0x000fca00078e0035 */
[----:B------:R1:W-:Y:S01]  /*1bd20*/  LDGSTS.E [R28+0xd800], [R4.64], P0 ;  /* 0x0d800000041c7fae */ /* 0x0003e2000812184c */
[----:B------:R-:W-:Y:S01]  /*1bd30*/  LOP3.LUT R31, R31, 0x7f, RZ, 0xc0, !PT ;  /* 0x0000007f1f1f7812 */ /* 0x000fe200078ec0ff */
[----:B-1----:R-:W-:Y:S02]  /*1bd40*/  IMAD.MOV.U32 R5, RZ, RZ, R35 ;  /* 0x000000ffff057224 */ /* 0x002fe400078e0023 */
[----:B------:R-:W-:Y:S02]  /*1bd50*/  IMAD.MOV.U32 R4, RZ, RZ, R34 ;  /* 0x000000ffff047224 */ /* 0x000fe400078e0022 */
[----:B------:R-:W-:-:S03]  /*1bd60*/  IMAD.SHL.U32 R31, R31, 0x4, RZ ;  /* 0x000000041f1f7824 */ /* 0x000fc600078e00ff */
[----:B------:R1:W-:Y:S02]  /*1bd70*/  LDGSTS.E [R28+0xe800], [R4.64], P0 ;  /* 0x0e800000041c7fae */ /* 0x0003e4000812184c */
[----:B------:R-:W-:Y:S02]  /*1bd80*/  LOP3.LUT R31, R31, 0x50, RZ, 0x3c, !PT ;  /* 0x000000501f1f7812 */ /* 0x000fe400078e3cff */
[----:B-----5:R-:W-:-:S04]  /*1bd90*/  IADD3 R32, P2, R32, UR11, RZ ;  /* 0x0000000b20207c10 */ /* 0x020fc8000ff5e0ff */
[----:B---3--:R-:W-:Y:S01]  /*1bda0*/  IADD3.X R33, R33, UR10, RZ, P2, !PT ;  /* 0x0000000a21217c10 */ /* 0x008fe200097fe4ff */
[----:B------:R-:W-:Y:S04]  /*1bdb0*/  STL [R1+0x34c], R32 ;  /* 0x00034c2001007387 */ /* 0x000fe80000100800 */
[----:B------:R-:W3:Y:S04]  /*1bdc0*/  LDL.LU R53, [R1+0x94] ;  /* 0x0000940001357983 */ /* 0x000ee80000300800 */
[----:B------:R5:W-:Y:S04]  /*1bdd0*/  STL [R1+0x348], R33 ;  /* 0x0003482101007387 */ /* 0x000be80000100800 */
[----:B------:R-:W3:Y:S04]  /*1bde0*/  LDL.LU R35, [R1+0xd4] ;  /* 0x0000d40001237983 */ /* 0x000ee80000300800 */
[----:B------:R-:W3:Y:S04]  /*1bdf0*/  LDL.LU R54, [R1+0x90] ;  /* 0x0000900001367983 */ /* 0x000ee80000300800 */
[----:B------:R-:W3:Y:S01]  /*1be00*/  LDL.LU R52, [R1+0xd0] ;  /* 0x0000d00001347983 */ /* 0x000ee20000300800 */
[----:B-1----:R-:W-:-:S02]  /*1be10*/  IMAD.MOV.U32 R4, RZ, RZ, R32 ;  /* 0x000000ffff047224 */ /* 0x002fc400078e0020 */
[----:B------:R-:W-:Y:S01]  /*1be20*/  IMAD.MOV.U32 R5, RZ, RZ, R33 ;  /* 0x000000ffff057224 */ /* 0x000fe200078e0021 */
[----:B------:R-:W3:Y:S04]  /*1be30*/  LDL.LU R34, [R1+0x110] ;  /* 0x0001100001227983 */ /* 0x000ee80000300800 */
[----:B------:R1:W-:Y:S04]  /*1be40*/  LDGSTS.E [R28+0xf800], [R4.64], P0 ;  /* 0x0f800000041c7fae */ /* 0x0003e8000812184c */
[----:B-----5:R-:W5:Y:S04]  /*1be50*/  LDL.LU R33, [R1+0x114] ;  /* 0x0001140001217983 */ /* 0x020f680000300800 */
[----:B------:R-:W5:Y:S01]  /*1be60*/  LDL.LU R32, [R1+0x150] ;  /* 0x0001500001207983 */ /* 0x000f620000300800 */
[----:B-1----:R-:W-:-:S04]  /*1be70*/  IMAD.U32 R28, RZ, RZ, UR8 ;  /* 0x00000008ff1c7e24 */ /* 0x002fc8000f8e00ff */
[----:B------:R-:W-:Y:S02]  /*1be80*/  IMAD R28, R28, 0x10000, R31 ;  /* 0x000100001c1c7824 */ /* 0x000fe400078e021f */
[----:B------:R-:W5:Y:S01]  /*1be90*/  LDL.LU R31, [R1+0x154] ;  /* 0x00015400011f7983 */ /* 0x000f620000300800 */
[----:B------:R-:W-:Y:S02]  /*1bea0*/  IADD3 R226, P1, R226, UR11, RZ ;  /* 0x0000000be2e27c10 */ /* 0x000fe4000ff3e0ff */
[----:B------:R-:W-:Y:S02]  /*1beb0*/  IADD3 R242, P2, R242, UR11, RZ ;  /* 0x0000000bf2f27c10 */ /* 0x000fe4000ff5e0ff */
[----:B------:R-:W-:Y:S02]  /*1bec0*/  IADD3.X R225, R225, UR10, RZ, P1, !PT ;  /* 0x0000000ae1e17c10 */ /* 0x000fe40008ffe4ff */
[----:B------:R-:W-:Y:S01]  /*1bed0*/  IADD3.X R241, R241, UR10, RZ, P2, !PT ;  /* 0x0000000af1f17c10 */ /* 0x000fe200097fe4ff */
[----:B------:R-:W-:-:S02]  /*1bee0*/  IMAD.MOV.U32 R4, RZ, RZ, R226 ;  /* 0x000000ffff047224 */ /* 0x000fc400078e00e2 */
[----:B------:R-:W-:-:S05]  /*1bef0*/  IMAD.MOV.U32 R5, RZ, RZ, R225 ;  /* 0x000000ffff057224 */ /* 0x000fca00078e00e1 */
[----:B------:R1:W-:Y:S02]  /*1bf00*/  LDGSTS.E [R28+0xa00], [R4.64], P0 ;  /* 0x00a00000041c7fae */ /* 0x0003e4000812184c */
[----:B-1----:R-:W-:Y:S02]  /*1bf10*/  IMAD.MOV.U32 R4, RZ, RZ, R242 ;  /* 0x000000ffff047224 */ /* 0x002fe400078e00f2 */
[----:B------:R-:W-:-:S05]  /*1bf20*/  IMAD.MOV.U32 R5, RZ, RZ, R241 ;  /* 0x000000ffff057224 */ /* 0x000fca00078e00f1 */
[----:B------:R1:W-:Y:S01]  /*1bf30*/  LDGSTS.E [R28+0x1a00], [R4.64], P0 ;  /* 0x01a00000041c7fae */ /* 0x0003e2000812184c */
[----:B--2---:R-:W-:-:S05]  /*1bf40*/  IADD3 R73, P1, R73, UR11, RZ ;  /* 0x0000000b49497c10 */ /* 0x004fca000ff3e0ff */
[----:B------:R-:W-:Y:S01]  /*1bf50*/  STL [R1+0x14], R73 ;  /* 0x0000144901007387 */ /* 0x000fe20000100800 */
[----:B----4-:R-:W-:Y:S02]  /*1bf60*/  IADD3 R55, P2, R55, UR11, RZ ;  /* 0x0000000b37377c10 */ /* 0x010fe4000ff5e0ff */
[----:B------:R-:W-:Y:S02]  /*1bf70*/  IADD3.X R74, R74, UR10, RZ, P1, !PT ;  /* 0x0000000a4a4a7c10 */ /* 0x000fe40008ffe4ff */
[----:B------:R-:W-:-:S03]  /*1bf80*/  IADD3.X R72, R72, UR10, RZ, P2, !PT ;  /* 0x0000000a48487c10 */ /* 0x000fc600097fe4ff */
[----:B------:R2:W-:Y:S04]  /*1bf90*/  STL [R1+0x10], R74 ;  /* 0x0000104a01007387 */ /* 0x0005e80000100800 */
[----:B------:R-:W-:Y:S04]  /*1bfa0*/  STL [R1+0x54], R55 ;  /* 0x0000543701007387 */ /* 0x000fe80000100800 */
[----:B------:R4:W-:Y:S04]  /*1bfb0*/  STL [R1+0x50], R72 ;  /* 0x0000504801007387 */ /* 0x0009e80000100800 */
[----:B------:R-:W5:Y:S04]  /*1bfc0*/  LDL.LU R90, [R1+0x190] ;  /* 0x00019000015a7983 */ /* 0x000f680000300800 */
[----:B------:R-:W5:Y:S01]  /*1bfd0*/  LDL.LU R89, [R1+0x194] ;  /* 0x0001940001597983 */ /* 0x000f620000300800 */
[----:B-1----:R-:W-:-:S02]  /*1bfe0*/  IMAD.MOV.U32 R4, RZ, RZ, R73 ;  /* 0x000000ffff047224 */ /* 0x002fc400078e0049 */
[----:B------:R-:W-:Y:S01]  /*1bff0*/  IMAD.MOV.U32 R5, RZ, RZ, R74 ;  /* 0x000000ffff057224 */ /* 0x000fe200078e004a */
[----:B------:R-:W5:Y:S04]  /*1c000*/  LDL.LU R88, [R1+0x1d0] ;  /* 0x0001d00001587983 */ /* 0x000f680000300800 */
[----:B------:R-:W5:Y:S04]  /*1c010*/  LDL.LU R75, [R1+0x1d4] ;  /* 0x0001d400014b7983 */ /* 0x000f680000300800 */
[----:B------:R1:W-:Y:S02]  /*1c020*/  LDGSTS.E [R28+0x2a00], [R4.64], P0 ;  /* 0x02a00000041c7fae */ /* 0x0003e4000812184c */
[----:B-1----:R-:W-:-:S02]  /*1c030*/  IMAD.MOV.U32 R4, RZ, RZ, R55 ;  /* 0x000000ffff047224 */ /* 0x002fc400078e0037 */
[----:B------:R-:W-:-:S05]  /*1c040*/  IMAD.MOV.U32 R5, RZ, RZ, R72 ;  /* 0x000000ffff057224 */ /* 0x000fca00078e0048 */
[----:B------:R1:W-:Y:S01]  /*1c050*/  LDGSTS.E [R28+0x3a00], [R4.64], P0 ;  /* 0x03a00000041c7fae */ /* 0x0003e2000812184c */
[----:B---3--:R-:W-:Y:S02]  /*1c060*/  IADD3 R53, P1, R53, UR11, RZ ;  /* 0x0000000b35357c10 */ /* 0x008fe4000ff3e0ff */
[----:B------:R-:W-:Y:S02]  /*1c070*/  IADD3 R35, P2, R35, UR11, RZ ;  /* 0x0000000b23237c10 */ /* 0x000fe4000ff5e0ff */
[----:B------:R-:W-:Y:S01]  /*1c080*/  IADD3.X R54, R54, UR10, RZ, P1, !PT ;  /* 0x0000000a36367c10 */ /* 0x000fe20008ffe4ff */
[----:B------:R-:W-:Y:S01]  /*1c090*/  STL [R1+0x94], R53 ;  /* 0x0000943501007387 */ /* 0x000fe20000100800 */
[----:B------:R-:W-:-:S03]  /*1c0a0*/  IADD3.X R52, R52, UR10, RZ, P2, !PT ;  /* 0x0000000a34347c10 */ /* 0x000fc600097fe4ff */
[----:B------:R3:W-:Y:S04]  /*1c0b0*/  STL [R1+0x90], R54 ;  /* 0x0000903601007387 */ /* 0x0007e80000100800 */
[----:B------:R-:W-:Y:S04]  /*1c0c0*/  STL [R1+0xd4], R35 ;  /* 0x0000d42301007387 */ /* 0x000fe80000100800 */
[----:B--2---:R-:W2:Y:S04]  /*1c0d0*/  LDL.LU R74, [R1+0x210] ;  /* 0x00021000014a7983 */ /* 0x004ea80000300800 */
[----:B------:R3:W-:Y:S04]  /*1c0e0*/  STL [R1+0xd0], R52 ;  /* 0x0000d03401007387 */ /* 0x0007e80000100800 */
[----:B------:R-:W2:Y:S01]  /*1c0f0*/  LDL.LU R73, [R1+0x214] ;  /* 0x0002140001497983 */ /* 0x000ea20000300800 */
[----:B-1----:R-:W-:-:S02]  /*1c100*/  IMAD.MOV.U32 R4, RZ, RZ, R53 ;  /* 0x000000ffff047224 */ /* 0x002fc400078e0035 */
[----:B------:R-:W-:Y:S01]  /*1c110*/  IMAD.MOV.U32 R5, RZ, RZ, R54 ;  /* 0x000000ffff057224 */ /* 0x000fe200078e0036 */
[----:B----4-:R-:W4:Y:S01]  /*1c120*/  LDL.LU R72, [R1+0x250] ;  /* 0x0002500001487983 */ /* 0x010f220000300800 */
[----:B-----5:R-:W-:-:S03]  /*1c130*/  IADD3 R33, P1, R33, UR11, RZ ;  /* 0x0000000b21217c10 */ /* 0x020fc6000ff3e0ff */
[----:B------:R-:W5:Y:S01]  /*1c140*/  LDL.LU R55, [R1+0x254] ;  /* 0x0002540001377983 */ /* 0x000f620000300800 */
[----:B------:R-:W-:-:S03]  /*1c150*/  IADD3 R31, P2, R31, UR11, RZ ;  /* 0x0000000b1f1f7c10 */ /* 0x000fc6000ff5e0ff */
[----:B---3--:R-:W3:Y:S01]  /*1c160*/  LDL.LU R54, [R1+0x290] ;  /* 0x0002900001367983 */ /* 0x008ee20000300800 */
[----:B------:R-:W-:-:S03]  /*1c170*/  IADD3.X R34, R34, UR10, RZ, P1, !PT ;  /* 0x0000000a22227c10 */ /* 0x000fc60008ffe4ff */
[----:B------:R1:W-:Y:S04]  /*1c180*/  LDGSTS.E [R28+0x4a00], [R4.64], P0 ;  /* 0x04a00000041c7fae */ /* 0x0003e8000812184c */
[----:B------:R-:W3:Y:S01]  /*1c190*/  LDL.LU R53, [R1+0x294] ;  /* 0x0002940001357983 */ /* 0x000ee20000300800 */
[----:B------:R-:W-:Y:S01]  /*1c1a0*/  IADD3.X R32, R32, UR10, RZ, P2, !PT ;  /* 0x0000000a20207c10 */ /* 0x000fe200097fe4ff */
[----:B-1----:R-:W-:Y:S02]  /*1c1b0*/  IMAD.MOV.U32 R5, RZ, RZ, R52 ;  /* 0x000000ffff057224 */ /* 0x002fe400078e0034 */
[----:B------:R-:W-:Y:S01]  /*1c1c0*/  IMAD.MOV.U32 R4, RZ, RZ, R35 ;  /* 0x000000ffff047224 */ /* 0x000fe200078e0023 */
[----:B------:R-:W3:Y:S04]  /*1c1d0*/  LDL.LU R52, [R1+0x2d0] ;  /* 0x0002d00001347983 */ /* 0x000ee80000300800 */
[----:B------:R-:W3:Y:S04]  /*1c1e0*/  LDL.LU R35, [R1+0x2d4] ;  /* 0x0002d40001237983 */ /* 0x000ee80000300800 */
[----:B------:R1:W-:Y:S04]  /*1c1f0*/  LDGSTS.E [R28+0x5a00], [R4.64], P0 ;  /* 0x05a00000041c7fae */ /* 0x0003e8000812184c */
[----:B------:R-:W-:Y:S04]  /*1c200*/  STL [R1+0x114], R33 ;  /* 0x0001142101007387 */ /* 0x000fe80000100800 */
[----:B------:R1:W-:Y:S02]  /*1c210*/  STL [R1+0x110], R34 ;  /* 0x0001102201007387 */ /* 0x0003e40000100800 */
[----:B-1----:R-:W-:-:S02]  /*1c220*/  IMAD.MOV.U32 R4, RZ, RZ, R33 ;  /* 0x000000ffff047224 */ /* 0x002fc400078e0021 */
[----:B------:R-:W-:Y:S01]  /*1c230*/  STL [R1+0x154], R31 ;  /* 0x0001541f01007387 */ /* 0x000fe20000100800 */
[----:B------:R-:W-:-:S03]  /*1c240*/  IMAD.MOV.U32 R5, RZ, RZ, R34 ;  /* 0x000000ffff057224 */ /* 0x000fc600078e0022 */
[----:B------:R1:W-:Y:S04]  /*1c250*/  STL [R1+0x150], R32 ;  /* 0x0001502001007387 */ /* 0x0003e80000100800 */
[----:B------:R-:W3:Y:S04]  /*1c260*/  LDL.LU R34, [R1+0x310] ;  /* 0x0003100001227983 */ /* 0x000ee80000300800 */
[----:B------:R-:W3:Y:S04]  /*1c270*/  LDL.LU R33, [R1+0x314] ;  /* 0x0003140001217983 */ /* 0x000ee80000300800 */
[----:B------:R1:W-:Y:S02]  /*1c280*/  LDGSTS.E [R28+0x6a00], [R4.64], P0 ;  /* 0x06a00000041c7fae */ /* 0x0003e4000812184c */
[----:B-1----:R-:W-:-:S02]  /*1c290*/  IMAD.MOV.U32 R5, RZ, RZ, R32 ;  /* 0x000000ffff057224 */ /* 0x002fc400078e0020 */
[----:B------:R-:W-:Y:S01]  /*1c2a0*/  IMAD.MOV.U32 R4, RZ, RZ, R31 ;  /* 0x000000ffff047224 */ /* 0x000fe200078e001f */
[----:B------:R-:W3:Y:S04]  /*1c2b0*/  LDL.LU R32, [R1+0x350] ;  /* 0x0003500001207983 */ /* 0x000ee80000300800 */
[----:B------:R-:W3:Y:S04]  /*1c2c0*/  LDL.LU R31, [R1+0x354] ;  /* 0x00035400011f7983 */ /* 0x000ee80000300800 */
[----:B------:R1:W-:Y:S01]  /*1c2d0*/  LDGSTS.E [R28+0x7a00], [R4.64], P0 ;  /* 0x07a00000041c7fae */ /* 0x0003e2000812184c */
[----:B------:R-:W-:-:S04]  /*1c2e0*/  IADD3 R89, P1, R89, UR11, RZ ;  /* 0x0000000b59597c10 */ /* 0x000fc8000ff3e0ff */
[----:B------:R-:W-:Y:S01]  /*1c2f0*/  IADD3.X R90, R90, UR10, RZ, P1, !PT ;  /* 0x0000000a5a5a7c10 */ /* 0x000fe20008ffe4ff */
[----:B-1----:R-:W-:Y:S01]  /*1c300*/  IMAD.MOV.U32 R4, RZ, RZ, R89 ;  /* 0x000000ffff047224 */ /* 0x002fe200078e0059 */
[----:B------:R-:W-:-:S03]  /*1c310*/  IADD3 R75, P2, R75, UR11, RZ ;  /* 0x0000000b4b4b7c10 */ /* 0x000fc6000ff5e0ff */
[----:B------:R-:W-:Y:S01]  /*1c320*/  IMAD.MOV.U32 R5, RZ, RZ, R90 ;  /* 0x000000ffff057224 */ /* 0x000fe200078e005a */
[----:B------:R-:W-:-:S04]  /*1c330*/  IADD3.X R88, R88, UR10, RZ, P2, !PT ;  /* 0x0000000a58587c10 */ /* 0x000fc800097fe4ff */
[----:B------:R1:W-:Y:S04]  /*1c340*/  LDGSTS.E [R28+0x8a00], [R4.64], P0 ;  /* 0x08a00000041c7fae */ /* 0x0003e8000812184c */
[----:B------:R-:W-:Y:S01]  /*1c350*/  STL [R1+0x194], R89 ;  /* 0x0001945901007387 */ /* 0x000fe20000100800 */
[----:B-1----:R-:W-:Y:S02]  /*1c360*/  IMAD.MOV.U32 R4, RZ, RZ, R75 ;  /* 0x000000ffff047224 */ /* 0x002fe400078e004b */
[----:B------:R-:W-:Y:S01]  /*1c370*/  IMAD.MOV.U32 R5, RZ, RZ, R88 ;  /* 0x000000ffff057224 */ /* 0x000fe200078e0058 */
[----:B------:R-:W-:Y:S04]  /*1c380*/  STL [R1+0x190], R90 ;  /* 0x0001905a01007387 */ /* 0x000fe80000100800 */
[----:B------:R1:W-:Y:S04]  /*1c390*/  LDGSTS.E [R28+0x9a00], [R4.64], P0 ;  /* 0x09a00000041c7fae */ /* 0x0003e8000812184c */
[----:B------:R-:W-:Y:S04]  /*1c3a0*/  STL [R1+0x1d4], R75 ;  /* 0x0001d44b01007387 */ /* 0x000fe80000100800 */
[----:B------:R-:W-:Y:S01]  /*1c3b0*/  STL [R1+0x1d0], R88 ;  /* 0x0001d05801007387 */ /* 0x000fe20000100800 */
[----:B------:R-:W-:-:S05]  /*1c3c0*/  IMAD.SHL.U32 R30, R30, 0x4, RZ ;  /* 0x000000041e1e7824 */ /* 0x000fca00078e00ff */
[----:B------:R-:W-:Y:S02]  /*1c3d0*/  LOP3.LUT R30, R30, 0x60, RZ, 0x3c, !PT ;  /* 0x000000601e1e7812 */ /* 0x000fe400078e3cff */
[----:B--2---:R-:W-:-:S04]  /*1c3e0*/  IADD3 R73, P1, R73, UR11, RZ ;  /* 0x0000000b49497c10 */ /* 0x004fc8000ff3e0ff */
[----:B------:R-:W-:Y:S01]  /*1c3f0*/  IADD3.X R74, R74, UR10, RZ, P1, !PT ;  /* 0x0000000a4a4a7c10 */ /* 0x000fe20008ffe4ff */
[----:B-1----:R-:W-:Y:S01]  /*1c400*/  IMAD.MOV.U32 R4, RZ, RZ, R73 ;  /* 0x000000ffff047224 */ /* 0x002fe200078e0049 */
[----:B-----5:R-:W-:-:S03]  /*1c410*/  IADD3 R55, P2, R55, UR11, RZ ;  /* 0x0000000b37377c10 */ /* 0x020fc6000ff5e0ff */
[----:B------:R-:W-:Y:S01]  /*1c420*/  IMAD.MOV.U32 R5, RZ, RZ, R74 ;  /* 0x000000ffff057224 */ /* 0x000fe200078e004a */
[----:B----4-:R-:W-:Y:S01]  /*1c430*/  IADD3.X R72, R72, UR10, RZ, P2, !PT ;  /* 0x0000000a48487c10 */ /* 0x010fe200097fe4ff */
[----:B------:R-:W-:Y:S01]  /*1c440*/  STL [R1+0x214], R73 ;  /* 0x0002144901007387 */ /* 0x000fe20000100800 */
[----:B---3--:R-:W-:-:S03]  /*1c450*/  IADD3 R53, P1, R53, UR11, RZ ;  /* 0x0000000b35357c10 */ /* 0x008fc6000ff3e0ff */
[----:B------:R-:W-:Y:S01]  /*1c460*/  STL [R1+0x210], R74 ;  /* 0x0002104a01007387 */ /* 0x000fe20000100800 */
[----:B------:R-:W-:-:S03]  /*1c470*/  IADD3.X R54, R54, UR10, RZ, P1, !PT ;  /* 0x0000000a36367c10 */ /* 0x000fc60008ffe4ff */
[----:B------:R1:W-:Y:S04]  /*1c480*/  LDGSTS.E [R28+0xaa00], [R4.64], P0 ;  /* 0x0aa00000041c7fae */ /* 0x0003e8000812184c */
[----:B------:R-:W-:Y:S01]  /*1c490*/  STL [R1+0x254], R55 ;  /* 0x0002543701007387 */ /* 0x000fe20000100800 */
[----:B------:R-:W-:-:S03]  /*1c4a0*/  IADD3 R35, P2, R35, UR11, RZ ;  /* 0x0000000b23237c10 */ /* 0x000fc6000ff5e0ff */
[----:B------:R2:W-:Y:S01]  /*1c4b0*/  STL [R1+0x250], R72 ;  /* 0x0002504801007387 */ /* 0x0005e20000100800 */
[----:B-1----:R-:W-:Y:S02]  /*1c4c0*/  IMAD.MOV.U32 R4, RZ, RZ, R55 ;  /* 0x000000ffff047224 */ /* 0x002fe400078e0037 */
[----:B------:R-:W-:Y:S01]  /*1c4d0*/  IMAD.MOV.U32 R5, RZ, RZ, R72 ;  /* 0x000000ffff057224 */ /* 0x000fe200078e0048 */
[----:B------:R-:W-:Y:S01]  /*1c4e0*/  IADD3.X R52, R52, UR10, RZ, P2, !PT ;  /* 0x0000000a34347c10 */ /* 0x000fe200097fe4ff */
[----:B------:R-:W-:Y:S04]  /*1c4f0*/  STL [R1+0x294], R53 ;  /* 0x0002943501007387 */ /* 0x000fe80000100800 */
[----:B------:R1:W-:Y:S04]  /*1c500*/  STL [R1+0x290], R54 ;  /* 0x0002903601007387 */ /* 0x0003e80000100800 */
[----:B------:R-:W-:Y:S04]  /*1c510*/  STL [R1+0x2d4], R35 ;  /* 0x0002d42301007387 */ /* 0x000fe80000100800 */
[----:B------:R3:W-:Y:S04]  /*1c520*/  LDGSTS.E [R28+0xba00], [R4.64], P0 ;  /* 0x0ba00000041c7fae */ /* 0x0007e8000812184c */
[----:B--2---:R-:W2:Y:S04]  /*1c530*/  LDL.LU R72, [R1+0x1c] ;  /* 0x00001c0001487983 */ /* 0x004ea80000300800 */
[----:B------:R4:W-:Y:S01]  /*1c540*/  STL [R1+0x2d0], R52 ;  /* 0x0002d03401007387 */ /* 0x0009e20000100800 */
[----:B------:R-:W-:Y:S01]  /*1c550*/  IADD3 R33, P1, R33, UR11, RZ ;  /* 0x0000000b21217c10 */ /* 0x000fe2000ff3e0ff */
[----:B---3--:R-:W-:-:S02]  /*1c560*/  IMAD.MOV.U32 R5, RZ, RZ, R54 ;  /* 0x000000ffff057224 */ /* 0x008fc400078e0036 */
[----:B------:R-:W-:Y:S01]  /*1c570*/  IMAD.MOV.U32 R4, RZ, RZ, R53 ;  /* 0x000000ffff047224 */ /* 0x000fe200078e0035 */
[----:B-1----:R-:W3:Y:S01]  /*1c580*/  LDL.LU R54, [R1+0x5c] ;  /* 0x00005c0001367983 */ /* 0x002ee20000300800 */
[----:B------:R-:W-:-:S03]  /*1c590*/  IADD3.X R34, R34, UR10, RZ, P1, !PT ;  /* 0x0000000a22227c10 */ /* 0x000fc60008ffe4ff */
[----:B------:R-:W5:Y:S04]  /*1c5a0*/  LDL.LU R73, [R1+0x18] ;  /* 0x0000180001497983 */ /* 0x000f680000300800 */
[----:B------:R-:W5:Y:S04]  /*1c5b0*/  LDL.LU R55, [R1+0x58] ;  /* 0x0000580001377983 */ /* 0x000f680000300800 */
[----:B------:R1:W-:Y:S01]  /*1c5c0*/  LDGSTS.E [R28+0xca00], [R4.64], P0 ;  /* 0x0ca00000041c7fae */ /* 0x0003e2000812184c */
[----:B------:R-:W-:-:S03]  /*1c5d0*/  IADD3 R31, P2, R31, UR11, RZ ;  /* 0x0000000b1f1f7c10 */ /* 0x000fc6000ff5e0ff */
[----:B------:R-:W-:Y:S01]  /*1c5e0*/  STL [R1+0x314], R33 ;  /* 0x0003142101007387 */ /* 0x000fe20000100800 */
[----:B------:R-:W-:Y:S01]  /*1c5f0*/  IADD3.X R32, R32, UR10, RZ, P2, !PT ;  /* 0x0000000a20207c10 */ /* 0x000fe200097fe4ff */
[----:B-1----:R-:W-:Y:S02]  /*1c600*/  IMAD.MOV.U32 R4, RZ, RZ, R35 ;  /* 0x000000ffff047224 */ /* 0x002fe400078e0023 */
[----:B------:R-:W-:Y:S01]  /*1c610*/  IMAD.MOV.U32 R5, RZ, RZ, R52 ;  /* 0x000000ffff057224 */ /* 0x000fe200078e0034 */
[----:B------:R1:W-:Y:S04]  /*1c620*/  STL [R1+0x310], R34 ;  /* 0x0003102201007387 */ /* 0x0003e80000100800 */
[----:B------:R-:W-:Y:S04]  /*1c630*/  STL [R1+0x354], R31 ;  /* 0x0003541f01007387 */ /* 0x000fe80000100800 */
[----:B----4-:R-:W4:Y:S04]  /*1c640*/  LDL.LU R52, [R1+0x9c] ;  /* 0x00009c0001347983 */ /* 0x010f280000300800 */
[----:B------:R1:W-:Y:S04]  /*1c650*/  LDGSTS.E [R28+0xda00], [R4.64], P0 ;  /* 0x0da00000041c7fae */ /* 0x0003e8000812184c */
[----:B------:R1:W-:Y:S02]  /*1c660*/  STL [R1+0x350], R32 ;  /* 0x0003502001007387 */ /* 0x0003e40000100800 */
[----:B-1----:R-:W-:-:S02]  /*1c670*/  IMAD.MOV.U32 R5, RZ, RZ, R34 ;  /* 0x000000ffff057224 */ /* 0x002fc400078e0022 */
[----:B------:R-:W4:Y:S04]  /*1c680*/  LDL.LU R34, [R1+0xdc] ;  /* 0x0000dc0001227983 */ /* 0x000f280000300800 */
[----:B------:R-:W4:Y:S04]  /*1c690*/  LDL.LU R53, [R1+0x98] ;  /* 0x0000980001357983 */ /* 0x000f280000300800 */
[----:B------:R-:W4:Y:S01]  /*1c6a0*/  LDL.LU R35, [R1+0xd8] ;  /* 0x0000d80001237983 */ /* 0x000f220000300800 */
[----:B------:R-:W-:-:S03]  /*1c6b0*/  IMAD.MOV.U32 R4, RZ, RZ, R33 ;  /* 0x000000ffff047224 */ /* 0x000fc600078e0021 */
[----:B------:R-:W4:Y:S04]  /*1c6c0*/  LDL.LU R33, [R1+0x118] ;  /* 0x0001180001217983 */ /* 0x000f280000300800 */
[----:B------:R1:W-:Y:S02]  /*1c6d0*/  LDGSTS.E [R28+0xea00], [R4.64], P0 ;  /* 0x0ea00000041c7fae */ /* 0x0003e4000812184c */
[----:B-1----:R-:W-:Y:S02]  /*1c6e0*/  IMAD.MOV.U32 R4, RZ, RZ, R31 ;  /* 0x000000ffff047224 */ /* 0x002fe400078e001f */
[----:B------:R-:W-:Y:S02]  /*1c6f0*/  IMAD.MOV.U32 R5, RZ, RZ, R32 ;  /* 0x000000ffff057224 */ /* 0x000fe400078e0020 */
[----:B------:R-:W4:Y:S04]  /*1c700*/  LDL.LU R32, [R1+0x11c] ;  /* 0x00011c0001207983 */ /* 0x000f280000300800 */
[----:B------:R1:W-:Y:S04]  /*1c710*/  LDGSTS.E [R28+0xfa00], [R4.64], P0 ;  /* 0x0fa00000041c7fae */ /* 0x0003e8000812184c */
[----:B------:R-:W4:Y:S01]  /*1c720*/  LDL.LU R31, [R1+0x158] ;  /* 0x00015800011f7983 */ /* 0x000f220000300800 */
[----:B-1----:R-:W-:-:S04]  /*1c730*/  IMAD.U32 R28, RZ, RZ, UR8 ;  /* 0x00000008ff1c7e24 */ /* 0x002fc8000f8e00ff */
[----:B------:R-:W-:Y:S02]  /*1c740*/  IMAD R28, R28, 0x10000, R30 ;  /* 0x000100001c1c7824 */ /* 0x000fe400078e021e */
[----:B------:R-:W4:Y:S01]  /*1c750*/  LDL.LU R30, [R1+0x15c] ;  /* 0x00015c00011e7983 */ /* 0x000f220000300800 */
        /* <DEDUP_REMOVED lines=12> */
[----:B---3--:R-:W-:Y:S02]  /*1c820*/  IADD3 R54, P2, R54, UR11, RZ ;  /* 0x0000000b36367c10 */ /* 0x008fe4000ff5e0ff */
[----:B-----5:R-:W-:Y:S02]  /*1c830*/  IADD3.X R73, R73, UR10, RZ, P1, !PT ;  /* 0x0000000a49497c10 */ /* 0x020fe40008ffe4ff */
        /* <DEDUP_REMOVED lines=9> */
[----:B------:R-:W5:Y:S01]  /*1c8d0*/  LDL.LU R74, [R1+0x1dc] ;  /* 0x0001dc00014a7983 */ /* 0x000f620000300800 */
[----:B----4-:R-:W-:-:S03]  /*1c8e0*/  IADD3 R52, P1, R52, UR11, RZ ;  /* 0x0000000b34347c10 */ /* 0x010fc6000ff3e0ff */
[----:B------:R1:W-:Y:S04]  /*1c8f0*/  LDGSTS.E [R28+0x2c00], [R4.64], P0 ;  /* 0x02c00000041c7fae */ /* 0x0003e8000812184c */
[----:B------:R-:W-:Y:S01]  /*1c900*/  STL [R1+0x9c], R52 ;  /* 0x00009c3401007387 */ /* 0x000fe20000100800 */
[----:B------:R-:W-:Y:S02]  /*1c910*/  IADD3 R34, P2, R34, UR11, RZ ;  /* 0x0000000b22227c10 */ /* 0x000fe4000ff5e0ff */
[----:B------:R-:W-:Y:S02]  /*1c920*/  IADD3.X R53, R53, UR10, RZ, P1, !PT ;  /* 0x0000000a35357c10 */ /* 0x000fe40008ffe4ff */
[----:B------:R-:W-:-:S03]  /*1c930*/  IADD3.X R35, R35, UR10, RZ, P2, !PT ;  /* 0x0000000a23237c10 */ /* 0x000fc600097fe4ff */
[----:B------:R4:W-:Y:S01]  /*1c940*/  STL [R1+0x98], R53 ;  /* 0x0000983501007387 */ /* 0x0009e20000100800 */
[----:B-1----:R-:W-:Y:S02]  /*1c950*/  IMAD.MOV.U32 R4, RZ, RZ, R54 ;  /* 0x000000ffff047224 */ /* 0x002fe400078e0036 */
[----:B------:R-:W-:Y:S01]  /*1c960*/  IMAD.MOV.U32 R5, RZ, RZ, R55 ;  /* 0x000000ffff057224 */ /* 0x000fe200078e0037 */
[----:B------:R-:W-:Y:S04]  /*1c970*/  STL [R1+0xdc], R34 ;  /* 0x0000dc2201007387 */ /* 0x000fe80000100800 */
[----:B--2---:R-:W2:Y:S04]  /*1c980*/  LDL.LU R73, [R1+0x218] ;  /* 0x0002180001497983 */ /* 0x004ea80000300800 */
[----:B------:R1:W-:Y:S04]  /*1c990*/  STL [R1+0xd8], R35 ;  /* 0x0000d82301007387 */ /* 0x0003e80000100800 */
[----:B------:R-:W2:Y:S04]  /*1c9a0*/  LDL.LU R72, [R1+0x21c] ;  /* 0x00021c0001487983 */ /* 0x000ea80000300800 */
[----:B------:R1:W-:Y:S04]  /*1c9b0*/  LDGSTS.E [R28+0x3c00], [R4.64], P0 ;  /* 0x03c00000041c7fae */ /* 0x0003e8000812184c */
[----:B---3--:R-:W3:Y:S04]  /*1c9c0*/  LDL.LU R55, [R1+0x258] ;  /* 0x0002580001377983 */ /* 0x008ee80000300800 */
[----:B------:R-:W3:Y:S01]  /*1c9d0*/  LDL.LU R54, [R1+0x25c] ;  /* 0x00025c0001367983 */ /* 0x000ee20000300800 */
[----:B-1----:R-:W-:-:S02]  /*1c9e0*/  IMAD.MOV.U32 R4, RZ, RZ, R52 ;  /* 0x000000ffff047224 */ /* 0x002fc400078e0034 */
[----:B------:R-:W-:Y:S02]  /*1c9f0*/  IMAD.MOV.U32 R5, RZ, RZ, R53 ;  /* 0x000000ffff057224 */ /* 0x000fe400078e0035 */
[----:B----4-:R-:W4:Y:S01]  /*1ca00*/  LDL.LU R53, [R1+0x298] ;  /* 0x0002980001357983 */ /* 0x010f220000300800 */
[----:B------:R-:W-:-:S03]  /*1ca10*/  IADD3 R32, P1, R32, UR11, RZ ;  /* 0x0000000b20207c10 */ /* 0x000fc6000ff3e0ff */
[----:B------:R1:W-:Y:S01]  /*1ca20*/  LDGSTS.E [R28+0x4c00], [R4.64], P0 ;  /* 0x04c00000041c7fae */ /* 0x0003e2000812184c */
[----:B------:R-:W-:Y:S02]  /*1ca30*/  IADD3.X R33, R33, UR10, RZ, P1, !PT ;  /* 0x0000000a21217c10 */ /* 0x000fe40008ffe4ff */
[----:B------:R-:W-:Y:S01]  /*1ca40*/  IADD3 R30, P2, R30, UR11, RZ ;  /* 0x0000000b1e1e7c10 */ /* 0x000fe2000ff5e0ff */
[----:B-1----:R-:W-:Y:S02]  /*1ca50*/  IMAD.MOV.U32 R5, RZ, RZ, R35 ;  /* 0x000000ffff057224 */ /* 0x002fe400078e0023 */
[----:B------:R-:W4:Y:S01]  /*1ca60*/  LDL.LU R35, [R1+0x29c] ;  /* 0x00029c0001237983 */ /* 0x000f220000300800 */
[----:B------:R-:W-:-:S03]  /*1ca70*/  IMAD.MOV.U32 R4, RZ, RZ, R34 ;  /* 0x000000ffff047224 */ /* 0x000fc600078e0022 */
[----:B------:R-:W4:Y:S04]  /*1ca80*/  LDL.LU R52, [R1+0x2d8] ;  /* 0x0002d80001347983 */ /* 0x000f280000300800 */
[----:B------:R-:W4:Y:S01]  /*1ca90*/  LDL.LU R34, [R1+0x2dc] ;  /* 0x0002dc0001227983 */ /* 0x000f220000300800 */
[----:B------:R-:W-:-:S03]  /*1caa0*/  IADD3.X R31, R31, UR10, RZ, P2, !PT ;  /* 0x0000000a1f1f7c10 */ /* 0x000fc600097fe4ff */
[----:B------:R1:W-:Y:S04]  /*1cab0*/  LDGSTS.E [R28+0x5c00], [R4.64], P0 ;  /* 0x05c00000041c7fae */ /* 0x0003e8000812184c */
[----:B------:R-:W-:Y:S04]  /*1cac0*/  STL [R1+0x11c], R32 ;  /* 0x00011c2001007387 */ /* 0x000fe80000100800 */
[----:B------:R1:W-:Y:S02]  /*1cad0*/  STL [R1+0x118], R33 ;  /* 0x0001182101007387 */ /* 0x0003e40000100800 */
[----:B-1----:R-:W-:-:S02]  /*1cae0*/  IMAD.MOV.U32 R4, RZ, RZ, R32 ;  /* 0x000000ffff047224 */ /* 0x002fc400078e0020 */
[----:B------:R-:W-:Y:S01]  /*1caf0*/  IMAD.MOV.U32 R5, RZ, RZ, R33 ;  /* 0x000000ffff057224 */ /* 0x000fe200078e0021 */
[----:B------:R-:W-:Y:S04]  /*1cb00*/  STL [R1+0x15c], R30 ;  /* 0x00015c1e01007387 */ /* 0x000fe80000100800 */
[----:B------:R1:W-:Y:S04]  /*1cb10*/  STL [R1+0x158], R31 ;  /* 0x0001581f01007387 */ /* 0x0003e80000100800 */
[----:B------:R1:W-:Y:S04]  /*1cb20*/  LDGSTS.E [R28+0x6c00], [R4.64], P0 ;  /* 0x06c00000041c7fae */ /* 0x0003e8000812184c */
[----:B------:R-:W4:Y:S04]  /*1cb30*/  LDL.LU R33, [R1+0x318] ;  /* 0x0003180001217983 */ /* 0x000f280000300800 */
[----:B------:R-:W4:Y:S01]  /*1cb40*/  LDL.LU R32, [R1+0x31c] ;  /* 0x00031c0001207983 */ /* 0x000f220000300800 */
[----:B-1----:R-:W-:-:S02]  /*1cb50*/  IMAD.MOV.U32 R5, RZ, RZ, R31 ;  /* 0x000000ffff057224 */ /* 0x002fc400078e001f */
[----:B------:R-:W-:Y:S01]  /*1cb60*/  IMAD.MOV.U32 R4, RZ, RZ, R30 ;  /* 0x000000ffff047224 */ /* 0x000fe200078e001e */
[----:B------:R-:W4:Y:S04]  /*1cb70*/  LDL.LU R31, [R1+0x358] ;  /* 0x00035800011f7983 */ /* 0x000f280000300800 */
[----:B------:R-:W4:Y:S04]  /*1cb80*/  LDL.LU R30, [R1+0x35c] ;  /* 0x00035c00011e7983 */ /* 0x000f280000300800 */
[----:B------:R1:W-:Y:S01]  /*1cb90*/  LDGSTS.E [R28+0x7c00], [R4.64], P0 ;  /* 0x07c00000041c7fae */ /* 0x0003e2000812184c */
[----:B------:R-:W-:-:S02]  /*1cba0*/  LOP3.LUT R29, R29, 0x70, RZ, 0x3c, !PT ;  /* 0x000000701d1d7812 */ /* 0x000fc400078e3cff */
[----:B-----5:R-:W-:-:S04]  /*1cbb0*/  IADD3 R88, P1, R88, UR11, RZ ;  /* 0x0000000b58587c10 */ /* 0x020fc8000ff3e0ff */
        /* <DEDUP_REMOVED lines=11> */
[----:B------:R-:W-:Y:S01]  /*1cc70*/  STL [R1+0x1dc], R74 ;  /* 0x0001dc4a01007387 */ /* 0x000fe20000100800 */
[----:B--2---:R-:W-:-:S04]  /*1cc80*/  IADD3 R72, P1, R72, UR11, RZ ;  /* 0x0000000b48487c10 */ /* 0x004fc8000ff3e0ff */
[----:B------:R-:W-:Y:S01]  /*1cc90*/  IADD3.X R73, R73, UR10, RZ, P1, !PT ;  /* 0x0000000a49497c10 */ /* 0x000fe20008ffe4ff */
[----:B-1----:R-:W-:-:S04]  /*1cca0*/  IMAD.MOV.U32 R4, RZ, RZ, R72 ;  /* 0x000000ffff047224 */ /* 0x002fc800078e0048 */
[----:B------:R-:W-:Y:S01]  /*1ccb0*/  IMAD.MOV.U32 R5, RZ, RZ, R73 ;  /* 0x000000ffff057224 */ /* 0x000fe200078e0049 */
[----:B---3--:R-:W-:Y:S01]  /*1ccc0*/  IADD3 R54, P2, R54, UR11, RZ ;  /* 0x0000000b36367c10 */ /* 0x008fe2000ff5e0ff */
[----:B------:R-:W-:Y:S03]  /*1ccd0*/  STL [R1+0x1d8], R75 ;  /* 0x0001d84b01007387 */ /* 0x000fe60000100800 */
[----:B------:R-:W-:Y:S01]  /*1cce0*/  IADD3.X R55, R55, UR10, RZ, P2, !PT ;  /* 0x0000000a37377c10 */ /* 0x000fe200097fe4ff */
[----:B------:R1:W-:Y:S04]  /*1ccf0*/  LDGSTS.E [R28+0xac00], [R4.64], P0 ;  /* 0x0ac00000041c7fae */ /* 0x0003e8000812184c */
[----:B------:R-:W-:Y:S04]  /*1cd00*/  STL [R1+0x21c], R72 ;  /* 0x00021c4801007387 */ /* 0x000fe80000100800 */
[----:B------:R-:W-:Y:S01]  /*1cd10*/  STL [R1+0x218], R73 ;  /* 0x0002184901007387 */ /* 0x000fe20000100800 */
[----:B-1----:R-:W-:-:S02]  /*1cd20*/  IMAD.MOV.U32 R4, RZ, RZ, R54 ;  /* 0x000000ffff047224 */ /* 0x002fc400078e0036 */
[----:B------:R-:W-:Y:S01]  /*1cd30*/  IMAD.MOV.U32 R5, RZ, RZ, R55 ;  /* 0x000000ffff057224 */ /* 0x000fe200078e0037 */
[----:B------:R-:W-:Y:S01]  /*1cd40*/  STL [R1+0x25c], R54 ;  /* 0x00025c3601007387 */ /* 0x000fe20000100800 */
[----:B----4-:R-:W-:-:S03]  /*1cd50*/  IADD3 R35, P1, R35, UR11, RZ ;  /* 0x0000000b23237c10 */ /* 0x010fc6000ff3e0ff */
[----:B------:R-:W-:Y:S01]  /*1cd60*/  STL [R1+0x258], R55 ;  /* 0x0002583701007387 */ /* 0x000fe20000100800 */
[----:B------:R-:W-:Y:S02]  /*1cd70*/  IADD3.X R53, R53, UR10, RZ, P1, !PT ;  /* 0x0000000a35357c10 */ /* 0x000fe40008ffe4ff */
[----:B------:R-:W-:Y:S01]  /*1cd80*/  IADD3 R34, P2, R34, UR11, RZ ;  /* 0x0000000b22227c10 */ /* 0x000fe2000ff5e0ff */
[----:B------:R-:W-:Y:S03]  /*1cd90*/  STL [R1+0x29c], R35 ;  /* 0x00029c2301007387 */ /* 0x000fe60000100800 */
[----:B------:R-:W-:Y:S01]  /*1cda0*/  IADD3.X R52, R52, UR10, RZ, P2, !PT ;  /* 0x0000000a34347c10 */ /* 0x000fe200097fe4ff */
[----:B------:R1:W-:Y:S04]  /*1cdb0*/  LDGSTS.E [R28+0xbc00], [R4.64], P0 ;  /* 0x0bc00000041c7fae */ /* 0x0003e8000812184c */
[----:B------:R2:W-:Y:S04]  /*1cdc0*/  STL [R1+0x298], R53 ;  /* 0x0002983501007387 */ /* 0x0005e80000100800 */
[----:B------:R-:W-:Y:S01]  /*1cdd0*/  STL [R1+0x2dc], R34 ;  /* 0x0002dc2201007387 */ /* 0x000fe20000100800 */
[----:B-1----:R-:W-:-:S02]  /*1cde0*/  IMAD.MOV.U32 R4, RZ, RZ, R35 ;  /* 0x000000ffff047224 */ /* 0x002fc400078e0023 */
[----:B------:R-:W-:Y:S02]  /*1cdf0*/  IMAD.MOV.U32 R5, RZ, RZ, R53 ;  /* 0x000000ffff057224 */ /* 0x000fe400078e0035 */
[----:B--2---:R-:W2:Y:S04]  /*1ce00*/  LDL.LU R53, [R1+0x24] ;  /* 0x0000240001357983 */ /* 0x004ea80000300800 */
[----:B------:R1:W-:Y:S04]  /*1ce10*/  STL [R1+0x2d8], R52 ;  /* 0x0002d83401007387 */ /* 0x0003e80000100800 */
[----:B------:R-:W3:Y:S04]  /*1ce20*/  LDL.LU R35, [R1+0x64] ;  /* 0x0000640001237983 */ /* 0x000ee80000300800 */
[----:B------:R4:W-:Y:S01]  /*1ce30*/  LDGSTS.E [R28+0xcc00], [R4.64], P0 ;  /* 0x0cc00000041c7fae */ /* 0x0009e2000812184c */
[----:B------:R-:W-:-:S03]  /*1ce40*/  IADD3 R32, P1, R32, UR11, RZ ;  /* 0x0000000b20207c10 */ /* 0x000fc6000ff3e0ff */
[----:B------:R-:W5:Y:S01]  /*1ce50*/  LDL.LU R54, [R1+0x20] ;  /* 0x0000200001367983 */ /* 0x000f620000300800 */
[----:B------:R-:W-:Y:S01]  /*1ce60*/  IADD3.X R33, R33, UR10, RZ, P1, !PT ;  /* 0x0000000a21217c10 */ /* 0x000fe20008ffe4ff */
[----:B----4-:R-:W-:Y:S01]  /*1ce70*/  IMAD.MOV.U32 R5, RZ, RZ, R52 ;  /* 0x000000ffff057224 */ /* 0x010fe200078e0034 */
[----:B------:R-:W-:Y:S01]  /*1ce80*/  IADD3 R30, P2, R30, UR11, RZ ;  /* 0x0000000b1e1e7c10 */ /* 0x000fe2000ff5e0ff */
[----:B-1----:R-:W4:Y:S01]  /*1ce90*/  LDL.LU R52, [R1+0x60] ;  /* 0x0000600001347983 */ /* 0x002f220000300800 */
[----:B------:R-:W-:Y:S02]  /*1cea0*/  IMAD.MOV.U32 R4, RZ, RZ, R34 ;  /* 0x000000ffff047224 */ /* 0x000fe400078e0022 */
[----:B------:R-:W-:Y:S01]  /*1ceb0*/  IADD3.X R31, R31, UR10, RZ, P2, !PT ;  /* 0x0000000a1f1f7c10 */ /* 0x000fe200097fe4ff */
[----:B------:R-:W-:Y:S04]  /*1cec0*/  STL [R1+0x31c], R32 ;  /* 0x00031c2001007387 */ /* 0x000fe80000100800 */
[----:B------:R1:W-:Y:S04]  /*1ced0*/  STL [R1+0x318], R33 ;  /* 0x0003182101007387 */ /* 0x0003e80000100800 */
[----:B------:R1:W-:Y:S04]  /*1cee0*/  LDGSTS.E [R28+0xdc00], [R4.64], P0 ;  /* 0x0dc00000041c7fae */ /* 0x0003e8000812184c */
[----:B------:R1:W-:Y:S04]  /*1cef0*/  STL [R1+0x35c], R30 ;  /* 0x00035c1e01007387 */ /* 0x0003e80000100800 */
[----:B------:R1:W-:Y:S02]  /*1cf00*/  STL [R1+0x358], R31 ;  /* 0x0003581f01007387 */ /* 0x0003e40000100800 */
[----:B-1----:R-:W-:-:S02]  /*1cf10*/  IMAD.MOV.U32 R4, RZ, RZ, R32 ;  /* 0x000000ffff047224 */ /* 0x002fc400078e0020 */
[----:B------:R-:W4:Y:S01]  /*1cf20*/  LDL.LU R34, [R1+0xa0] ;  /* 0x0000a00001227983 */ /* 0x000f220000300800 */
[----:B------:R-:W-:-:S03]  /*1cf30*/  IMAD.MOV.U32 R5, RZ, RZ, R33 ;  /* 0x000000ffff057224 */ /* 0x000fc600078e0021 */
[----:B------:R-:W4:Y:S04]  /*1cf40*/  LDL.LU R33, [R1+0xa4] ;  /* 0x0000a40001217983 */ /* 0x000f280000300800 */
[----:B------:R1:W-:Y:S04]  /*1cf50*/  LDGSTS.E [R28+0xec00], [R4.64], P0 ;  /* 0x0ec00000041c7fae */ /* 0x0003e8000812184c */
[----:B------:R-:W4:Y:S01]  /*1cf60*/  LDL.LU R32, [R1+0xe0] ;  /* 0x0000e00001207983 */ /* 0x000f220000300800 */
[----:B-1----:R-:W-:-:S03]  /*1cf70*/  IMAD.MOV.U32 R4, RZ, RZ, R30 ;  /* 0x000000ffff047224 */ /* 0x002fc600078e001e */
[----:B------:R-:W4:Y:S01]  /*1cf80*/  LDL.LU R30, [R1+0xe4] ;  /* 0x0000e400011e7983 */ /* 0x000f220000300800 */
[----:B------:R-:W-:-:S03]  /*1cf90*/  IMAD.MOV.U32 R5, RZ, RZ, R31 ;  /* 0x000000ffff057224 */ /* 0x000fc600078e001f */
[----:B------:R-:W4:Y:S04]  /*1cfa0*/  LDL.LU R31, [R1+0x120] ;  /* 0x00012000011f7983 */ /* 0x000f280000300800 */
[----:B------:R1:W-:Y:S02]  /*1cfb0*/  LDGSTS.E [R28+0xfc00], [R4.64], P0 ;  /* 0x0fc00000041c7fae */ /* 0x0003e4000812184c */
[----:B-1----:R-:W-:-:S04]  /*1cfc0*/  IMAD.U32 R28, RZ, RZ, UR8 ;  /* 0x00000008ff1c7e24 */ /* 0x002fc8000f8e00ff */
[----:B------:R-:W-:Y:S02]  /*1cfd0*/  IMAD R28, R28, 0x10000, R29 ;  /* 0x000100001c1c7824 */ /* 0x000fe400078e021d */
[----:B------:R-:W4:Y:S04]  /*1cfe0*/  LDL.LU R29, [R1+0x124] ;  /* 0x00012400011d7983 */ /* 0x000f280000300800 */
[----:B------:R-:W4:Y:S04]  /*1cff0*/  LDL.LU R90, [R1+0x160] ;  /* 0x00016000015a7983 */ /* 0x000f280000300800 */
[----:B------:R-:W4:Y:S01]  /*1d000*/  LDL.LU R89, [R1+0x164] ;  /* 0x0001640001597983 */ /* 0x000f220000300800 */
[----:B------:R-:W-:-:S02]  /*1d010*/  IADD3 R230, P1, R230, UR11, RZ ;  /* 0x0000000be6e67c10 */ /* 0x000fc4000ff3e0ff */
[----:B------:R-:W-:Y:S02]  /*1d020*/  IADD3 R246, P2, R246, UR11, RZ ;  /* 0x0000000bf6f67c10 */ /* 0x000fe4000ff5e0ff */
[----:B------:R-:W-:Y:S02]  /*1d030*/  IADD3.X R229, R229, UR10, RZ, P1, !PT ;  /* 0x0000000ae5e57c10 */ /* 0x000fe40008ffe4ff */
[----:B------:R-:W-:Y:S01]  /*1d040*/  IADD3.X R245, R245, UR10, RZ, P2, !PT ;  /* 0x0000000af5f57c10 */ /* 0x000fe200097fe4ff */
[----:B------:R-:W-:Y:S02]  /*1d050*/  IMAD.MOV.U32 R4, RZ, RZ, R230 ;  /* 0x000000ffff047224 */ /* 0x000fe400078e00e6 */
[----:B------:R-:W-:-:S05]  /*1d060*/  IMAD.MOV.U32 R5, RZ, RZ, R229 ;  /* 0x000000ffff057224 */ /* 0x000fca00078e00e5 */
[----:B------:R1:W-:Y:S02]  /*1d070*/  LDGSTS.E [R28+0xe00], [R4.64], P0 ;  /* 0x00e00000041c7fae */ /* 0x0003e4000812184c */
[----:B-1----:R-:W-:Y:S02]  /*1d080*/  IMAD.MOV.U32 R4, RZ, RZ, R246 ;  /* 0x000000ffff047224 */ /* 0x002fe400078e00f6 */
[----:B------:R-:W-:-:S05]  /*1d090*/  IMAD.MOV.U32 R5, RZ, RZ, R245 ;  /* 0x000000ffff057224 */ /* 0x000fca00078e00f5 */
[----:B------:R1:W-:Y:S01]  /*1d0a0*/  LDGSTS.E [R28+0x1e00], [R4.64], P0 ;  /* 0x01e00000041c7fae */ /* 0x0003e2000812184c */
[----:B--2---:R-:W-:Y:S02]  /*1d0b0*/  IADD3 R53, P1, R53, UR11, RZ ;  /* 0x0000000b35357c10 */ /* 0x004fe4000ff3e0ff */
[----:B---3--:R-:W-:-:S03]  /*1d0c0*/  IADD3 R35, P2, R35, UR11, RZ ;  /* 0x0000000b23237c10 */ /* 0x008fc6000ff5e0ff */
[----:B------:R2:W-:Y:S01]  /*1d0d0*/  STL [R1+0x24], R53 ;  /* 0x0000243501007387 */ /* 0x0005e20000100800 */
[----:B-----5:R-:W-:-:S05]  /*1d0e0*/  IADD3.X R54, R54, UR10, RZ, P1, !PT ;  /* 0x0000000a36367c10 */ /* 0x020fca0008ffe4ff */
[----:B------:R3:W-:Y:S01]  /*1d0f0*/  STL [R1+0x20], R54 ;  /* 0x0000203601007387 */ /* 0x0007e20000100800 */
[----:B----4-:R-:W-:-:S03]  /*1d100*/  IADD3.X R52, R52, UR10, RZ, P2, !PT ;  /* 0x0000000a34347c10 */ /* 0x010fc600097fe4ff */
[----:B------:R-:W-:Y:S04]  /*1d110*/  STL [R1+0x64], R35 ;  /* 0x0000642301007387 */ /* 0x000fe80000100800 */
[----:B------:R4:W-:Y:S04]  /*1d120*/  STL [R1+0x60], R52 ;  /* 0x0000603401007387 */ /* 0x0009e80000100800 */
[----:B------:R-:W5:Y:S04]  /*1d130*/  LDL.LU R88, [R1+0x1a0] ;  /* 0x0001a00001587983 */ /* 0x000f680000300800 */
[----:B------:R-:W5:Y:S04]  /*1d140*/  LDL.LU R75, [R1+0x1a4] ;  /* 0x0001a400014b7983 */ /* 0x000f680000300800 */
[----:B------:R-:W5:Y:S04]  /*1d150*/  LDL.LU R74, [R1+0x1e0] ;  /* 0x0001e000014a7983 */ /* 0x000f680000300800 */
[----:B------:R-:W5:Y:S01]  /*1d160*/  LDL.LU R73, [R1+0x1e4] ;  /* 0x0001e40001497983 */ /* 0x000f620000300800 */
[----:B-1----:R-:W-:Y:S01]  /*1d170*/  IMAD.MOV.U32 R4, RZ, RZ, R53 ;  /* 0x000000ffff047224 */ /* 0x002fe200078e0035 */
[----:B------:R-:W-:Y:S01]  /*1d180*/  IADD3 R33, P1, R33, UR11, RZ ;  /* 0x0000000b21217c10 */ /* 0x000fe2000ff3e0ff */
[----:B------:R-:W-:Y:S01]  /*1d190*/  IMAD.MOV.U32 R5, RZ, RZ, R54 ;  /* 0x000000ffff057224 */ /* 0x000fe200078e0036 */
[----:B------:R-:W5:Y:S02]  /*1d1a0*/  LDL.LU R55, [R1+0x224] ;  /* 0x0002240001377983 */ /* 0x000f640000300800 */
[----:B------:R-:W-:-:S02]  /*1d1b0*/  IADD3.X R34, R34, UR10, RZ, P1, !PT ;  /* 0x0000000a22227c10 */ /* 0x000fc40008ffe4ff */
[----:B--2---:R-:W2:Y:S04]  /*1d1c0*/  LDL.LU R53, [R1+0x264] ;  /* 0x0002640001357983 */ /* 0x004ea80000300800 */
[----:B------:R-:W-:Y:S04]  /*1d1d0*/  STL [R1+0xa4], R33 ;  /* 0x0000a42101007387 */ /* 0x000fe80000100800 */
[----:B------:R1:W-:Y:S01]  /*1d1e0*/  STL [R1+0xa0], R34 ;  /* 0x0000a02201007387 */ /* 0x0003e20000100800 */
[----:B------:R-:W-:-:S03]  /*1d1f0*/  IADD3 R30, P2, R30, UR11, RZ ;  /* 0x0000000b1e1e7c10 */ /* 0x000fc6000ff5e0ff */
[----:B------:R1:W-:Y:S01]  /*1d200*/  LDGSTS.E [R28+0x2e00], [R4.64], P0 ;  /* 0x02e00000041c7fae */ /* 0x0003e2000812184c */
[----:B------:R-:W-:-:S03]  /*1d210*/  IADD3.X R32, R32, UR10, RZ, P2, !PT ;  /* 0x0000000a20207c10 */ /* 0x000fc600097fe4ff */
[----:B------:R3:W-:Y:S04]  /*1d220*/  STL [R1+0xe4], R30 ;  /* 0x0000e41e01007387 */ /* 0x0007e80000100800 */
[----:B------:R-:W2:Y:S01]  /*1d230*/  LDL.LU R72, [R1+0x220] ;  /* 0x0002200001487983 */ /* 0x000ea20000300800 */
[----:B-1----:R-:W-:Y:S02]  /*1d240*/  IMAD.MOV.U32 R4, RZ, RZ, R35 ;  /* 0x000000ffff047224 */ /* 0x002fe400078e0023 */
[----:B------:R-:W-:Y:S01]  /*1d250*/  IMAD.MOV.U32 R5, RZ, RZ, R52 ;  /* 0x000000ffff057224 */ /* 0x000fe200078e0034 */
[----:B------:R1:W-:Y:S04]  /*1d260*/  STL [R1+0xe0], R32 ;  /* 0x0000e02001007387 */ /* 0x0003e80000100800 */
[----:B------:R1:W-:Y:S04]  /*1d270*/  LDGSTS.E [R28+0x3e00], [R4.64], P0 ;  /* 0x03e00000041c7fae */ /* 0x0003e8000812184c */
[----:B---3--:R-:W3:Y:S01]  /*1d280*/  LDL.LU R54, [R1+0x260] ;  /* 0x0002600001367983 */ /* 0x008ee20000300800 */
[----:B------:R-:W-:-:S03]  /*1d290*/  IADD3 R29, P1, R29, UR11, RZ ;  /* 0x0000000b1d1d7c10 */ /* 0x000fc6000ff3e0ff */
[----:B----4-:R-:W4:Y:S01]  /*1d2a0*/  LDL.LU R52, [R1+0x2a0] ;  /* 0x0002a00001347983 */ /* 0x010f220000300800 */
[----:B-1----:R-:W-:-:S03]  /*1d2b0*/  IMAD.MOV.U32 R4, RZ, RZ, R33 ;  /* 0x000000ffff047224 */ /* 0x002fc600078e0021 */
[----:B------:R-:W4:Y:S01]  /*1d2c0*/  LDL.LU R35, [R1+0x2a4] ;  /* 0x0002a40001237983 */ /* 0x000f220000300800 */
[----:B------:R-:W-:Y:S01]  /*1d2d0*/  IMAD.MOV.U32 R5, RZ, RZ, R34 ;  /* 0x000000ffff057224 */ /* 0x000fe200078e0022 */
[----:B------:R-:W-:Y:S02]  /*1d2e0*/  IADD3 R89, P2, R89, UR11, RZ ;  /* 0x0000000b59597c10 */ /* 0x000fe4000ff5e0ff */
[----:B------:R-:W-:Y:S01]  /*1d2f0*/  IADD3.X R31, R31, UR10, RZ, P1, !PT ;  /* 0x0000000a1f1f7c10 */ /* 0x000fe20008ffe4ff */
[----:B------:R-:W4:Y:S01]  /*1d300*/  LDL.LU R34, [R1+0x2e0] ;  /* 0x0002e00001227983 */ /* 0x000f220000300800 */
[----:B------:R-:W-:-:S03]  /*1d310*/  IADD3.X R90, R90, UR10, RZ, P2, !PT ;  /* 0x0000000a5a5a7c10 */ /* 0x000fc600097fe4ff */
[----:B------:R1:W-:Y:S02]  /*1d320*/  LDGSTS.E [R28+0x4e00], [R4.64], P0 ;  /* 0x04e00000041c7fae */ /* 0x0003e4000812184c */
[----:B-1----:R-:W-:Y:S02]  /*1d330*/  IMAD.MOV.U32 R4, RZ, RZ, R30 ;  /* 0x000000ffff047224 */ /* 0x002fe400078e001e */
[----:B------:R-:W4:Y:S04]  /*1d340*/  LDL.LU R30, [R1+0x2e4] ;  /* 0x0002e400011e7983 */ /* 0x000f280000300800 */
[----:B------:R-:W-:Y:S01]  /*1d350*/  STL [R1+0x124], R29 ;  /* 0x0001241d01007387 */ /* 0x000fe20000100800 */
[----:B------:R-:W-:-:S03]  /*1d360*/  IMAD.MOV.U32 R5, RZ, RZ, R32 ;  /* 0x000000ffff057224 */ /* 0x000fc600078e0020 */
[----:B------:R1:W-:Y:S04]  /*1d370*/  STL [R1+0x120], R31 ;  /* 0x0001201f01007387 */ /* 0x0003e80000100800 */
[----:B------:R-:W-:Y:S04]  /*1d380*/  STL [R1+0x164], R89 ;  /* 0x0001645901007387 */ /* 0x000fe80000100800 */
[----:B------:R-:W4:Y:S04]  /*1d390*/  LDL.LU R33, [R1+0x320] ;  /* 0x0003200001217983 */ /* 0x000f280000300800 */
[----:B------:R-:W-:Y:S04]  /*1d3a0*/  STL [R1+0x160], R90 ;  /* 0x0001605a01007387 */ /* 0x000fe80000100800 */
[----:B------:R-:W4:Y:S04]  /*1d3b0*/  LDL.LU R32, [R1+0x324] ;  /* 0x0003240001207983 */ /* 0x000f280000300800 */
[----:B------:R1:W-:Y:S02]  /*1d3c0*/  LDGSTS.E [R28+0x5e00], [R4.64], P0 ;  /* 0x05e00000041c7fae */ /* 0x0003e4000812184c */
[----:B-1----:R-:W-:-:S02]  /*1d3d0*/  IMAD.MOV.U32 R5, RZ, RZ, R31 ;  /* 0x000000ffff057224 */ /* 0x002fc400078e001f */
[----:B------:R-:W-:Y:S01]  /*1d3e0*/  IMAD.MOV.U32 R4, RZ, RZ, R29 ;  /* 0x000000ffff047224 */ /* 0x000fe200078e001d */
[----:B------:R-:W4:Y:S04]  /*1d3f0*/  LDL.LU R31, [R1+0x360] ;  /* 0x00036000011f7983 */ /* 0x000f280000300800 */
[----:B------:R-:W4:Y:S04]  /*1d400*/  LDL.LU R29, [R1+0x364] ;  /* 0x00036400011d7983 */ /* 0x000f280000300800 */
[----:B------:R1:W-:Y:S02]  /*1d410*/  LDGSTS.E [R28+0x6e00], [R4.64], P0 ;  /* 0x06e00000041c7fae */ /* 0x0003e4000812184c */
[----:B-1----:R-:W-:-:S02]  /*1d420*/  IMAD.MOV.U32 R4, RZ, RZ, R89 ;  /* 0x000000ffff047224 */ /* 0x002fc400078e0059 */
[----:B------:R-:W-:-:S05]  /*1d430*/  IMAD.MOV.U32 R5, RZ, RZ, R90 ;  /* 0x000000ffff057224 */ /* 0x000fca00078e005a */
[----:B------:R1:W-:Y:S01]  /*1d440*/  LDGSTS.E [R28+0x7e00], [R4.64], P0 ;  /* 0x07e00000041c7fae */ /* 0x0003e2000812184c */
[----:B------:R-:W-:Y:S01]  /*1d450*/  UIADD3 UR4, UR4, 0x1, URZ ;  /* 0x0000000104047890 */ /* 0x000fe2000fffe03f */
[-C--:B------:R-:W-:Y:S08]  /*1d460*/  HMMA.1688.F32.TF32 R60, R128, R102.reuse, R60 ;  /* 0x00000066803c723c */ /* 0x080ff0000008103c */
[----:B------:R-:W-:Y:S01]  /*1d470*/  HMMA.1688.F32.TF32 R48, R124, R102, R48 ;  /* 0x000000667c30723c */ /* 0x000fe20000081030 */
[----:B-----5:R-:W-:-:S04]  /*1d480*/  IADD3 R75, P1, R75, UR11, RZ ;  /* 0x0000000b4b4b7c10 */ /* 0x020fc8000ff3e0ff */
[----:B------:R-:W-:Y:S01]  /*1d490*/  IADD3.X R88, R88, UR10, RZ, P1, !PT ;  /* 0x0000000a58587c10 */ /* 0x000fe20008ffe4ff */
[----:B-1----:R-:W-:Y:S01]  /*1d4a0*/  IMAD.MOV.U32 R4, RZ, RZ, R75 ;  /* 0x000000ffff047224 */ /* 0x002fe200078e004b */
[----:B------:R-:W-:-:S03]  /*1d4b0*/  IADD3 R73, P2, R73, UR11, RZ ;  /* 0x0000000b49497c10 */ /* 0x000fc6000ff5e0ff */
[----:B------:R-:W-:Y:S01]  /*1d4c0*/  IMAD.MOV.U32 R5, RZ, RZ, R88 ;  /* 0x000000ffff057224 */ /* 0x000fe200078e0058 */
[----:B------:R-:W-:-:S04]  /*1d4d0*/  IADD3.X R74, R74, UR10, RZ, P2, !PT ;  /* 0x0000000a4a4a7c10 */ /* 0x000fc800097fe4ff */
[----:B------:R1:W-:Y:S01]  /*1d4e0*/  LDGSTS.E [R28+0x8e00], [R4.64], P0 ;  /* 0x08e00000041c7fae */ /* 0x0003e2000812184c */
[----:B------:R-:W-:Y:S02]  /*1d4f0*/  IADD3 R55, P1, R55, UR11, RZ ;  /* 0x0000000b37377c10 */ /* 0x000fe4000ff3e0ff */
[----:B--2---:R-:W-:Y:S01]  /*1d500*/  IADD3 R53, P2, R53, UR11, RZ ;  /* 0x0000000b35357c10 */ /* 0x004fe2000ff5e0ff */
[----:B-1----:R-:W-:Y:S02]  /*1d510*/  IMAD.MOV.U32 R4, RZ, RZ, R73 ;  /* 0x000000ffff047224 */ /* 0x002fe400078e0049 */
[----:B------:R-:W-:-:S05]  /*1d520*/  IMAD.MOV.U32 R5, RZ, RZ, R74 ;  /* 0x000000ffff057224 */ /* 0x000fca00078e004a */
[----:B------:R1:W-:Y:S01]  /*1d530*/  LDGSTS.E [R28+0x9e00], [R4.64], P0 ;  /* 0x09e00000041c7fae */ /* 0x0003e2000812184c */
[----:B------:R-:W-:Y:S01]  /*1d540*/  IADD3.X R72, R72, UR10, RZ, P1, !PT ;  /* 0x0000000a48487c10 */ /* 0x000fe20008ffe4ff */
[----:B-1----:R-:W-:-:S04]  /*1d550*/  IMAD.MOV.U32 R4, RZ, RZ, R55 ;  /* 0x000000ffff047224 */ /* 0x002fc800078e0037 */
[----:B------:R-:W-:-:S05]  /*1d560*/  IMAD.MOV.U32 R5, RZ, RZ, R72 ;  /* 0x000000ffff057224 */ /* 0x000fca00078e0048 */
[----:B------:R1:W-:Y:S01]  /*1d570*/  LDGSTS.E [R28+0xae00], [R4.64], P0 ;  /* 0x0ae00000041c7fae */ /* 0x0003e2000812184c */
[----:B---3--:R-:W-:-:S03]  /*1d580*/  IADD3.X R54, R54, UR10, RZ, P2, !PT ;  /* 0x0000000a36367c10 */ /* 0x008fc600097fe4ff */
[----:B------:R-:W-:Y:S01]  /*1d590*/  STL [R1+0x1a4], R75 ;  /* 0x0001a44b01007387 */ /* 0x000fe20000100800 */
[----:B----4-:R-:W-:Y:S01]  /*1d5a0*/  IADD3 R35, P1, R35, UR11, RZ ;  /* 0x0000000b23237c10 */ /* 0x010fe2000ff3e0ff */
[----:B-1----:R-:W-:Y:S02]  /*1d5b0*/  IMAD.MOV.U32 R4, RZ, RZ, R53 ;  /* 0x000000ffff047224 */ /* 0x002fe400078e0035 */
[----:B------:R-:W-:Y:S01]  /*1d5c0*/  IMAD.MOV.U32 R5, RZ, RZ, R54 ;  /* 0x000000ffff057224 */ /* 0x000fe200078e0036 */
[----:B------:R-:W-:Y:S01]  /*1d5d0*/  IADD3.X R52, R52, UR10, RZ, P1, !PT ;  /* 0x0000000a34347c10 */ /* 0x000fe20008ffe4ff */
[----:B------:R-:W-:Y:S04]  /*1d5e0*/  STL [R1+0x1a0], R88 ;  /* 0x0001a05801007387 */ /* 0x000fe80000100800 */
[----:B------:R1:W-:Y:S04]  /*1d5f0*/  LDGSTS.E [R28+0xbe00], [R4.64], P0 ;  /* 0x0be00000041c7fae */ /* 0x0003e8000812184c */
[----:B------:R-:W-:Y:S04]  /*1d600*/  STL [R1+0x1e4], R73 ;  /* 0x0001e44901007387 */ /* 0x000fe80000100800 */
[----:B------:R-:W-:Y:S01]  /*1d610*/  STL [R1+0x1e0], R74 ;  /* 0x0001e04a01007387 */ /* 0x000fe20000100800 */
[----:B------:R-:W-:Y:S01]  /*1d620*/  IADD3 R30, P2, R30, UR11, RZ ;  /* 0x0000000b1e1e7c10 */ /* 0x000fe2000ff5e0ff */
[----:B-1----:R-:W-:-:S02]  /*1d630*/  IMAD.MOV.U32 R4, RZ, RZ, R35 ;  /* 0x000000ffff047224 */ /* 0x002fc400078e0023 */
[----:B------:R-:W-:Y:S01]  /*1d640*/  IMAD.MOV.U32 R5, RZ, RZ, R52 ;  /* 0x000000ffff057224 */ /* 0x000fe200078e0034 */
[----:B------:R-:W-:Y:S01]  /*1d650*/  IADD3.X R34, R34, UR10, RZ, P2, !PT ;  /* 0x0000000a22227c10 */ /* 0x000fe200097fe4ff */
[----:B------:R-:W-:Y:S04]  /*1d660*/  STL [R1+0x224], R55 ;  /* 0x0002243701007387 */ /* 0x000fe80000100800 */
[----:B------:R-:W-:Y:S04]  /*1d670*/  STL [R1+0x220], R72 ;  /* 0x0002204801007387 */ /* 0x000fe80000100800 */
[----:B------:R-:W-:Y:S04]  /*1d680*/  STL [R1+0x264], R53 ;  /* 0x0002643501007387 */ /* 0x000fe80000100800 */
[----:B------:R1:W-:Y:S04]  /*1d690*/  LDGSTS.E [R28+0xce00], [R4.64], P0 ;  /* 0x0ce00000041c7fae */ /* 0x0003e8000812184c */
[----:B------:R-:W-:Y:S01]  /*1d6a0*/  STL [R1+0x260], R54 ;  /* 0x0002603601007387 */ /* 0x000fe20000100800 */
[----:B------:R-:W-:-:S03]  /*1d6b0*/  IADD3 R32, P1, R32, UR11, RZ ;  /* 0x0000000b20207c10 */ /* 0x000fc6000ff3e0ff */
[----:B------:R-:W-:Y:S01]  /*1d6c0*/  STL [R1+0x2a4], R35 ;  /* 0x0002a42301007387 */ /* 0x000fe20000100800 */
[----:B------:R-:W-:Y:S01]  /*1d6d0*/  IADD3.X R33, R33, UR10, RZ, P1, !PT ;  /* 0x0000000a21217c10 */ /* 0x000fe20008ffe4ff */
[----:B-1----:R-:W-:Y:S02]  /*1d6e0*/  IMAD.MOV.U32 R4, RZ, RZ, R30 ;  /* 0x000000ffff047224 */ /* 0x002fe400078e001e */
[----:B------:R-:W-:Y:S01]  /*1d6f0*/  IMAD.MOV.U32 R5, RZ, RZ, R34 ;  /* 0x000000ffff057224 */ /* 0x000fe200078e0022 */
[----:B------:R-:W-:Y:S04]  /*1d700*/  STL [R1+0x2a0], R52 ;  /* 0x0002a03401007387 */ /* 0x000fe80000100800 */
[----:B------:R1:W-:Y:S04]  /*1d710*/  STL [R1+0x2e4], R30 ;  /* 0x0002e41e01007387 */ /* 0x0003e80000100800 */
[----:B------:R2:W-:Y:S01]  /*1d720*/  LDGSTS.E [R28+0xde00], [R4.64], P0 ;  /* 0x0de00000041c7fae */ /* 0x0005e2000812184c */
[----:B-1----:R-:W-:Y:S01]  /*1d730*/  IMAD.MOV.U32 R30, RZ, RZ, 0x7f ;  /* 0x0000007fff1e7424 */ /* 0x002fe200078e00ff */
[----:B------:R-:W-:-:S02]  /*1d740*/  IADD3 R29, P2, R29, UR11, RZ ;  /* 0x0000000b1d1d7c10 */ /* 0x000fc4000ff5e0ff */
[----:B------:R-:W-:Y:S01]  /*1d750*/  STL [R1+0x2e0], R34 ;  /* 0x0002e02201007387 */ /* 0x000fe20000100800 */
[----:B--2---:R-:W-:Y:S02]  /*1d760*/  IMAD.MOV.U32 R4, RZ, RZ, R32 ;  /* 0x000000ffff047224 */ /* 0x004fe400078e0020 */
[----:B------:R-:W-:Y:S01]  /*1d770*/  IMAD.MOV.U32 R5, RZ, RZ, R33 ;  /* 0x000000ffff057224 */ /* 0x000fe200078e0021 */
[----:B------:R-:W-:Y:S01]  /*1d780*/  IADD3 R30, R30, c[0x0][0x180], RZ ;  /* 0x000060001e1e7a10 */ /* 0x000fe20007ffe0ff */
[----:B------:R-:W-:Y:S01]  /*1d790*/  STL [R1+0x324], R32 ;  /* 0x0003242001007387 */ /* 0x000fe20000100800 */
[----:B------:R-:W-:-:S03]  /*1d7a0*/  IADD3.X R31, R31, UR10, RZ, P2, !PT ;  /* 0x0000000a1f1f7c10 */ /* 0x000fc600097fe4ff */
[----:B------:R-:W-:Y:S04]  /*1d7b0*/  STL [R1+0x320], R33 ;  /* 0x0003202101007387 */ /* 0x000fe80000100800 */
[----:B------:R1:W-:Y:S04]  /*1d7c0*/  LDGSTS.E [R28+0xee00], [R4.64], P0 ;  /* 0x0ee00000041c7fae */ /* 0x0003e8000812184c */
[----:B------:R2:W-:Y:S01]  /*1d7d0*/  STL [R1+0x364], R29 ;  /* 0x0003641d01007387 */ /* 0x0005e20000100800 */
[----:B-1----:R-:W-:Y:S01]  /*1d7e0*/  IMAD.MOV.U32 R4, RZ, RZ, R29 ;  /* 0x000000ffff047224 */ /* 0x002fe200078e001d */
[----:B--2---:R-:W-:Y:S01]  /*1d7f0*/  SHF.R.S32.HI R29, RZ, 0x1f, R30 ;  /* 0x0000001fff1d7819 */ /* 0x004fe2000001141e */
[----:B------:R-:W-:-:S03]  /*1d800*/  IMAD.MOV.U32 R5, RZ, RZ, R31 ;  /* 0x000000ffff057224 */ /* 0x000fc600078e001f */
[----:B------:R-:W-:Y:S01]  /*1d810*/  LEA.HI R29, R29, R30, RZ, 0x7 ;  /* 0x0000001e1d1d7211 */ /* 0x000fe200078f38ff */
[----:B------:R1:W-:Y:S03]  /*1d820*/  STL [R1+0x360], R31 ;  /* 0x0003601f01007387 */ /* 0x0003e60000100800 */
[----:B------:R-:W-:Y:S01]  /*1d830*/  SHF.R.S32.HI R29, RZ, 0x7, R29 ;  /* 0x00000007ff1d7819 */ /* 0x000fe2000001141d */
[----:B------:R1:W-:Y:S03]  /*1d840*/  LDGSTS.E [R28+0xfe00], [R4.64], P0 ;  /* 0x0fe00000041c7fae */ /* 0x0003e6000812184c */
[----:B------:R-:W-:Y:S01]  /*1d850*/  ISETP.NE.U32.AND P0, PT, R29, UR4, PT ;  /* 0x000000041d007c0c */ /* 0x000fe2000bf05070 */
[----:B------:R-:W0:-:S12]  /*1d860*/  LDGDEPBAR ;  /* 0x00000000000079af */ /* 0x000e180000000000 */
[----:B-1----:R-:W-:Y:S01]  /*1d870*/  @!P0 CALL.REL.NOINC `(.L_x_0) ;  /* 0x0000001000008944 */ /* 0x002fe20003c00000 */
[----:B------:R-:W-:Y:S05]  /*1d880*/  BRA `(.L_x_1) ;  /* 0xffff691000007947 */ /* 0x000fea000383ffff */
.L_x_0:
[----:B----4-:R-:W2:Y:S01]  /*1d890*/  LDL.LU R13, [R1+0x494] ;  /* 0x00049400010d7983 */ /* 0x010ea20000300800 */
[----:B------:R-:W-:-:S04]  /*1d8a0*/  DEPBAR.LE SB0, 0x0 ;  /* 0x000080000000791a */ /* 0x000fc80000000000 */
[----:B------:R-:W1:Y:S01]  /*1d8b0*/  S2R R28, SR_TID.X ;  /* 0x00000000001c7919 */ /* 0x000e620000002100 */
[----:B------:R-:W-:Y:S02]  /*1d8c0*/  IMAD.MOV.U32 R8, RZ, RZ, R77 ;  /* 0x000000ffff087224 */ /* 0x000fe400078e004d */
[C---:B-1---5:R-:W-:Y:S02]  /*1d8d0*/  IMAD.SHL.U32 R2, R28.reuse, 0x20, RZ ;  /* 0x000000201c027824 */ /* 0x062fe400078e00ff */
[C---:B------:R-:W-:Y:S02]  /*1d8e0*/  IMAD.SHL.U32 R6, R28.reuse, 0x4, RZ ;  /* 0x000000041c067824 */ /* 0x040fe400078e00ff */
[----:B------:R-:W-:Y:S01]  /*1d8f0*/  IMAD.SHL.U32 R7, R28, 0x1000, RZ ;  /* 0x000010001c077824 */ /* 0x000fe200078e00ff */
[----:B------:R-:W-:Y:S01]  /*1d900*/  LOP3.LUT R5, R2, 0x60, RZ, 0xc0, !PT ;  /* 0x0000006002057812 */ /* 0x000fe200078ec0ff */
[C---:B------:R-:W-:Y:S02]  /*1d910*/  IMAD.SHL.U32 R2, R28.reuse, 0x400, RZ ;  /* 0x000004001c027824 */ /* 0x040fe400078e00ff */
[----:B------:R-:W-:Y:S01]  /*1d920*/  IMAD.SHL.U32 R4, R28, 0x40, RZ ;  /* 0x000000401c047824 */ /* 0x000fe200078e00ff */
[----:B------:R-:W-:-:S02]  /*1d930*/  LOP3.LUT R6, R5, 0x70, R6, 0x78, !PT ;  /* 0x0000007005067812 */ /* 0x000fc400078e7806 */
[----:B------:R-:W-:Y:S02]  /*1d940*/  LOP3.LUT R28, R28, 0x7f, RZ, 0xc0, !PT ;  /* 0x0000007f1c1c7812 */ /* 0x000fe400078ec0ff */
[----:B------:R-:W-:Y:S02]  /*1d950*/  LOP3.LUT R7, R7, 0x6000, RZ, 0xc0, !PT ;  /* 0x0000600007077812 */ /* 0x000fe400078ec0ff */
[----:B------:R-:W-:Y:S02]  /*1d960*/  LOP3.LUT R2, R2, 0x6000, RZ, 0xc0, !PT ;  /* 0x0000600002027812 */ /* 0x000fe400078ec0ff */
[----:B------:R-:W-:Y:S01]  /*1d970*/  LOP3.LUT R5, R4, 0x1800, RZ, 0xc0, !PT ;  /* 0x0000180004057812 */ /* 0x000fe200078ec0ff */
[----:B------:R-:W-:Y:S02]  /*1d980*/  IMAD R72, R28, 0x10, R7 ;  /* 0x000000101c487824 */ /* 0x000fe400078e0207 */
[----:B------:R-:W-:Y:S01]  /*1d990*/  IMAD.MOV.U32 R4, RZ, RZ, R76 ;  /* 0x000000ffff047224 */ /* 0x000fe200078e004c */
[----:B------:R-:W-:Y:S01]  /*1d9a0*/  IADD3 R12, R6, R2, R5 ;  /* 0x00000002060c7210 */ /* 0x000fe20007ffe005 */
[----:B------:R-:W-:-:S02]  /*1d9b0*/  IMAD.MOV.U32 R5, RZ, RZ, R60 ;  /* 0x000000ffff057224 */ /* 0x000fc400078e003c */
[----:B------:R-:W-:Y:S02]  /*1d9c0*/  IMAD.MOV.U32 R6, RZ, RZ, R80 ;  /* 0x000000ffff067224 */ /* 0x000fe400078e0050 */
[----:B------:R-:W-:Y:S01]  /*1d9d0*/  IMAD.MOV.U32 R7, RZ, RZ, R120 ;  /* 0x000000ffff077224 */ /* 0x000fe200078e0078 */
[----:B------:R-:W-:Y:S01]  /*1d9e0*/  BAR.SYNC.DEFER_BLOCKING 0x0 ;  /* 0x0000000000007b1d */ /* 0x000fe20000010000 */
        /* <DEDUP_REMOVED lines=11> */
[----:B------:R-:W-:Y:S01]  /*1daa0*/  IMAD.MOV.U32 R24, RZ, RZ, R66 ;  /* 0x000000ffff187224 */ /* 0x000fe200078e0042 */
[----:B------:R1:W-:Y:S01]  /*1dab0*/  STS.128 [R12], R4 ;  /* 0x000000040c007388 */ /* 0x0003e20000000c00 */
[----:B------:R-:W-:Y:S02]  /*1dac0*/  IMAD.MOV.U32 R25, RZ, RZ, R50 ;  /* 0x000000ffff197224 */ /* 0x000fe400078e0032 */
[----:B------:R-:W-:Y:S02]  /*1dad0*/  IMAD.MOV.U32 R26, RZ, RZ, R118 ;  /* 0x000000ffff1a7224 */ /* 0x000fe400078e0076 */
[----:B------:R-:W-:Y:S01]  /*1dae0*/  IMAD.MOV.U32 R27, RZ, RZ, R110 ;  /* 0x000000ffff1b7224 */ /* 0x000fe200078e006e */
[----:B------:R3:W-:Y:S01]  /*1daf0*/  STS.128 [R12+0x400], R8 ;  /* 0x000400080c007388 */ /* 0x0007e20000000c00 */
[----:B------:R-:W-:-:S03]  /*1db00*/  IMAD.MOV.U32 R31, RZ, RZ, R38 ;  /* 0x000000ffff1f7224 */ /* 0x000fc600078e0026 */
[----:B------:R4:W-:Y:S01]  /*1db10*/  STS.128 [R12+0x80], R16 ;  /* 0x000080100c007388 */ /* 0x0009e20000000c00 */
[----:B-1----:R-:W-:Y:S02]  /*1db20*/  IMAD.MOV.U32 R4, RZ, RZ, R64 ;  /* 0x000000ffff047224 */ /* 0x002fe400078e0040 */
[----:B------:R-:W-:Y:S02]  /*1db30*/  IMAD.MOV.U32 R5, RZ, RZ, R48 ;  /* 0x000000ffff057224 */ /* 0x000fe400078e0030 */
[----:B------:R-:W-:Y:S02]  /*1db40*/  IMAD.MOV.U32 R6, RZ, RZ, R116 ;  /* 0x000000ffff067224 */ /* 0x000fe400078e0074 */
[----:B------:R-:W-:Y:S01]  /*1db50*/  IMAD.MOV.U32 R7, RZ, RZ, R108 ;  /* 0x000000ffff077224 */ /* 0x000fe200078e006c */
[----:B------:R1:W-:Y:S01]  /*1db60*/  STS.128 [R12+0x500], R20 ;  /* 0x000500140c007388 */ /* 0x0003e20000000c00 */
[----:B---3--:R-:W-:Y:S02]  /*1db70*/  IMAD.MOV.U32 R11, RZ, RZ, R96 ;  /* 0x000000ffff0b7224 */ /* 0x008fe400078e0060 */
[----:B----4-:R-:W-:Y:S01]  /*1db80*/  IMAD.MOV.U32 R19, RZ, RZ, R98 ;  /* 0x000000ffff137224 */ /* 0x010fe200078e0062 */
[----:B------:R3:W-:Y:S01]  /*1db90*/  STS.128 [R12+0x100], R4 ;  /* 0x000100040c007388 */ /* 0x0007e20000000c00 */
[----:B------:R-:W-:-:S03]  /*1dba0*/  IMAD.MOV.U32 R120, RZ, RZ, R79 ;  /* 0x000000ffff787224 */ /* 0x000fc600078e004f */
[----:B------:R4:W-:Y:S01]  /*1dbb0*/  STS.128 [R12+0x180], R24 ;  /* 0x000180180c007388 */ /* 0x0009e20000000c00 */
[----:B------:R-:W-:Y:S02]  /*1dbc0*/  IMAD.MOV.U32 R121, RZ, RZ, R63 ;  /* 0x000000ffff797224 */ /* 0x000fe400078e003f */
[----:B------:R-:W-:Y:S02]  /*1dbd0*/  IMAD.MOV.U32 R122, RZ, RZ, R83 ;  /* 0x000000ffff7a7224 */ /* 0x000fe400078e0053 */
[----:B------:R-:W-:Y:S02]  /*1dbe0*/  IMAD.MOV.U32 R108, RZ, RZ, R67 ;  /* 0x000000ffff6c7224 */ /* 0x000fe400078e0043 */
[----:B------:R-:W-:Y:S02]  /*1dbf0*/  IMAD.MOV.U32 R109, RZ, RZ, R51 ;  /* 0x000000ffff6d7224 */ /* 0x000fe400078e0033 */
[----:B-1----:R-:W-:Y:S02]  /*1dc00*/  IMAD.MOV.U32 R23, RZ, RZ, R36 ;  /* 0x000000ffff177224 */ /* 0x002fe400078e0024 */
[----:B------:R-:W-:-:S02]  /*1dc10*/  IMAD.MOV.U32 R110, RZ, RZ, R119 ;  /* 0x000000ffff6e7224 */ /* 0x000fc400078e0077 */
[----:B---3--:R-:W-:Y:S02]  /*1dc20*/  IMAD.MOV.U32 R7, RZ, RZ, R97 ;  /* 0x000000ffff077224 */ /* 0x008fe400078e0061 */
[----:B------:R-:W-:Y:S02]  /*1dc30*/  IMAD.MOV.U32 R8, RZ, RZ, R68 ;  /* 0x000000ffff087224 */ /* 0x000fe400078e0044 */
[----:B----4-:R-:W-:Y:S02]  /*1dc40*/  IMAD.MOV.U32 R27, RZ, RZ, R37 ;  /* 0x000000ffff1b7224 */ /* 0x010fe400078e0025 */
        /* <DEDUP_REMOVED lines=23> */
[----:B------:R-:W-:Y:S04]  /*1ddc0*/  STS.128 [R12+0x480], R120 ;  /* 0x000480780c007388 */ /* 0x000fe80000000c00 */
[----:B------:R-:W-:Y:S04]  /*1ddd0*/  STS.128 [R12+0x580], R108 ;  /* 0x0005806c0c007388 */ /* 0x000fe80000000c00 */
[----:B------:R-:W-:Y:S04]  /*1dde0*/  STS.128 [R12+0x200], R8 ;  /* 0x000200080c007388 */ /* 0x000fe80000000c00 */
[----:B------:R-:W-:Y:S04]  /*1ddf0*/  STS.128 [R12+0x600], R4 ;  /* 0x000600040c007388 */ /* 0x000fe80000000c00 */
[----:B------:R-:W-:Y:S04]  /*1de00*/  STS.128 [R12+0x280], R16 ;  /* 0x000280100c007388 */ /* 0x000fe80000000c00 */
[----:B------:R-:W-:Y:S04]  /*1de10*/  STS.128 [R12+0x680], R96 ;  /* 0x000680600c007388 */ /* 0x000fe80000000c00 */
[----:B------:R-:W-:Y:S04]  /*1de20*/  STS.128 [R12+0x300], R20 ;  /* 0x000300140c007388 */ /* 0x000fe80000000c00 */
[----:B------:R1:W-:Y:S04]  /*1de30*/  STS.128 [R12+0x700], R24 ;  /* 0x000700180c007388 */ /* 0x0003e80000000c00 */
[----:B------:R3:W-:Y:S04]  /*1de40*/  STS.128 [R12+0x380], R28 ;  /* 0x0003801c0c007388 */ /* 0x0007e80000000c00 */
[----:B------:R-:W-:Y:S04]  /*1de50*/  STS.128 [R12+0x780], R36 ;  /* 0x000780240c007388 */ /* 0x000fe80000000c00 */
[----:B------:R-:W-:Y:S01]  /*1de60*/  BAR.SYNC.DEFER_BLOCKING 0x0 ;  /* 0x0000000000007b1d */ /* 0x000fe20000010000 */
[----:B------:R-:W-:-:S02]  /*1de70*/  LOP3.LUT R64, R72, 0x20, RZ, 0x3c, !PT ;  /* 0x0000002048407812 */ /* 0x000fc400078e3cff */
[----:B------:R-:W-:Y:S02]  /*1de80*/  LOP3.LUT R2, R0, R3, RZ, 0xfc, !PT ;  /* 0x0000000300027212 */ /* 0x000fe400078efcff */
[C---:B------:R-:W-:Y:S02]  /*1de90*/  LOP3.LUT R78, R72.reuse, 0x40, RZ, 0x3c, !PT ;  /* 0x00000040484e7812 */ /* 0x040fe400078e3cff */
[----:B------:R-:W-:Y:S01]  /*1dea0*/  LOP3.LUT R79, R72, 0x60, RZ, 0x3c, !PT ;  /* 0x00000060484f7812 */ /* 0x000fe200078e3cff */
[----:B------:R-:W4:Y:S04]  /*1deb0*/  LDS.128 R8, [R72] ;  /* 0x0000000048087984 */ /* 0x000f280000000c00 */
[----:B------:R-:W2:Y:S01]  /*1dec0*/  LDS.128 R4, [R64] ;  /* 0x0000000040047984 */ /* 0x000ea20000000c00 */
[----:B-1----:R-:W-:-:S03]  /*1ded0*/  IMAD R25, R2, c[0x0][0x198], RZ ;  /* 0x0000660002197a24 */ /* 0x002fc600078e02ff */
[----:B------:R-:W-:Y:S01]  /*1dee0*/  LDS.128 R20, [R79] ;  /* 0x000000004f147984 */ /* 0x000fe20000000c00 */
[C-C-:B------:R-:W-:Y:S02]  /*1def0*/  LOP3.LUT R24, R0.reuse, 0x2, R3.reuse, 0xfe, !PT ;  /* 0x0000000200187812 */ /* 0x140fe400078efe03 */
[--C-:B------:R-:W-:Y:S01]  /*1df00*/  LOP3.LUT R32, R0, 0x4, R3.reuse, 0xfe, !PT ;  /* 0x0000000400207812 */ /* 0x100fe200078efe03 */
[----:B------:R-:W-:Y:S02]  /*1df10*/  LDS.128 R36, [R79+0x800] ;  /* 0x000800004f247984 */ /* 0x000fe40000000c00 */
[----:B------:R-:W-:Y:S01]  /*1df20*/  IMAD R33, R24, c[0x0][0x198], RZ ;  /* 0x0000660018217a24 */ /* 0x000fe200078e02ff */
[--C-:B---3--:R-:W-:Y:S01]  /*1df30*/  LOP3.LUT R31, R0, 0x6, R3.reuse, 0xfe, !PT ;  /* 0x00000006001f7812 */ /* 0x108fe200078efe03 */
[----:B------:R-:W-:Y:S01]  /*1df40*/  IMAD R35, R32, c[0x0][0x198], RZ ;  /* 0x0000660020237a24 */ /* 0x000fe200078e02ff */
[----:B------:R-:W-:Y:S01]  /*1df50*/  LOP3.LUT R30, R0, 0x8, R3, 0xfe, !PT ;  /* 0x00000008001e7812 */ /* 0x000fe200078efe03 */
[----:B------:R-:W-:Y:S04]  /*1df60*/  LDS.128 R52, [R64+0x1000] ;  /* 0x0010000040347984 */ /* 0x000fe80000000c00 */
[----:B------:R-:W-:Y:S01]  /*1df70*/  IMAD R47, R30, c[0x0][0x198], RZ ;  /* 0x000066001e2f7a24 */ /* 0x000fe200078e02ff */
[----:B------:R-:W-:Y:S01]  /*1df80*/  LDS.128 R48, [R78+0x1000] ;  /* 0x001000004e307984 */ /* 0x000fe20000000c00 */
[C---:B--2---:R-:W-:Y:S01]  /*1df90*/  IMAD R16, R13.reuse, c[0x0][0x194], RZ ;  /* 0x000065000d107a24 */ /* 0x044fe200078e02ff */
[----:B------:R-:W-:-:S02]  /*1dfa0*/  ISETP.GE.AND P0, PT, R13, c[0x0][0x178], PT ;  /* 0x00005e000d007a0c */ /* 0x000fc40003f06270 */
[----:B------:R-:W1:Y:S02]  /*1dfb0*/  LDS.128 R12, [R78] ;  /* 0x000000004e0c7984 */ /* 0x000e640000000c00 */
[----:B------:R-:W-:Y:S02]  /*1dfc0*/  LEA R68, P1, R16, c[0x0][0x170], 0x2 ;  /* 0x00005c0010447a11 */ /* 0x000fe400078210ff */
[----:B------:R-:W-:Y:S02]  /*1dfd0*/  ISETP.LT.AND P2, PT, R2, c[0x0][0x17c], !P0 ;  /* 0x00005f0002007a0c */ /* 0x000fe40004741270 */
[----:B------:R-:W-:Y:S02]  /*1dfe0*/  LEA.HI.X.SX32 R2, R16, c[0x0][0x174], 0x2, P1 ;  /* 0x00005d0010027a11 */ /* 0x000fe400008f16ff */
[C---:B------:R-:W-:Y:S01]  /*1dff0*/  LEA R28, P1, R25.reuse, R68, 0x2 ;  /* 0x00000044191c7211 */ /* 0x040fe200078210ff */
[----:B------:R-:W2:Y:S03]  /*1e000*/  LDS.128 R16, [R72+0x800] ;  /* 0x0008000048107984 */ /* 0x000ea60000000c00 */
[----:B------:R-:W-:-:S02]  /*1e010*/  LEA.HI.X.SX32 R29, R25, R2, 0x2, P1 ;  /* 0x00000002191d7211 */ /* 0x000fc400008f16ff */
[----:B------:R-:W-:Y:S02]  /*1e020*/  ISETP.LT.AND P1, PT, R24, c[0x0][0x17c], !P0 ;  /* 0x00005f0018007a0c */ /* 0x000fe40004721270 */
[----:B------:R-:W3:Y:S01]  /*1e030*/  LDS.128 R24, [R64+0x800] ;  /* 0x0008000040187984 */ /* 0x000ee20000000c00 */
[----:B------:R-:W-:-:S03]  /*1e040*/  LEA R40, P4, R33, R68, 0x2 ;  /* 0x0000004421287211 */ /* 0x000fc600078810ff */
[----:B----4-:R4:W-:Y:S01]  /*1e050*/  @P2 STG.E [R28.64], R8 ;  /* 0x000000081c002986 */ /* 0x0109e2000c10190c */
[C---:B------:R-:W-:Y:S01]  /*1e060*/  ISETP.LT.AND P2, PT, R31.reuse, c[0x0][0x17c], !P0 ;  /* 0x00005f001f007a0c */ /* 0x040fe20004741270 */
[----:B------:R-:W-:Y:S01]  /*1e070*/  IMAD R31, R31, c[0x0][0x198], RZ ;  /* 0x000066001f1f7a24 */ /* 0x000fe200078e02ff */
[----:B------:R-:W-:Y:S01]  /*1e080*/  LEA.HI.X.SX32 R41, R33, R2, 0x2, P4 ;  /* 0x0000000221297211 */ /* 0x000fe200020f16ff */
[----:B------:R-:W-:Y:S01]  /*1e090*/  LDS.128 R64, [R64+0x1800] ;  /* 0x0018000040407984 */ /* 0x000fe20000000c00 */
[----:B------:R-:W-:Y:S02]  /*1e0a0*/  ISETP.LT.AND P3, PT, R32, c[0x0][0x17c], !P0 ;  /* 0x00005f0020007a0c */ /* 0x000fe40004761270 */
[-C--:B------:R-:W-:Y:S01]  /*1e0b0*/  LEA R42, P5, R35, R68.reuse, 0x2 ;  /* 0x00000044232a7211 */ /* 0x080fe200078a10ff */
[----:B------:R1:W-:Y:S01]  /*1e0c0*/  @P1 STG.E [R40.64], R4 ;  /* 0x0000000428001986 */ /* 0x0003e2000c10190c */
[----:B------:R-:W-:Y:S02]  /*1e0d0*/  LEA R44, P1, R31, R68, 0x2 ;  /* 0x000000441f2c7211 */ /* 0x000fe400078210ff */
[----:B------:R-:W-:-:S02]  /*1e0e0*/  LEA.HI.X.SX32 R43, R35, R2, 0x2, P5 ;  /* 0x00000002232b7211 */ /* 0x000fc400028f16ff */
[----:B------:R-:W3:Y:S01]  /*1e0f0*/  LDS.128 R32, [R78+0x800] ;  /* 0x000800004e207984 */ /* 0x000ee20000000c00 */
[--C-:B----4-:R-:W-:Y:S02]  /*1e100*/  LOP3.LUT R8, R0, 0xa, R3.reuse, 0xfe, !PT ;  /* 0x0000000a00087812 */ /* 0x110fe400078efe03 */
[----:B------:R-:W-:Y:S02]  /*1e110*/  ISETP.LT.AND P4, PT, R30, c[0x0][0x17c], !P0 ;  /* 0x00005f001e007a0c */ /* 0x000fe40004781270 */
[----:B------:R-:W-:Y:S02]  /*1e120*/  LEA R46, P5, R47, R68, 0x2 ;  /* 0x000000442f2e7211 */ /* 0x000fe400078a10ff */
[-C--:B------:R-:W-:Y:S02]  /*1e130*/  LEA.HI.X.SX32 R45, R31, R2.reuse, 0x2, P1 ;  /* 0x000000021f2d7211 */ /* 0x080fe400008f16ff */
[----:B------:R-:W4:Y:S01]  /*1e140*/  LDS.128 R28, [R72+0x1000] ;  /* 0x00100000481c7984 */ /* 0x000f220000000c00 */
[----:B------:R-:W-:Y:S01]  /*1e150*/  LEA.HI.X.SX32 R47, R47, R2, 0x2, P5 ;  /* 0x000000022f2f7211 */ /* 0x000fe200028f16ff */
[C---:B-1----:R-:W-:Y:S01]  /*1e160*/  IMAD R41, R8.reuse, c[0x0][0x198], RZ ;  /* 0x0000660008297a24 */ /* 0x042fe200078e02ff */
[----:B------:R-:W-:Y:S01]  /*1e170*/  ISETP.LT.AND P5, PT, R8, c[0x0][0x17c], !P0 ;  /* 0x00005f0008007a0c */ /* 0x000fe200047a1270 */
[----:B------:R1:W-:Y:S01]  /*1e180*/  @P3 STG.E [R42.64], R12 ;  /* 0x0000000c2a003986 */ /* 0x0003e2000c10190c */
[----:B------:R-:W-:-:S02]  /*1e190*/  LOP3.LUT R40, R0, 0xc, R3, 0xfe, !PT ;  /* 0x0000000c00287812 */ /* 0x000fc400078efe03 */
[----:B------:R-:W-:Y:S01]  /*1e1a0*/  LOP3.LUT R8, R0, 0xe, R3, 0xfe, !PT ;  /* 0x0000000e00087812 */ /* 0x000fe200078efe03 */
[----:B------:R-:W-:Y:S01]  /*1e1b0*/  @P2 STG.E [R44.64], R20 ;  /* 0x000000142c002986 */ /* 0x000fe2000c10190c */
[----:B------:R-:W-:-:S04]  /*1e1c0*/  LEA R56, P2, R41, R68, 0x2 ;  /* 0x0000004429387211 */ /* 0x000fc800078410ff */
[----:B------:R-:W-:Y:S01]  /*1e1d0*/  LEA.HI.X.SX32 R57, R41, R2, 0x2, P2 ;  /* 0x0000000229397211 */ /* 0x000fe200010f16ff */
[----:B------:R-:W-:Y:S02]  /*1e1e0*/  IMAD R41, R8, c[0x0][0x198], RZ ;  /* 0x0000660008297a24 */ /* 0x000fe400078e02ff */
[----:B-1----:R-:W-:Y:S01]  /*1e1f0*/  IMAD R43, R40, c[0x0][0x198], RZ ;  /* 0x00006600282b7a24 */ /* 0x002fe200078e02ff */
[----:B--2---:R1:W-:Y:S04]  /*1e200*/  @P4 STG.E [R46.64], R16 ;  /* 0x000000102e004986 */ /* 0x0043e8000c10190c */
[----:B---3--:R2:W-:Y:S01]  /*1e210*/  @P5 STG.E [R56.64], R24 ;  /* 0x0000001838005986 */ /* 0x0085e2000c10190c */
[-C--:B------:R-:W-:Y:S02]  /*1e220*/  LEA R58, P4, R43, R68.reuse, 0x2 ;  /* 0x000000442b3a7211 */ /* 0x080fe400078810ff */
[----:B------:R-:W-:Y:S01]  /*1e230*/  LEA R60, P5, R41, R68, 0x2 ;  /* 0x00000044293c7211 */ /* 0x000fe200078a10ff */
[----:B------:R-:W3:Y:S01]  /*1e240*/  LDS.128 R44, [R79+0x1000] ;  /* 0x001000004f2c7984 */ /* 0x000ee20000000c00 */
[----:B------:R-:W-:-:S02]  /*1e250*/  LOP3.LUT R4, R0, 0x10, R3, 0xfe, !PT ;  /* 0x0000001000047812 */ /* 0x000fc400078efe03 */
[----:B------:R-:W-:Y:S02]  /*1e260*/  ISETP.LT.AND P1, PT, R40, c[0x0][0x17c], !P0 ;  /* 0x00005f0028007a0c */ /* 0x000fe40004721270 */
[-C--:B------:R-:W-:Y:S02]  /*1e270*/  LEA.HI.X.SX32 R59, R43, R2.reuse, 0x2, P4 ;  /* 0x000000022b3b7211 */ /* 0x080fe400020f16ff */
[----:B------:R-:W-:Y:S02]  /*1e280*/  LEA.HI.X.SX32 R61, R41, R2, 0x2, P5 ;  /* 0x00000002293d7211 */ /* 0x000fe400028f16ff */
[----:B------:R2:W3:Y:S01]  /*1e290*/  LDS.128 R40, [R72+0x1800] ;  /* 0x0018000048287984 */ /* 0x0004e20000000c00 */
[----:B------:R-:W-:Y:S01]  /*1e2a0*/  ISETP.LT.AND P2, PT, R8, c[0x0][0x17c], !P0 ;  /* 0x00005f0008007a0c */ /* 0x000fe20004741270 */
[C---:B------:R-:W-:Y:S01]  /*1e2b0*/  IMAD R63, R4.reuse, c[0x0][0x198], RZ ;  /* 0x00006600043f7a24 */ /* 0x040fe200078e02ff */
[----:B------:R-:W-:Y:S02]  /*1e2c0*/  ISETP.LT.AND P3, PT, R4, c[0x0][0x17c], !P0 ;  /* 0x00005f0004007a0c */ /* 0x000fe40004761270 */
[----:B-1----:R-:W-:-:S02]  /*1e2d0*/  LOP3.LUT R16, R0, 0x12, R3, 0xfe, !PT ;  /* 0x0000001200107812 */ /* 0x002fc400078efe03 */
[----:B------:R-:W-:-:S03]  /*1e2e0*/  LEA R62, P6, R63, R68, 0x2 ;  /* 0x000000443f3e7211 */ /* 0x000fc600078c10ff */
[----:B--2---:R-:W-:Y:S01]  /*1e2f0*/  IMAD R57, R16, c[0x0][0x198], RZ ;  /* 0x0000660010397a24 */ /* 0x004fe200078e02ff */
[----:B------:R-:W-:Y:S01]  /*1e300*/  LEA.HI.X.SX32 R63, R63, R2, 0x2, P6 ;  /* 0x000000023f3f7211 */ /* 0x000fe200030f16ff */
[----:B------:R-:W-:Y:S01]  /*1e310*/  @P1 STG.E [R58.64], R32 ;  /* 0x000000203a001986 */ /* 0x000fe2000c10190c */
[C-C-:B------:R-:W-:Y:S02]  /*1e320*/  LOP3.LUT R12, R0.reuse, 0x14, R3.reuse, 0xfe, !PT ;  /* 0x00000014000c7812 */ /* 0x140fe400078efe03 */
[C---:B------:R-:W-:Y:S01]  /*1e330*/  LEA R70, P6, R57.reuse, R68, 0x2 ;  /* 0x0000004439467211 */ /* 0x040fe200078c10ff */
[----:B------:R-:W-:Y:S01]  /*1e340*/  @P2 STG.E [R60.64], R36 ;  /* 0x000000243c002986 */ /* 0x000fe2000c10190c */
[C-C-:B------:R-:W-:Y:S02]  /*1e350*/  LOP3.LUT R8, R0.reuse, 0x16, R3.reuse, 0xfe, !PT ;  /* 0x0000001600087812 */ /* 0x140fe400078efe03 */
[----:B------:R-:W-:Y:S01]  /*1e360*/  LEA.HI.X.SX32 R71, R57, R2, 0x2, P6 ;  /* 0x0000000239477211 */ /* 0x000fe200030f16ff */
[----:B----4-:R-:W-:Y:S01]  /*1e370*/  @P3 STG.E [R62.64], R28 ;  /* 0x0000001c3e003986 */ /* 0x010fe2000c10190c */
[----:B------:R-:W-:-:S03]  /*1e380*/  LOP3.LUT R4, R0, 0x18, R3, 0xfe, !PT ;  /* 0x0000001800047812 */ /* 0x000fc600078efe03 */
[----:B------:R-:W1:Y:S01]  /*1e390*/  LDS.128 R60, [R78+0x1800] ;  /* 0x001800004e3c7984 */ /* 0x000e620000000c00 */
[----:B------:R-:W-:Y:S01]  /*1e3a0*/  ISETP.LT.AND P4, PT, R16, c[0x0][0x17c], !P0 ;  /* 0x00005f0010007a0c */ /* 0x000fe20004781270 */
[C---:B------:R-:W-:Y:S02]  /*1e3b0*/  IMAD R69, R12.reuse, c[0x0][0x198], RZ ;  /* 0x000066000c457a24 */ /* 0x040fe400078e02ff */
[----:B------:R2:W4:Y:S01]  /*1e3c0*/  LDS.128 R56, [R79+0x1800] ;  /* 0x001800004f387984 */ /* 0x0005220000000c00 */
[----:B------:R-:W-:Y:S01]  /*1e3d0*/  ISETP.LT.AND P3, PT, R12, c[0x0][0x17c], !P0 ;  /* 0x00005f000c007a0c */ /* 0x000fe20004761270 */
[C---:B------:R-:W-:Y:S01]  /*1e3e0*/  IMAD R75, R8.reuse, c[0x0][0x198], RZ ;  /* 0x00006600084b7a24 */ /* 0x040fe200078e02ff */
[----:B------:R-:W-:Y:S01]  /*1e3f0*/  ISETP.LT.AND P2, PT, R8, c[0x0][0x17c], !P0 ;  /* 0x00005f0008007a0c */ /* 0x000fe20004741270 */
[C---:B------:R-:W-:Y:S01]  /*1e400*/  IMAD R77, R4.reuse, c[0x0][0x198], RZ ;  /* 0x00006600044d7a24 */ /* 0x040fe200078e02ff */
[----:B------:R-:W-:Y:S02]  /*1e410*/  LEA R72, P5, R69, R68, 0x2 ;  /* 0x0000004445487211 */ /* 0x000fe400078a10ff */
[----:B------:R-:W-:-:S02]  /*1e420*/  ISETP.LT.AND P1, PT, R4, c[0x0][0x17c], !P0 ;  /* 0x00005f0004007a0c */ /* 0x000fc40004721270 */
[----:B------:R-:W-:Y:S02]  /*1e430*/  LEA R74, P6, R75, R68, 0x2 ;  /* 0x000000444b4a7211 */ /* 0x000fe400078c10ff */
[----:B------:R-:W-:Y:S02]  /*1e440*/  LEA.HI.X.SX32 R73, R69, R2, 0x2, P5 ;  /* 0x0000000245497211 */ /* 0x000fe400028f16ff */
[----:B------:R-:W-:Y:S02]  /*1e450*/  LEA R76, P5, R77, R68, 0x2 ;  /* 0x000000444d4c7211 */ /* 0x000fe400078a10ff */
[-C--:B------:R-:W-:Y:S02]  /*1e460*/  LEA.HI.X.SX32 R75, R75, R2.reuse, 0x2, P6 ;  /* 0x000000024b4b7211 */ /* 0x080fe400030f16ff */
[----:B------:R-:W-:Y:S01]  /*1e470*/  LOP3.LUT R8, R0, 0x1a, R3, 0xfe, !PT ;  /* 0x0000001a00087812 */ /* 0x000fe200078efe03 */
[----:B------:R1:W-:Y:S01]  /*1e480*/  @P4 STG.E [R70.64], R52 ;  /* 0x0000003446004986 */ /* 0x0003e2000c10190c */
[----:B------:R-:W-:-:S02]  /*1e490*/  LEA.HI.X.SX32 R77, R77, R2, 0x2, P5 ;  /* 0x000000024d4d7211 */ /* 0x000fc400028f16ff */
[----:B------:R-:W-:Y:S01]  /*1e4a0*/  LOP3.LUT R4, R0, 0x1c, R3, 0xfe, !PT ;  /* 0x0000001c00047812 */ /* 0x000fe200078efe03 */
[----:B------:R-:W-:Y:S01]  /*1e4b0*/  @P3 STG.E [R72.64], R48 ;  /* 0x0000003048003986 */ /* 0x000fe2000c10190c */
[----:B------:R-:W-:-:S03]  /*1e4c0*/  IMAD R69, R8, c[0x0][0x198], RZ ;  /* 0x0000660008457a24 */ /* 0x000fc600078e02ff */
[----:B---3--:R3:W-:Y:S01]  /*1e4d0*/  @P2 STG.E [R74.64], R44 ;  /* 0x0000002c4a002986 */ /* 0x0087e2000c10190c */
[----:B------:R-:W-:Y:S01]  /*1e4e0*/  ISETP.LT.AND P2, PT, R8, c[0x0][0x17c], !P0 ;  /* 0x00005f0008007a0c */ /* 0x000fe20004741270 */
[----:B--2---:R-:W-:Y:S01]  /*1e4f0*/  IMAD R79, R4, c[0x0][0x198], RZ ;  /* 0x00006600044f7a24 */ /* 0x004fe200078e02ff */
[--C-:B------:R-:W-:Y:S01]  /*1e500*/  LOP3.LUT R8, R0, 0x1e, R3.reuse, 0xfe, !PT ;  /* 0x0000001e00087812 */ /* 0x100fe200078efe03 */
[----:B------:R2:W-:Y:S01]  /*1e510*/  @P1 STG.E [R76.64], R40 ;  /* 0x000000284c001986 */ /* 0x0005e2000c10190c */
[----:B------:R-:W-:Y:S02]  /*1e520*/  ISETP.LT.AND P3, PT, R4, c[0x0][0x17c], !P0 ;  /* 0x00005f0004007a0c */ /* 0x000fe40004761270 */
[----:B------:R-:W-:Y:S02]  /*1e530*/  LOP3.LUT R4, R0, 0x20, R3, 0xfe, !PT ;  /* 0x0000002000047812 */ /* 0x000fe400078efe03 */
[C---:B-1----:R-:W-:Y:S02]  /*1e540*/  LEA R70, P1, R69.reuse, R68, 0x2 ;  /* 0x0000004445467211 */ /* 0x042fe400078210ff */
[C---:B------:R-:W-:Y:S01]  /*1e550*/  ISETP.LT.AND P4, PT, R8.reuse, c[0x0][0x17c], !P0 ;  /* 0x00005f0008007a0c */ /* 0x040fe20004781270 */
[----:B---3--:R-:W-:Y:S01]  /*1e560*/  IMAD R75, R8, c[0x0][0x198], RZ ;  /* 0x00006600084b7a24 */ /* 0x008fe200078e02ff */
[----:B------:R-:W-:Y:S01]  /*1e570*/  LEA.HI.X.SX32 R71, R69, R2, 0x2, P1 ;  /* 0x0000000245477211 */ /* 0x000fe200008f16ff */
[C---:B------:R-:W-:Y:S01]  /*1e580*/  IMAD R69, R4.reuse, c[0x0][0x198], RZ ;  /* 0x0000660004457a24 */ /* 0x040fe200078e02ff */
[----:B------:R-:W-:-:S02]  /*1e590*/  ISETP.LT.AND P1, PT, R4, c[0x0][0x17c], !P0 ;  /* 0x00005f0004007a0c */ /* 0x000fc40004721270 */
[-C--:B------:R-:W-:Y:S01]  /*1e5a0*/  LEA R72, P5, R79, R68.reuse, 0x2 ;  /* 0x000000444f487211 */ /* 0x080fe200078a10ff */
[----:B------:R1:W-:Y:S01]  /*1e5b0*/  @P2 STG.E [R70.64], R64 ;  /* 0x0000004046002986 */ /* 0x0003e2000c10190c */
[-C--:B------:R-:W-:Y:S02]  /*1e5c0*/  LEA R74, P6, R75, R68.reuse, 0x2 ;  /* 0x000000444b4a7211 */ /* 0x080fe400078c10ff */
[----:B--2---:R-:W-:Y:S02]  /*1e5d0*/  LEA R76, P2, R69, R68, 0x2 ;  /* 0x00000044454c7211 */ /* 0x004fe400078410ff */
[----:B------:R-:W-:Y:S02]  /*1e5e0*/  LOP3.LUT R8, R0, 0x22, R3, 0xfe, !PT ;  /* 0x0000002200087812 */ /* 0x000fe400078efe03 */
[-C--:B------:R-:W-:Y:S02]  /*1e5f0*/  LEA.HI.X.SX32 R73, R79, R2.reuse, 0x2, P5 ;  /* 0x000000024f497211 */ /* 0x080fe400028f16ff */
[----:B------:R-:W-:-:S02]  /*1e600*/  LEA.HI.X.SX32 R75, R75, R2, 0x2, P6 ;  /* 0x000000024b4b7211 */ /* 0x000fc400030f16ff */
[----:B------:R-:W-:Y:S01]  /*1e610*/  LEA.HI.X.SX32 R77, R69, R2, 0x2, P2 ;  /* 0x00000002454d7211 */ /* 0x000fe200010f16ff */
[----:B------:R-:W-:Y:S01]  /*1e620*/  IMAD R69, R8, c[0x0][0x198], RZ ;  /* 0x0000660008457a24 */ /* 0x000fe200078e02ff */
[--C-:B------:R-:W-:Y:S01]  /*1e630*/  LOP3.LUT R4, R0, 0x24, R3.reuse, 0xfe, !PT ;  /* 0x0000002400047812 */ /* 0x100fe200078efe03 */
[----:B------:R-:W-:Y:S01]  /*1e640*/  @P3 STG.E [R72.64], R60 ;  /* 0x0000003c48003986 */ /* 0x000fe2000c10190c */
[----:B------:R-:W-:Y:S02]  /*1e650*/  ISETP.LT.AND P2, PT, R8, c[0x0][0x17c], !P0 ;  /* 0x00005f0008007a0c */ /* 0x000fe40004741270 */
[--C-:B------:R-:W-:Y:S01]  /*1e660*/  LOP3.LUT R8, R0, 0x26, R3.reuse, 0xfe, !PT ;  /* 0x0000002600087812 */ /* 0x100fe200078efe03 */
[----:B----4-:R2:W-:Y:S01]  /*1e670*/  @P4 STG.E [R74.64], R56 ;  /* 0x000000384a004986 */ /* 0x0105e2000c10190c */
[C---:B------:R-:W-:Y:S01]  /*1e680*/  ISETP.LT.AND P3, PT, R4.reuse, c[0x0][0x17c], !P0 ;  /* 0x00005f0004007a0c */ /* 0x040fe20004761270 */
[----:B------:R-:W-:Y:S01]  /*1e690*/  IMAD R79, R4, c[0x0][0x198], RZ ;  /* 0x00006600044f7a24 */ /* 0x000fe200078e02ff */
[----:B------:R-:W-:Y:S01]  /*1e6a0*/  LOP3.LUT R4, R0, 0x28, R3, 0xfe, !PT ;  /* 0x0000002800047812 */ /* 0x000fe200078efe03 */
[----:B------:R3:W-:Y:S01]  /*1e6b0*/  @P1 STG.E [R76.64], R9 ;  /* 0x000000094c001986 */ /* 0x0007e2000c10190c */
[----:B-1----:R-:W-:-:S02]  /*1e6c0*/  LEA R70, P1, R69, R68, 0x2 ;  /* 0x0000004445467211 */ /* 0x002fc400078210ff */
[----:B------:R-:W-:Y:S02]  /*1e6d0*/  ISETP.LT.AND P4, PT, R8, c[0x0][0x17c], !P0 ;  /* 0x00005f0008007a0c */ /* 0x000fe40004781270 */
[----:B------:R-:W-:Y:S01]  /*1e6e0*/  LEA.HI.X.SX32 R71, R69, R2, 0x2, P1 ;  /* 0x0000000245477211 */ /* 0x000fe200008f16ff */
[----:B------:R-:W-:Y:S02]  /*1e6f0*/  IMAD R69, R4, c[0x0][0x198], RZ ;  /* 0x0000660004457a24 */ /* 0x000fe400078e02ff */
[----:B--2---:R-:W-:Y:S01]  /*1e700*/  IMAD R75, R8, c[0x0][0x198], RZ ;  /* 0x00006600084b7a24 */ /* 0x004fe200078e02ff */
[----:B------:R-:W-:Y:S01]  /*1e710*/  ISETP.LT.AND P1, PT, R4, c[0x0][0x17c], !P0 ;  /* 0x00005f0004007a0c */ /* 0x000fe20004721270 */
[----:B------:R1:W-:Y:S01]  /*1e720*/  @P2 STG.E [R70.64], R5 ;  /* 0x0000000546002986 */ /* 0x0003e2000c10190c */
[-C--:B------:R-:W-:Y:S02]  /*1e730*/  LEA R72, P5, R79, R68.reuse, 0x2 ;  /* 0x000000444f487211 */ /* 0x080fe400078a10ff */
[----:B------:R-:W-:-:S02]  /*1e740*/  LEA R8, P6, R75, R68, 0x2 ;  /* 0x000000444b087211 */ /* 0x000fc400078c10ff */
[----:B------:R-:W-:Y:S02]  /*1e750*/  LEA R74, P2, R69, R68, 0x2 ;  /* 0x00000044454a7211 */ /* 0x000fe400078410ff */
[--C-:B------:R-:W-:Y:S02]  /*1e760*/  LOP3.LUT R12, R0, 0x2a, R3.reuse, 0xfe, !PT ;  /* 0x0000002a000c7812 */ /* 0x100fe400078efe03 */
[-C--:B------:R-:W-:Y:S02]  /*1e770*/  LEA.HI.X.SX32 R73, R79, R2.reuse, 0x2, P5 ;  /* 0x000000024f497211 */ /* 0x080fe400028f16ff */
[-C--:B---3--:R-:W-:Y:S02]  /*1e780*/  LEA.HI.X.SX32 R9, R75, R2.reuse, 0x2, P6 ;  /* 0x000000024b097211 */ /* 0x088fe400030f16ff */
[----:B------:R-:W-:Y:S01]  /*1e790*/  LEA.HI.X.SX32 R75, R69, R2, 0x2, P2 ;  /* 0x00000002454b7211 */ /* 0x000fe200010f16ff */
[----:B------:R-:W-:Y:S01]  /*1e7a0*/  IMAD R69, R12, c[0x0][0x198], RZ ;  /* 0x000066000c457a24 */ /* 0x000fe200078e02ff */
[----:B------:R-:W-:Y:S01]  /*1e7b0*/  LOP3.LUT R4, R0, 0x2c, R3, 0xfe, !PT ;  /* 0x0000002c00047812 */ /* 0x000fe200078efe03 */
[----:B------:R2:W-:Y:S01]  /*1e7c0*/  @P3 STG.E [R72.64], R13 ;  /* 0x0000000d48003986 */ /* 0x0005e2000c10190c */
[----:B------:R-:W-:-:S02]  /*1e7d0*/  ISETP.LT.AND P2, PT, R12, c[0x0][0x17c], !P0 ;  /* 0x00005f000c007a0c */ /* 0x000fc40004741270 */
[--C-:B-1----:R-:W-:Y:S01]  /*1e7e0*/  LOP3.LUT R5, R0, 0x2e, R3.reuse, 0xfe, !PT ;  /* 0x0000002e00057812 */ /* 0x102fe200078efe03 */
[----:B------:R-:W-:Y:S01]  /*1e7f0*/  @P4 STG.E [R8.64], R21 ;  /* 0x0000001508004986 */ /* 0x000fe2000c10190c */
[C---:B------:R-:W-:Y:S01]  /*1e800*/  ISETP.LT.AND P3, PT, R4.reuse, c[0x0][0x17c], !P0 ;  /* 0x00005f0004007a0c */ /* 0x040fe20004761270 */
[----:B------:R-:W-:Y:S01]  /*1e810*/  IMAD R71, R4, c[0x0][0x198], RZ ;  /* 0x0000660004477a24 */ /* 0x000fe200078e02ff */
[----:B------:R-:W-:Y:S01]  /*1e820*/  LOP3.LUT R12, R0, 0x30, R3, 0xfe, !PT ;  /* 0x00000030000c7812 */ /* 0x000fe200078efe03 */
[----:B------:R1:W-:Y:S01]  /*1e830*/  @P1 STG.E [R74.64], R17 ;  /* 0x000000114a001986 */ /* 0x0003e2000c10190c */
[----:B------:R-:W-:Y:S02]  /*1e840*/  LEA R4, P1, R69, R68, 0x2 ;  /* 0x0000004445047211 */ /* 0x000fe400078210ff */
[C---:B------:R-:W-:Y:S01]  /*1e850*/  ISETP.LT.AND P4, PT, R5.reuse, c[0x0][0x17c], !P0 ;  /* 0x00005f0005007a0c */ /* 0x040fe20004781270 */
[----:B--2---:R-:W-:Y:S01]  /*1e860*/  IMAD R13, R5, c[0x0][0x198], RZ ;  /* 0x00006600050d7a24 */ /* 0x004fe200078e02ff */
[----:B------:R-:W-:-:S02]  /*1e870*/  LEA.HI.X.SX32 R5, R69, R2, 0x2, P1 ;  /* 0x0000000245057211 */ /* 0x000fc400008f16ff */
[C---:B------:R-:W-:Y:S01]  /*1e880*/  ISETP.LT.AND P1, PT, R12.reuse, c[0x0][0x17c], !P0 ;  /* 0x00005f000c007a0c */ /* 0x040fe20004721270 */
[----:B-1----:R-:W-:Y:S01]  /*1e890*/  IMAD R17, R12, c[0x0][0x198], RZ ;  /* 0x000066000c117a24 */ /* 0x002fe200078e02ff */
[-C--:B------:R-:W-:Y:S01]  /*1e8a0*/  LEA R8, P5, R71, R68.reuse, 0x2 ;  /* 0x0000004447087211 */ /* 0x080fe200078a10ff */
[----:B------:R1:W-:Y:S01]  /*1e8b0*/  @P2 STG.E [R4.64], R25 ;  /* 0x0000001904002986 */ /* 0x0003e2000c10190c */
[-C--:B------:R-:W-:Y:S02]  /*1e8c0*/  LEA R12, P6, R13, R68.reuse, 0x2 ;  /* 0x000000440d0c7211 */ /* 0x080fe400078c10ff */
[----:B------:R-:W-:Y:S02]  /*1e8d0*/  LEA R16, P2, R17, R68, 0x2 ;  /* 0x0000004411107211 */ /* 0x000fe400078410ff */
[----:B------:R-:W-:Y:S02]  /*1e8e0*/  LOP3.LUT R21, R0, 0x32, R3, 0xfe, !PT ;  /* 0x0000003200157812 */ /* 0x000fe400078efe03 */
[----:B------:R-:W-:-:S02]  /*1e8f0*/  LEA.HI.X.SX32 R9, R71, R2, 0x2, P5 ;  /* 0x0000000247097211 */ /* 0x000fc400028f16ff */
[-C--:B------:R-:W-:Y:S02]  /*1e900*/  LEA.HI.X.SX32 R13, R13, R2.reuse, 0x2, P6 ;  /* 0x000000020d0d7211 */ /* 0x080fe400030f16ff */
[----:B------:R-:W-:Y:S02]  /*1e910*/  LEA.HI.X.SX32 R17, R17, R2, 0x2, P2 ;  /* 0x0000000211117211 */ /* 0x000fe400010f16ff */
[C---:B------:R-:W-:Y:S01]  /*1e920*/  ISETP.LT.AND P2, PT, R21.reuse, c[0x0][0x17c], !P0 ;  /* 0x00005f0015007a0c */ /* 0x040fe20004741270 */
[----:B------:R-:W-:Y:S01]  /*1e930*/  IMAD R21, R21, c[0x0][0x198], RZ ;  /* 0x0000660015157a24 */ /* 0x000fe200078e02ff */
[----:B------:R2:W-:Y:S01]  /*1e940*/  @P3 STG.E [R8.64], R33 ;  /* 0x0000002108003986 */ /* 0x0005e2000c10190c */
[C-C-:B-1----:R-:W-:Y:S02]  /*1e950*/  LOP3.LUT R5, R0.reuse, 0x36, R3.reuse, 0xfe, !PT ;  /* 0x0000003600057812 */ /* 0x142fe400078efe03 */
[----:B------:R-:W-:Y:S01]  /*1e960*/  LOP3.LUT R20, R0, 0x34, R3, 0xfe, !PT ;  /* 0x0000003400147812 */ /* 0x000fe200078efe03 */
[----:B------:R1:W-:Y:S04]  /*1e970*/  @P4 STG.E [R12.64], R37 ;  /* 0x000000250c004986 */ /* 0x0003e8000c10190c */
[----:B------:R3:W-:Y:S01]  /*1e980*/  @P1 STG.E [R16.64], R29 ;  /* 0x0000001d10001986 */ /* 0x0007e2000c10190c */
[----:B------:R-:W-:-:S02]  /*1e990*/  LEA R4, P1, R21, R68, 0x2 ;  /* 0x0000004415047211 */ /* 0x000fc400078210ff */
[----:B--2---:R-:W-:Y:S01]  /*1e9a0*/  LOP3.LUT R9, R0, 0x38, R3, 0xfe, !PT ;  /* 0x0000003800097812 */ /* 0x004fe200078efe03 */
[C---:B------:R-:W-:Y:S01]  /*1e9b0*/  IMAD R25, R20.reuse, c[0x0][0x198], RZ ;  /* 0x0000660014197a24 */ /* 0x040fe200078e02ff */
[C---:B------:R-:W-:Y:S01]  /*1e9c0*/  ISETP.LT.AND P4, PT, R5.reuse, c[0x0][0x17c], !P0 ;  /* 0x00005f0005007a0c */ /* 0x040fe20004781270 */
[----:B-1----:R-:W-:Y:S01]  /*1e9d0*/  IMAD R13, R5, c[0x0][0x198], RZ ;  /* 0x00006600050d7a24 */ /* 0x002fe200078e02ff */
[----:B------:R-:W-:Y:S02]  /*1e9e0*/  LEA.HI.X.SX32 R5, R21, R2, 0x2, P1 ;  /* 0x0000000215057211 */ /* 0x000fe400008f16ff */
[----:B------:R-:W-:Y:S01]  /*1e9f0*/  ISETP.LT.AND P3, PT, R20, c[0x0][0x17c], !P0 ;  /* 0x00005f0014007a0c */ /* 0x000fe20004761270 */
[C---:B---3--:R-:W-:Y:S01]  /*1ea00*/  IMAD R17, R9.reuse, c[0x0][0x198], RZ ;  /* 0x0000660009117a24 */ /* 0x048fe200078e02ff */
[----:B------:R-:W-:Y:S01]  /*1ea10*/  ISETP.LT.AND P1, PT, R9, c[0x0][0x17c], !P0 ;  /* 0x00005f0009007a0c */ /* 0x000fe20004721270 */
[----:B------:R1:W-:Y:S01]  /*1ea20*/  @P2 STG.E [R4.64], R53 ;  /* 0x0000003504002986 */ /* 0x0003e2000c10190c */
[----:B------:R-:W-:-:S02]  /*1ea30*/  LEA R8, P5, R25, R68, 0x2 ;  /* 0x0000004419087211 */ /* 0x000fc400078a10ff */
[-C--:B------:R-:W-:Y:S02]  /*1ea40*/  LEA R12, P6, R13, R68.reuse, 0x2 ;  /* 0x000000440d0c7211 */ /* 0x080fe400078c10ff */
[----:B------:R-:W-:Y:S02]  /*1ea50*/  LEA R16, P2, R17, R68, 0x2 ;  /* 0x0000004411107211 */ /* 0x000fe400078410ff */
[----:B------:R-:W-:Y:S02]  /*1ea60*/  LOP3.LUT R21, R0, 0x3a, R3, 0xfe, !PT ;  /* 0x0000003a00157812 */ /* 0x000fe400078efe03 */
[-C--:B------:R-:W-:Y:S02]  /*1ea70*/  LEA.HI.X.SX32 R9, R25, R2.reuse, 0x2, P5 ;  /* 0x0000000219097211 */ /* 0x080fe400028f16ff */
[-C--:B------:R-:W-:Y:S02]  /*1ea80*/  LEA.HI.X.SX32 R13, R13, R2.reuse, 0x2, P6 ;  /* 0x000000020d0d7211 */ /* 0x080fe400030f16ff */
[----:B------:R-:W-:-:S02]  /*1ea90*/  LEA.HI.X.SX32 R17, R17, R2, 0x2, P2 ;  /* 0x0000000211117211 */ /* 0x000fc400010f16ff */
        /* <DEDUP_REMOVED lines=27> */
[C-C-:B------:R-:W-:Y:S02]  /*1ec50*/  LOP3.LUT R20, R0.reuse, 0x44, R3.reuse, 0xfe, !PT ;  /* 0x0000004400147812 */ /* 0x140fe400078efe03 */
[----:B-1----:R-:W-:Y:S01]  /*1ec60*/  LOP3.LUT R5, R0, 0x46, R3, 0xfe, !PT ;  /* 0x0000004600057812 */ /* 0x002fe200078efe03 */
[----:B------:R1:W-:Y:S04]  /*1ec70*/  @P4 STG.E [R12.64], R57 ;  /* 0x000000390c004986 */ /* 0x0003e8000c10190c */
[----:B------:R3:W-:Y:S01]  /*1ec80*/  @P1 STG.E [R16.64], R10 ;  /* 0x0000000a10001986 */ /* 0x0007e2000c10190c */
[----:B------:R-:W-:-:S02]  /*1ec90*/  LEA R4, P1, R21, R68, 0x2 ;  /* 0x0000004415047211 */ /* 0x000fc400078210ff */
[----:B--2---:R-:W-:Y:S01]  /*1eca0*/  LOP3.LUT R9, R0, 0x48, R3, 0xfe, !PT ;  /* 0x0000004800097812 */ /* 0x004fe200078efe03 */
[C---:B------:R-:W-:Y:S01]  /*1ecb0*/  IMAD R25, R20.reuse, c[0x0][0x198], RZ ;  /* 0x0000660014197a24 */ /* 0x040fe200078e02ff */
[C---:B------:R-:W-:Y:S01]  /*1ecc0*/  ISETP.LT.AND P4, PT, R5.reuse, c[0x0][0x17c], !P0 ;  /* 0x00005f0005007a0c */ /* 0x040fe20004781270 */
[----:B-1----:R-:W-:Y:S01]  /*1ecd0*/  IMAD R13, R5, c[0x0][0x198], RZ ;  /* 0x00006600050d7a24 */ /* 0x002fe200078e02ff */
[----:B------:R-:W-:Y:S02]  /*1ece0*/  ISETP.LT.AND P3, PT, R20, c[0x0][0x17c], !P0 ;  /* 0x00005f0014007a0c */ /* 0x000fe40004761270 */
[----:B------:R-:W-:Y:S01]  /*1ecf0*/  LEA.HI.X.SX32 R5, R21, R2, 0x2, P1 ;  /* 0x0000000215057211 */ /* 0x000fe200008f16ff */
[C---:B---3--:R-:W-:Y:S01]  /*1ed00*/  IMAD R17, R9.reuse, c[0x0][0x198], RZ ;  /* 0x0000660009117a24 */ /* 0x048fe200078e02ff */
[----:B------:R-:W-:Y:S02]  /*1ed10*/  ISETP.LT.AND P1, PT, R9, c[0x0][0x17c], !P0 ;  /* 0x00005f0009007a0c */ /* 0x000fe40004721270 */
[-C--:B------:R-:W-:Y:S01]  /*1ed20*/  LEA R8, P5, R25, R68.reuse, 0x2 ;  /* 0x0000004419087211 */ /* 0x080fe200078a10ff */
[----:B------:R1:W-:Y:S01]  /*1ed30*/  @P2 STG.E [R4.64], R6 ;  /* 0x0000000604002986 */ /* 0x0003e2000c10190c */
[----:B------:R-:W-:-:S02]  /*1ed40*/  LEA R12, P6, R13, R68, 0x2 ;  /* 0x000000440d0c7211 */ /* 0x000fc400078c10ff */
[----:B------:R-:W-:Y:S02]  /*1ed50*/  LEA R16, P2, R17, R68, 0x2 ;  /* 0x0000004411107211 */ /* 0x000fe400078410ff */
[----:B------:R-:W-:Y:S02]  /*1ed60*/  LOP3.LUT R20, R0, 0x4a, R3, 0xfe, !PT ;  /* 0x0000004a00147812 */ /* 0x000fe400078efe03 */
[-C--:B------:R-:W-:Y:S02]  /*1ed70*/  LEA.HI.X.SX32 R9, R25, R2.reuse, 0x2, P5 ;  /* 0x0000000219097211 */ /* 0x080fe400028f16ff */
[-C--:B------:R-:W-:Y:S01]  /*1ed80*/  LEA.HI.X.SX32 R13, R13, R2.reuse, 0x2, P6 ;  /* 0x000000020d0d7211 */ /* 0x080fe200030f16ff */
[C---:B------:R-:W-:Y:S01]  /*1ed90*/  IMAD R21, R20.reuse, c[0x0][0x198], RZ ;  /* 0x0000660014157a24 */ /* 0x040fe200078e02ff */
[----:B------:R-:W-:Y:S01]  /*1eda0*/  LEA.HI.X.SX32 R17, R17, R2, 0x2, P2 ;  /* 0x0000000211117211 */ /* 0x000fe200010f16ff */
[----:B------:R-:W-:Y:S01]  /*1edb0*/  @P3 STG.E [R8.64], R14 ;  /* 0x0000000e08003986 */ /* 0x000fe2000c10190c */
[----:B------:R-:W-:-:S02]  /*1edc0*/  ISETP.LT.AND P2, PT, R20, c[0x0][0x17c], !P0 ;  /* 0x00005f0014007a0c */ /* 0x000fc40004741270 */
[C-C-:B------:R-:W-:Y:S01]  /*1edd0*/  LOP3.LUT R10, R0.reuse, 0x4c, R3.reuse, 0xfe, !PT ;  /* 0x0000004c000a7812 */ /* 0x140fe200078efe03 */
[----:B------:R2:W-:Y:S01]  /*1ede0*/  @P4 STG.E [R12.64], R22 ;  /* 0x000000160c004986 */ /* 0x0005e2000c10190c */
[C-C-:B-1----:R-:W-:Y:S02]  /*1edf0*/  LOP3.LUT R5, R0.reuse, 0x4e, R3.reuse, 0xfe, !PT ;  /* 0x0000004e00057812 */ /* 0x142fe400078efe03 */
[----:B------:R-:W-:Y:S01]  /*1ee00*/  LOP3.LUT R6, R0, 0x50, R3, 0xfe, !PT ;  /* 0x0000005000067812 */ /* 0x000fe200078efe03 */
[----:B------:R1:W-:Y:S01]  /*1ee10*/  @P1 STG.E [R16.64], R18 ;  /* 0x0000001210001986 */ /* 0x0003e2000c10190c */
[----:B------:R-:W-:Y:S01]  /*1ee20*/  LEA R4, P1, R21, R68, 0x2 ;  /* 0x0000004415047211 */ /* 0x000fe200078210ff */
[C---:B------:R-:W-:Y:S01]  /*1ee30*/  IMAD R25, R10.reuse, c[0x0][0x198], RZ ;  /* 0x000066000a197a24 */ /* 0x040fe200078e02ff */
[C---:B------:R-:W-:Y:S02]  /*1ee40*/  ISETP.LT.AND P4, PT, R5.reuse, c[0x0][0x17c], !P0 ;  /* 0x00005f0005007a0c */ /* 0x040fe40004781270 */
[----:B------:R-:W-:Y:S01]  /*1ee50*/  ISETP.LT.AND P3, PT, R10, c[0x0][0x17c], !P0 ;  /* 0x00005f000a007a0c */ /* 0x000fe20004761270 */
        /* <DEDUP_REMOVED lines=10> */
[-C--:B------:R-:W-:Y:S01]  /*1ef00*/  LEA.HI.X.SX32 R13, R13, R2.reuse, 0x2, P6 ;  /* 0x000000020d0d7211 */ /* 0x080fe200030f16ff */
[----:B------:R-:W-:Y:S01]  /*1ef10*/  IMAD R21, R10, c[0x0][0x198], RZ ;  /* 0x000066000a157a24 */ /* 0x000fe200078e02ff */
[----:B------:R-:W-:Y:S02]  /*1ef20*/  LEA.HI.X.SX32 R17, R17, R2, 0x2, P2 ;  /* 0x0000000211117211 */ /* 0x000fe400010f16ff */
[--C-:B------:R-:W-:Y:S01]  /*1ef30*/  LOP3.LUT R6, R0, 0x54, R3.reuse, 0xfe, !PT ;  /* 0x0000005400067812 */ /* 0x100fe200078efe03 */
[----:B------:R-:W-:Y:S01]  /*1ef40*/  @P3 STG.E [R8.64], R34 ;  /* 0x0000002208003986 */ /* 0x000fe2000c10190c */
[----:B------:R-:W-:Y:S02]  /*1ef50*/  ISETP.LT.AND P2, PT, R10, c[0x0][0x17c], !P0 ;  /* 0x00005f000a007a0c */ /* 0x000fe40004741270 */
[--C-:B-1----:R-:W-:Y:S01]  /*1ef60*/  LOP3.LUT R5, R0, 0x56, R3.reuse, 0xfe, !PT ;  /* 0x0000005600057812 */ /* 0x102fe200078efe03 */
[----:B------:R1:W-:Y:S01]  /*1ef70*/  @P4 STG.E [R12.64], R38 ;  /* 0x000000260c004986 */ /* 0x0003e2000c10190c */
[C---:B------:R-:W-:Y:S01]  /*1ef80*/  ISETP.LT.AND P3, PT, R6.reuse, c[0x0][0x17c], !P0 ;  /* 0x00005f0006007a0c */ /* 0x040fe20004761270 */
[----:B------:R-:W-:Y:S01]  /*1ef90*/  IMAD R25, R6, c[0x0][0x198], RZ ;  /* 0x0000660006197a24 */ /* 0x000fe200078e02ff */
[----:B------:R-:W-:Y:S01]  /*1efa0*/  LOP3.LUT R6, R0, 0x58, R3, 0xfe, !PT ;  /* 0x0000005800067812 */ /* 0x000fe200078efe03 */
[----:B------:R2:W-:Y:S01]  /*1efb0*/  @P1 STG.E [R16.64], R30 ;  /* 0x0000001e10001986 */ /* 0x0005e2000c10190c */
[----:B------:R-:W-:-:S02]  /*1efc0*/  LEA R4, P1, R21, R68, 0x2 ;  /* 0x0000004415047211 */ /* 0x000fc400078210ff */
[C---:B------:R-:W-:Y:S01]  /*1efd0*/  ISETP.LT.AND P4, PT, R5.reuse, c[0x0][0x17c], !P0 ;  /* 0x00005f0005007a0c */ /* 0x040fe20004781270 */
[----:B-1----:R-:W-:Y:S01]  /*1efe0*/  IMAD R13, R5, c[0x0][0x198], RZ ;  /* 0x00006600050d7a24 */ /* 0x002fe200078e02ff */
[----:B------:R-:W-:Y:S02]  /*1eff0*/  LEA.HI.X.SX32 R5, R21, R2, 0x2, P1 ;  /* 0x0000000215057211 */ /* 0x000fe400008f16ff */
[C---:B------:R-:W-:Y:S01]  /*1f000*/  ISETP.LT.AND P1, PT, R6.reuse, c[0x0][0x17c], !P0 ;  /* 0x00005f0006007a0c */ /* 0x040fe20004721270 */
[----:B--2---:R-:W-:Y:S01]  /*1f010*/  IMAD R17, R6, c[0x0][0x198], RZ ;  /* 0x0000660006117a24 */ /* 0x004fe200078e02ff */
[-C--:B------:R-:W-:Y:S01]  /*1f020*/  LEA R8, P5, R25, R68.reuse, 0x2 ;  /* 0x0000004419087211 */ /* 0x080fe200078a10ff */
[----:B------:R1:W-:Y:S01]  /*1f030*/  @P2 STG.E [R4.64], R54 ;  /* 0x0000003604002986 */ /* 0x0003e2000c10190c */
[-C--:B------:R-:W-:Y:S02]  /*1f040*/  LEA R12, P6, R13, R68.reuse, 0x2 ;  /* 0x000000440d0c7211 */ /* 0x080fe400078c10ff */
[----:B------:R-:W-:-:S02]  /*1f050*/  LEA R16, P2, R17, R68, 0x2 ;  /* 0x0000004411107211 */ /* 0x000fc400078410ff */
[--C-:B------:R-:W-:Y:S02]  /*1f060*/  LOP3.LUT R10, R0, 0x5a, R3.reuse, 0xfe, !PT ;  /* 0x0000005a000a7812 */ /* 0x100fe400078efe03 */
[-C--:B------:R-:W-:Y:S02]  /*1f070*/  LEA.HI.X.SX32 R9, R25, R2.reuse, 0x2, P5 ;  /* 0x0000000219097211 */ /* 0x080fe400028f16ff */
[-C--:B------:R-:W-:Y:S02]  /*1f080*/  LEA.HI.X.SX32 R13, R13, R2.reuse, 0x2, P6 ;  /* 0x000000020d0d7211 */ /* 0x080fe400030f16ff */
[----:B------:R-:W-:Y:S01]  /*1f090*/  LEA.HI.X.SX32 R17, R17, R2, 0x2, P2 ;  /* 0x0000000211117211 */ /* 0x000fe200010f16ff */
[----:B------:R-:W-:Y:S01]  /*1f0a0*/  IMAD R21, R10, c[0x0][0x198], RZ ;  /* 0x000066000a157a24 */ /* 0x000fe200078e02ff */
[----:B------:R-:W-:Y:S01]  /*1f0b0*/  LOP3.LUT R6, R0, 0x5c, R3, 0xfe, !PT ;  /* 0x0000005c00067812 */ /* 0x000fe200078efe03 */
[----:B------:R-:W-:Y:S01]  /*1f0c0*/  @P3 STG.E [R8.64], R50 ;  /* 0x0000003208003986 */ /* 0x000fe2000c10190c */
[----:B------:R-:W-:-:S02]  /*1f0d0*/  ISETP.LT.AND P2, PT, R10, c[0x0][0x17c], !P0 ;  /* 0x00005f000a007a0c */ /* 0x000fc40004741270 */
[--C-:B-1----:R-:W-:Y:S01]  /*1f0e0*/  LOP3.LUT R5, R0, 0x5e, R3.reuse, 0xfe, !PT ;  /* 0x0000005e00057812 */ /* 0x102fe200078efe03 */
[----:B------:R1:W-:Y:S01]  /*1f0f0*/  @P4 STG.E [R12.64], R46 ;  /* 0x0000002e0c004986 */ /* 0x0003e2000c10190c */
[C---:B------:R-:W-:Y:S01]  /*1f100*/  IMAD R25, R6.reuse, c[0x0][0x198], RZ ;  /* 0x0000660006197a24 */ /* 0x040fe200078e02ff */
[----:B------:R-:W-:Y:S02]  /*1f110*/  LEA R4, P5, R21, R68, 0x2 ;  /* 0x0000004415047211 */ /* 0x000fe400078a10ff */
[----:B------:R2:W-:Y:S01]  /*1f120*/  @P1 STG.E [R16.64], R42 ;  /* 0x0000002a10001986 */ /* 0x0005e2000c10190c */
[----:B------:R-:W-:Y:S02]  /*1f130*/  ISETP.LT.AND P1, PT, R6, c[0x0][0x17c], !P0 ;  /* 0x00005f0006007a0c */ /* 0x000fe40004721270 */
[----:B------:R-:W-:Y:S02]  /*1f140*/  LOP3.LUT R6, R0, 0x60, R3, 0xfe, !PT ;  /* 0x0000006000067812 */ /* 0x000fe400078efe03 */
[C---:B------:R-:W-:Y:S01]  /*1f150*/  ISETP.LT.AND P3, PT, R5.reuse, c[0x0][0x17c], !P0 ;  /* 0x00005f0005007a0c */ /* 0x040fe20004761270 */
[----:B-1----:R-:W-:Y:S01]  /*1f160*/  IMAD R13, R5, c[0x0][0x198], RZ ;  /* 0x00006600050d7a24 */ /* 0x002fe200078e02ff */
[----:B------:R-:W-:-:S02]  /*1f170*/  LEA.HI.X.SX32 R5, R21, R2, 0x2, P5 ;  /* 0x0000000215057211 */ /* 0x000fc400028f16ff */
[C---:B------:R-:W-:Y:S01]  /*1f180*/  ISETP.LT.AND P5, PT, R6.reuse, c[0x0][0x17c], !P0 ;  /* 0x00005f0006007a0c */ /* 0x040fe200047a1270 */
[----:B--2---:R-:W-:Y:S01]  /*1f190*/  IMAD R17, R6, c[0x0][0x198], RZ ;  /* 0x0000660006117a24 */ /* 0x004fe200078e02ff */
[----:B------:R-:W-:Y:S02]  /*1f1a0*/  LOP3.LUT R6, R0, 0x62, R3, 0xfe, !PT ;  /* 0x0000006200067812 */ /* 0x000fe400078efe03 */
[-C--:B------:R-:W-:Y:S01]  /*1f1b0*/  LEA R8, P4, R25, R68.reuse, 0x2 ;  /* 0x0000004419087211 */ /* 0x080fe200078810ff */
[----:B------:R1:W-:Y:S01]  /*1f1c0*/  @P2 STG.E [R4.64], R66 ;  /* 0x0000004204002986 */ /* 0x0003e2000c10190c */
[----:B------:R-:W-:Y:S01]  /*1f1d0*/  LEA R12, P6, R13, R68, 0x2 ;  /* 0x000000440d0c7211 */ /* 0x000fe200078c10ff */
[----:B------:R-:W-:Y:S01]  /*1f1e0*/  IMAD R21, R6, c[0x0][0x198], RZ ;  /* 0x0000660006157a24 */ /* 0x000fe200078e02ff */
[----:B------:R-:W-:Y:S02]  /*1f1f0*/  LEA.HI.X.SX32 R9, R25, R2, 0x2, P4 ;  /* 0x0000000219097211 */ /* 0x000fe400020f16ff */
[----:B------:R-:W-:-:S02]  /*1f200*/  LEA R16, P2, R17, R68, 0x2 ;  /* 0x0000004411107211 */ /* 0x000fc400078410ff */
[----:B------:R-:W-:Y:S02]  /*1f210*/  ISETP.LT.AND P4, PT, R6, c[0x0][0x17c], !P0 ;  /* 0x00005f0006007a0c */ /* 0x000fe40004781270 */
[C-C-:B------:R-:W-:Y:S01]  /*1f220*/  LOP3.LUT R18, R0.reuse, 0x64, R3.reuse, 0xfe, !PT ;  /* 0x0000006400127812 */ /* 0x140fe200078efe03 */
[----:B------:R2:W-:Y:S01]  /*1f230*/  @P1 STG.E [R8.64], R62 ;  /* 0x0000003e08001986 */ /* 0x0005e2000c10190c */
[-C--:B------:R-:W-:Y:S02]  /*1f240*/  LEA.HI.X.SX32 R13, R13, R2.reuse, 0x2, P6 ;  /* 0x000000020d0d7211 */ /* 0x080fe400030f16ff */
[----:B------:R-:W-:Y:S02]  /*1f250*/  LEA.HI.X.SX32 R17, R17, R2, 0x2, P2 ;  /* 0x0000000211117211 */ /* 0x000fe400010f16ff */
[C-C-:B------:R-:W-:Y:S02]  /*1f260*/  LOP3.LUT R14, R0.reuse, 0x66, R3.reuse, 0xfe, !PT ;  /* 0x00000066000e7812 */ /* 0x140fe400078efe03 */
[C---:B-1----:R-:W-:Y:S01]  /*1f270*/  LEA R4, P2, R21.reuse, R68, 0x2 ;  /* 0x0000004415047211 */ /* 0x042fe200078410ff */
[----:B------:R1:W-:Y:S01]  /*1f280*/  @P3 STG.E [R12.64], R58 ;  /* 0x0000003a0c003986 */ /* 0x0003e2000c10190c */
[----:B------:R-:W-:Y:S01]  /*1f290*/  LOP3.LUT R10, R0, 0x68, R3, 0xfe, !PT ;  /* 0x00000068000a7812 */ /* 0x000fe200078efe03 */
[----:B--2---:R-:W-:Y:S01]  /*1f2a0*/  IMAD R9, R18, c[0x0][0x198], RZ ;  /* 0x0000660012097a24 */ /* 0x004fe200078e02ff */
[----:B------:R-:W-:-:S02]  /*1f2b0*/  LEA.HI.X.SX32 R5, R21, R2, 0x2, P2 ;  /* 0x0000000215057211 */ /* 0x000fc400010f16ff */
[----:B------:R-:W-:Y:S02]  /*1f2c0*/  LOP3.LUT R6, R0, 0x6a, R3, 0xfe, !PT ;  /* 0x0000006a00067812 */ /* 0x000fe400078efe03 */
[----:B------:R-:W-:Y:S02]  /*1f2d0*/  ISETP.LT.AND P1, PT, R18, c[0x0][0x17c], !P0 ;  /* 0x00005f0012007a0c */ /* 0x000fe40004721270 */
[C---:B------:R-:W-:Y:S01]  /*1f2e0*/  LEA R8, P6, R9.reuse, R68, 0x2 ;  /* 0x0000004409087211 */ /* 0x040fe200078c10ff */
[C---:B-1----:R-:W-:Y:S01]  /*1f2f0*/  IMAD R13, R14.reuse, c[0x0][0x198], RZ ;  /* 0x000066000e0d7a24 */ /* 0x042fe200078e02ff */
[----:B------:R1:W-:Y:S01]  /*1f300*/  @P5 STG.E [R16.64], R11 ;  /* 0x0000000b10005986 */ /* 0x0003e2000c10190c */
[----:B------:R-:W-:Y:S01]  /*1f310*/  ISETP.LT.AND P3, PT, R14, c[0x0][0x17c], !P0 ;  /* 0x00005f000e007a0c */ /* 0x000fe20004761270 */
[----:B------:R-:W-:Y:S01]  /*1f320*/  IMAD R21, R6, c[0x0][0x198], RZ ;  /* 0x0000660006157a24 */ /* 0x000fe200078e02ff */
[----:B------:R-:W-:Y:S01]  /*1f330*/  ISETP.LT.AND P2, PT, R10, c[0x0][0x17c], !P0 ;  /* 0x00005f000a007a0c */ /* 0x000fe20004741270 */
[----:B------:R2:W-:Y:S01]  /*1f340*/  @P4 STG.E [R4.64], R7 ;  /* 0x0000000704004986 */ /* 0x0005e2000c10190c */
[----:B------:R-:W-:-:S02]  /*1f350*/  LEA.HI.X.SX32 R9, R9, R2, 0x2, P6 ;  /* 0x0000000209097211 */ /* 0x000fc400030f16ff */
[----:B------:R-:W-:Y:S01]  /*1f360*/  ISETP.LT.AND P6, PT, R6, c[0x0][0x17c], !P0 ;  /* 0x00005f0006007a0c */ /* 0x000fe200047c1270 */
[----:B-1----:R-:W-:Y:S01]  /*1f370*/  IMAD R17, R10, c[0x0][0x198], RZ ;  /* 0x000066000a117a24 */ /* 0x002fe200078e02ff */
[-C--:B------:R-:W-:Y:S02]  /*1f380*/  LEA R10, P4, R13, R68.reuse, 0x2 ;  /* 0x000000440d0a7211 */ /* 0x080fe400078810ff */
[----:B------:R-:W-:Y:S02]  /*1f390*/  LOP3.LUT R6, R0, 0x6e, R3, 0xfe, !PT ;  /* 0x0000006e00067812 */ /* 0x000fe400078efe03 */
[----:B------:R-:W-:Y:S02]  /*1f3a0*/  LEA R12, P5, R17, R68, 0x2 ;  /* 0x00000044110c7211 */ /* 0x000fe400078a10ff */
[----:B------:R-:W-:Y:S02]  /*1f3b0*/  LEA.HI.X.SX32 R11, R13, R2, 0x2, P4 ;  /* 0x000000020d0b7211 */ /* 0x000fe400020f16ff */
[----:B------:R-:W-:-:S02]  /*1f3c0*/  LEA R16, P4, R21, R68, 0x2 ;  /* 0x0000004415107211 */ /* 0x000fc400078810ff */
[C-C-:B--2---:R-:W-:Y:S01]  /*1f3d0*/  LOP3.LUT R7, R0.reuse, 0x6c, R3.reuse, 0xfe, !PT ;  /* 0x0000006c00077812 */ /* 0x144fe200078efe03 */
[----:B------:R1:W-:Y:S01]  /*1f3e0*/  @P1 STG.E [R8.64], R15 ;  /* 0x0000000f08001986 */ /* 0x0003e2000c10190c */
[-C--:B------:R-:W-:Y:S02]  /*1f3f0*/  LEA.HI.X.SX32 R13, R17, R2.reuse, 0x2, P5 ;  /* 0x00000002110d7211 */ /* 0x080fe400028f16ff */
[----:B------:R-:W-:Y:S02]  /*1f400*/  LEA.HI.X.SX32 R17, R21, R2, 0x2, P4 ;  /* 0x0000000215117211 */ /* 0x000fe400020f16ff */
[C-C-:B------:R-:W-:Y:S02]  /*1f410*/  LOP3.LUT R4, R0.reuse, 0x70, R3.reuse, 0xfe, !PT ;  /* 0x0000007000047812 */ /* 0x140fe400078efe03 */
[C---:B------:R-:W-:Y:S01]  /*1f420*/  ISETP.LT.AND P1, PT, R7.reuse, c[0x0][0x17c], !P0 ;  /* 0x00005f0007007a0c */ /* 0x040fe20004721270 */
[----:B------:R-:W-:Y:S01]  /*1f430*/  IMAD R7, R7, c[0x0][0x198], RZ ;  /* 0x0000660007077a24 */ /* 0x000fe200078e02ff */
[----:B------:R-:W-:Y:S01]  /*1f440*/  LOP3.LUT R5, R0, 0x72, R3, 0xfe, !PT ;  /* 0x0000007200057812 */ /* 0x000fe200078efe03 */
[----:B------:R2:W-:Y:S01]  /*1f450*/  @P3 STG.E [R10.64], R23 ;  /* 0x000000170a003986 */ /* 0x0005e2000c10190c */
[----:B-1----:R-:W-:-:S03]  /*1f460*/  IMAD R9, R6, c[0x0][0x198], RZ ;  /* 0x0000660006097a24 */ /* 0x002fc600078e02ff */
[----:B------:R1:W-:Y:S01]  /*1f470*/  @P2 STG.E [R12.64], R19 ;  /* 0x000000130c002986 */ /* 0x0003e2000c10190c */
[----:B------:R-:W-:Y:S02]  /*1f480*/  ISETP.LT.AND P2, PT, R4, c[0x0][0x17c], !P0 ;  /* 0x00005f0004007a0c */ /* 0x000fe40004741270 */
[----:B------:R-:W-:Y:S01]  /*1f490*/  ISETP.LT.AND P3, PT, R6, c[0x0][0x17c], !P0 ;  /* 0x00005f0006007a0c */ /* 0x000fe20004761270 */
[----:B------:R3:W-:Y:S01]  /*1f4a0*/  @P6 STG.E [R16.64], R27 ;  /* 0x0000001b10006986 */ /* 0x0007e2000c10190c */
[-C--:B------:R-:W-:Y:S01]  /*1f4b0*/  LEA R6, P5, R9, R68.reuse, 0x2 ;  /* 0x0000004409067211 */ /* 0x080fe200078a10ff */
[----:B--2---:R-:W-:Y:S01]  /*1f4c0*/  IMAD R11, R4, c[0x0][0x198], RZ ;  /* 0x00006600040b7a24 */ /* 0x004fe200078e02ff */
[----:B------:R-:W-:Y:S01]  /*1f4d0*/  LEA R4, P6, R7, R68, 0x2 ;  /* 0x0000004407047211 */ /* 0x000fe200078c10ff */
[C---:B-1----:R-:W-:Y:S01]  /*1f4e0*/  IMAD R13, R5.reuse, c[0x0][0x198], RZ ;  /* 0x00006600050d7a24 */ /* 0x042fe200078e02ff */
[----:B------:R-:W-:Y:S02]  /*1f4f0*/  ISETP.LT.AND P4, PT, R5, c[0x0][0x17c], !P0 ;  /* 0x00005f0005007a0c */ /* 0x000fe40004781270 */
[----:B------:R-:W-:-:S02]  /*1f500*/  LEA.HI.X.SX32 R5, R7, R2, 0x2, P6 ;  /* 0x0000000207057211 */ /* 0x000fc400030f16ff */
[----:B------:R-:W-:Y:S02]  /*1f510*/  LEA R8, P6, R11, R68, 0x2 ;  /* 0x000000440b087211 */ /* 0x000fe400078c10ff */
[----:B------:R-:W-:Y:S02]  /*1f520*/  LEA.HI.X.SX32 R7, R9, R2, 0x2, P5 ;  /* 0x0000000209077211 */ /* 0x000fe400028f16ff */
[----:B------:R-:W-:Y:S02]  /*1f530*/  LEA R10, P5, R13, R68, 0x2 ;  /* 0x000000440d0a7211 */ /* 0x000fe400078a10ff */
[----:B------:R-:W-:Y:S02]  /*1f540*/  LOP3.LUT R21, R0, 0x74, R3, 0xfe, !PT ;  /* 0x0000007400157812 */ /* 0x000fe400078efe03 */
[-C--:B------:R-:W-:Y:S02]  /*1f550*/  LEA.HI.X.SX32 R9, R11, R2.reuse, 0x2, P6 ;  /* 0x000000020b097211 */ /* 0x080fe400030f16ff */
[----:B------:R-:W-:-:S02]  /*1f560*/  LEA.HI.X.SX32 R11, R13, R2, 0x2, P5 ;  /* 0x000000020d0b7211 */ /* 0x000fc400028f16ff */
[C-C-:B------:R-:W-:Y:S02]  /*1f570*/  LOP3.LUT R18, R0.reuse, 0x78, R3.reuse, 0xfe, !PT ;  /* 0x0000007800127812 */ /* 0x140fe400078efe03 */
[C---:B------:R-:W-:Y:S01]  /*1f580*/  ISETP.LT.AND P5, PT, R21.reuse, c[0x0][0x17c], !P0 ;  /* 0x00005f0015007a0c */ /* 0x040fe200047a1270 */
[----:B------:R-:W-:Y:S01]  /*1f590*/  IMAD R21, R21, c[0x0][0x198], RZ ;  /* 0x0000660015157a24 */ /* 0x000fe200078e02ff */
[C-C-:B------:R-:W-:Y:S01]  /*1f5a0*/  LOP3.LUT R15, R0.reuse, 0x7a, R3.reuse, 0xfe, !PT ;  /* 0x0000007a000f7812 */ /* 0x140fe200078efe03 */
[----:B------:R1:W-:Y:S01]  /*1f5b0*/  @P1 STG.E [R4.64], R35 ;  /* 0x0000002304001986 */ /* 0x0003e2000c10190c */
[--C-:B------:R-:W-:Y:S01]  /*1f5c0*/  LOP3.LUT R20, R0, 0x76, R3.reuse, 0xfe, !PT ;  /* 0x0000007600147812 */ /* 0x100fe200078efe03 */
[----:B------:R-:W-:Y:S02]  /*1f5d0*/  IMAD R13, R18, c[0x0][0x198], RZ ;  /* 0x00006600120d7a24 */ /* 0x000fe400078e02ff */
[----:B---3--:R-:W-:Y:S01]  /*1f5e0*/  IMAD R17, R15, c[0x0][0x198], RZ ;  /* 0x000066000f117a24 */ /* 0x008fe200078e02ff */
[C-C-:B------:R-:W-:Y:S01]  /*1f5f0*/  LOP3.LUT R14, R0.reuse, 0x7c, R3.reuse, 0xfe, !PT ;  /* 0x0000007c000e7812 */ /* 0x140fe200078efe03 */
[----:B------:R-:W-:Y:S01]  /*1f600*/  @P3 STG.E [R6.64], R39 ;  /* 0x0000002706003986 */ /* 0x000fe2000c10190c */
[----:B------:R-:W-:Y:S01]  /*1f610*/  LOP3.LUT R0, R0, 0x7e, R3, 0xfe, !PT ;  /* 0x0000007e00007812 */ /* 0x000fe200078efe03 */
[C---:B------:R-:W-:Y:S01]  /*1f620*/  IMAD R3, R20.reuse, c[0x0][0x198], RZ ;  /* 0x0000660014037a24 */ /* 0x040fe200078e02ff */
[C---:B-1----:R-:W-:Y:S01]  /*1f630*/  LEA R4, P1, R21.reuse, R68, 0x2 ;  /* 0x0000004415047211 */ /* 0x042fe200078210ff */
[----:B------:R1:W-:Y:S03]  /*1f640*/  @P2 STG.E [R8.64], R31 ;  /* 0x0000001f08002986 */ /* 0x0003e6000c10190c */
[----:B------:R-:W-:Y:S01]  /*1f650*/  LEA.HI.X.SX32 R5, R21, R2, 0x2, P1 ;  /* 0x0000000215057211 */ /* 0x000fe200008f16ff */
[----:B------:R2:W-:Y:S01]  /*1f660*/  @P4 STG.E [R10.64], R55 ;  /* 0x000000370a004986 */ /* 0x0005e2000c10190c */
[----:B------:R-:W-:Y:S01]  /*1f670*/  ISETP.LT.AND P4, PT, R20, c[0x0][0x17c], !P0 ;  /* 0x00005f0014007a0c */ /* 0x000fe20004781270 */
[----:B------:R-:W-:Y:S01]  /*1f680*/  IMAD R19, R14, c[0x0][0x198], RZ ;  /* 0x000066000e137a24 */ /* 0x000fe200078e02ff */
[----:B------:R-:W-:-:S02]  /*1f690*/  ISETP.LT.AND P3, PT, R18, c[0x0][0x17c], !P0 ;  /* 0x00005f0012007a0c */ /* 0x000fc40004761270 */
[-C--:B-1----:R-:W-:Y:S02]  /*1f6a0*/  LEA R8, P2, R13, R68.reuse, 0x2 ;  /* 0x000000440d087211 */ /* 0x082fe400078410ff */
[----:B--2---:R-:W-:Y:S02]  /*1f6b0*/  LEA R10, P1, R17, R68, 0x2 ;  /* 0x00000044110a7211 */ /* 0x004fe400078210ff */
[----:B------:R-:W-:Y:S02]  /*1f6c0*/  LEA.HI.X.SX32 R9, R13, R2, 0x2, P2 ;  /* 0x000000020d097211 */ /* 0x000fe400010f16ff */
[----:B------:R-:W-:Y:S02]  /*1f6d0*/  LEA R6, P6, R3, R68, 0x2 ;  /* 0x0000004403067211 */ /* 0x000fe400078c10ff */
[----:B------:R-:W-:Y:S02]  /*1f6e0*/  ISETP.LT.AND P2, PT, R15, c[0x0][0x17c], !P0 ;  /* 0x00005f000f007a0c */ /* 0x000fe40004741270 */
[----:B------:R-:W-:-:S02]  /*1f6f0*/  LEA.HI.X.SX32 R11, R17, R2, 0x2, P1 ;  /* 0x00000002110b7211 */ /* 0x000fc400008f16ff */
[----:B------:R-:W-:Y:S02]  /*1f700*/  ISETP.LT.AND P1, PT, R14, c[0x0][0x17c], !P0 ;  /* 0x00005f000e007a0c */ /* 0x000fe40004721270 */
[C---:B------:R-:W-:Y:S02]  /*1f710*/  ISETP.LT.AND P0, PT, R0.reuse, c[0x0][0x17c], !P0 ;  /* 0x00005f0000007a0c */ /* 0x040fe40004701270 */
[----:B------:R-:W-:Y:S02]  /*1f720*/  LEA.HI.X.SX32 R7, R3, R2, 0x2, P6 ;  /* 0x0000000203077211 */ /* 0x000fe400030f16ff */
[C---:B------:R-:W-:Y:S01]  /*1f730*/  LEA R12, P6, R19.reuse, R68, 0x2 ;  /* 0x00000044130c7211 */ /* 0x040fe200078c10ff */
[----:B------:R-:W-:Y:S01]  /*1f740*/  IMAD R23, R0, c[0x0][0x198], RZ ;  /* 0x0000660000177a24 */ /* 0x000fe200078e02ff */
[----:B------:R1:W-:Y:S02]  /*1f750*/  @P5 STG.E [R4.64], R51 ;  /* 0x0000003304005986 */ /* 0x0003e4000c10190c */
[----:B------:R-:W-:-:S02]  /*1f760*/  LEA.HI.X.SX32 R13, R19, R2, 0x2, P6 ;  /* 0x00000002130d7211 */ /* 0x000fc400030f16ff */
[----:B------:R1:W-:Y:S01]  /*1f770*/  @P4 STG.E [R6.64], R47 ;  /* 0x0000002f06004986 */ /* 0x0003e2000c10190c */
[----:B------:R-:W-:-:S03]  /*1f780*/  LEA R68, P6, R23, R68, 0x2 ;  /* 0x0000004417447211 */ /* 0x000fc600078c10ff */
[----:B------:R1:W-:Y:S04]  /*1f790*/  @P3 STG.E [R8.64], R43 ;  /* 0x0000002b08003986 */ /* 0x0003e8000c10190c */
[----:B------:R1:W-:Y:S01]  /*1f7a0*/  @P2 STG.E [R10.64], R67 ;  /* 0x000000430a002986 */ /* 0x0003e2000c10190c */
[----:B------:R-:W-:-:S03]  /*1f7b0*/  LEA.HI.X.SX32 R69, R23, R2, 0x2, P6 ;  /* 0x0000000217457211 */ /* 0x000fc600030f16ff */
[----:B------:R1:W-:Y:S01]  /*1f7c0*/  @P1 STG.E [R12.64], R63 ;  /* 0x0000003f0c001986 */ /* 0x0003e2000c10190c */
[----:B------:R-:W-:Y:S05]  /*1f7d0*/  @!P0 EXIT ;  /* 0x000000000000894d */ /* 0x000fea0003800000 */
[----:B------:R-:W-:Y:S01]  /*1f7e0*/  STG.E [R68.64], R59 ;  /* 0x0000003b44007986 */ /* 0x000fe2000c10190c */
[----:B------:R-:W-:Y:S05]  /*1f7f0*/  EXIT ;  /* 0x000000000000794d */ /* 0x000fea0003800000 */
.L_x_2:
[----:B------:R-:W-:-:S00]  /*1f800*/  BRA `(.L_x_2) ;  /* 0xfffffff000007947 */ /* 0x000fc0000383ffff */
[----:B------:R-:W-:-:S00]  /*1f810*/  NOP ;  /* 0x0000000000007918 */ /* 0x000fc00000000000 */
        /* <DEDUP_REMOVED lines=14> */
.L_x_3:


//--------------------- .nv.shared.matmul_kernel  --------------------------
	.section	.nv.shared.matmul_kernel,"aw",@nobits
	.sectionflags	@""
	.align	16
